//
// Generated by NVIDIA NVVM Compiler
//
// Compiler Build ID: CL-36424714
// Cuda compilation tools, release 13.0, V13.0.88
// Based on NVVM 20.0.0
//

.version 9.0
.target sm_100
.address_size 64

	// .globl	_Z20CalcPerlinNonPrebuffPfP8Perlinfo
.func  (.param .align 16 .b8 func_retval0[16]) __internal_trig_reduction_slowpathd
(
	.param .b64 __internal_trig_reduction_slowpathd_param_0
)
;
.global .align 8 .b8 __cudart_i2opi_d[144] = {8, 93, 141, 31, 177, 95, 251, 107, 234, 146, 82, 138, 247, 57, 7, 61, 123, 241, 229, 235, 199, 186, 39, 117, 45, 234, 95, 158, 102, 63, 70, 79, 183, 9, 203, 39, 207, 126, 54, 109, 31, 109, 10, 90, 139, 17, 47, 239, 15, 152, 5, 222, 255, 151, 248, 31, 59, 40, 249, 189, 139, 95, 132, 156, 244, 57, 83, 131, 57, 214, 145, 57, 65, 126, 95, 180, 38, 112, 156, 233, 132, 68, 187, 46, 245, 53, 130, 232, 62, 167, 41, 177, 28, 235, 29, 254, 28, 146, 209, 9, 234, 46, 73, 6, 224, 210, 77, 66, 58, 110, 36, 183, 97, 197, 187, 222, 171, 99, 81, 254, 65, 144, 67, 60, 153, 149, 98, 219, 192, 221, 52, 245, 209, 87, 39, 252, 41, 21, 68, 78, 110, 131, 249, 162};
.global .align 16 .b8 __cudart_sin_cos_coeffs[128] = {70, 210, 176, 44, 241, 229, 90, 190, 146, 227, 172, 105, 227, 29, 199, 62, 161, 98, 219, 25, 160, 1, 42, 191, 24, 8, 17, 17, 17, 17, 129, 63, 84, 85, 85, 85, 85, 85, 197, 191, 0, 0, 0, 0, 0, 0, 0, 0, 0, 0, 0, 0, 0, 0, 0, 0, 100, 129, 253, 32, 131, 255, 168, 189, 40, 133, 239, 193, 167, 238, 33, 62, 217, 230, 6, 142, 79, 126, 146, 190, 233, 188, 221, 25, 160, 1, 250, 62, 71, 93, 193, 22, 108, 193, 86, 191, 81, 85, 85, 85, 85, 85, 165, 63, 0, 0, 0, 0, 0, 0, 224, 191, 0, 0, 0, 0, 0, 0, 240, 63};

.visible .entry _Z20CalcPerlinNonPrebuffPfP8Perlinfo(
	.param .u64 .ptr .align 1 _Z20CalcPerlinNonPrebuffPfP8Perlinfo_param_0,
	.param .u64 .ptr .align 1 _Z20CalcPerlinNonPrebuffPfP8Perlinfo_param_1
)
{
	.reg .pred 	%p<45>;
	.reg .b32 	%r<350>;
	.reg .b32 	%f<233>;
	.reg .b64 	%rd<19>;
	.reg .b64 	%fd<215>;

	ld.param.u64 	%rd3, [_Z20CalcPerlinNonPrebuffPfP8Perlinfo_param_0];
	ld.param.u64 	%rd4, [_Z20CalcPerlinNonPrebuffPfP8Perlinfo_param_1];
	cvta.to.global.u64 	%rd1, %rd4;
	ld.global.u32 	%r349, [%rd1+12];
	setp.lt.s32 	%p1, %r349, 1;
	@%p1 bra 	$L__BB0_37;
	ld.global.u32 	%r38, [%rd1];
	mov.u32 	%r39, %ntid.x;
	cvt.rn.f32.u32 	%f25, %r39;
	cvt.rn.f32.s32 	%f26, %r38;
	div.rn.f32 	%f27, %f26, %f25;
	ld.global.u32 	%r40, [%rd1+4];
	mov.u32 	%r41, %nctaid.x;
	cvt.rn.f32.u32 	%f28, %r41;
	cvt.rn.f32.s32 	%f29, %r40;
	div.rn.f32 	%f30, %f29, %f28;
	mov.f32 	%f31, 0f3F000000;
	copysign.f32 	%f32, %f30, %f31;
	add.rz.f32 	%f33, %f30, %f32;
	cvt.rzi.f32.f32 	%f34, %f33;
	cvt.rzi.s32.f32 	%r2, %f34;
	copysign.f32 	%f35, %f27, %f31;
	add.rz.f32 	%f36, %f27, %f35;
	cvt.rzi.f32.f32 	%f37, %f36;
	cvt.rzi.s32.f32 	%r3, %f37;
	mov.f32 	%f38, 0f00000000;
	mul.rn.f32 	%f39, %f31, %f38;
	mov.f32 	%f40, 0f3DF6384F;
	mul.rn.f32 	%f41, %f40, %f38;
	fma.rn.f32 	%f42, %f39, 0f3FB8AA3B, 0f00000000;
	add.f32 	%f43, %f42, 0f00000000;
	mul.f32 	%f44, %f41, 0f40400000;
	fma.rn.f32 	%f45, %f44, %f39, %f43;
	fma.rn.f32 	%f46, %f41, 0f00000000, %f45;
	mov.f32 	%f47, 0f3F800000;
	add.rn.f32 	%f1, %f47, %f46;
	mov.f32 	%f48, 0fBF800000;
	add.rn.f32 	%f49, %f1, %f48;
	neg.f32 	%f50, %f49;
	add.rn.f32 	%f2, %f46, %f50;
	mov.u32 	%r42, %tid.x;
	mul.lo.s32 	%r4, %r3, %r42;
	mov.u32 	%r43, %ctaid.x;
	mul.lo.s32 	%r5, %r2, %r43;
	add.s32 	%r6, %r5, %r2;
	cvta.to.global.u64 	%rd2, %rd3;
	mov.b32 	%r340, 0;
	mov.u64 	%rd7, __cudart_sin_cos_coeffs;
$L__BB0_2:
	ld.global.f32 	%f3, [%rd1+16];
	cvt.rn.f32.u32 	%f4, %r340;
	setp.eq.s32 	%p2, %r340, 0;
	mov.f32 	%f231, 0f3F800000;
	@%p2 bra 	$L__BB0_5;
	mul.rn.f32 	%f52, %f1, %f4;
	cvt.rni.f32.f32 	%f53, %f52;
	sub.f32 	%f54, %f52, %f53;
	neg.f32 	%f55, %f52;
	fma.rn.f32 	%f56, %f1, %f4, %f55;
	fma.rn.f32 	%f57, %f2, %f4, %f56;
	add.f32 	%f58, %f54, %f57;
	setp.gt.f32 	%p3, %f53, 0f00000000;
	selp.b32 	%r44, 0, -2097152000, %p3;
	abs.f32 	%f59, %f4;
	setp.num.f32 	%p4, %f59, %f59;
	setp.lt.f32 	%p5, %f52, 0f00000000;
	selp.f32 	%f60, 0f00000000, 0f7F800000, %p5;
	abs.f32 	%f61, %f52;
	setp.gt.f32 	%p6, %f61, 0f43180000;
	cvt.rzi.s32.f32 	%r45, %f53;
	shl.b32 	%r46, %r45, 23;
	sub.s32 	%r47, %r46, %r44;
	mov.b32 	%f62, %r47;
	add.s32 	%r48, %r44, 2130706432;
	mov.b32 	%f63, %r48;
	fma.rn.f32 	%f64, %f58, 0f391FCB8E, 0f3AAF85ED;
	fma.rn.f32 	%f65, %f64, %f58, 0f3C1D9856;
	fma.rn.f32 	%f66, %f65, %f58, 0f3D6357BB;
	fma.rn.f32 	%f67, %f66, %f58, 0f3E75FDEC;
	fma.rn.f32 	%f68, %f67, %f58, 0f3F317218;
	fma.rn.f32 	%f69, %f68, %f58, 0f3F800000;
	mul.f32 	%f70, %f69, %f63;
	mul.f32 	%f71, %f70, %f62;
	selp.f32 	%f231, %f60, %f71, %p6;
	@%p4 bra 	$L__BB0_5;
	mov.f32 	%f72, 0f40000000;
	add.rn.f32 	%f231, %f72, %f4;
$L__BB0_5:
	setp.eq.s32 	%p7, %r340, 0;
	mul.f32 	%f8, %f3, %f231;
	ld.global.f32 	%f9, [%rd1+8];
	mul.f32 	%f74, %f4, 0f3F000000;
	cvt.rzi.f32.f32 	%f75, %f74;
	add.f32 	%f76, %f75, %f75;
	sub.f32 	%f77, %f4, %f76;
	abs.f32 	%f10, %f77;
	abs.f32 	%f11, %f9;
	setp.lt.f32 	%p8, %f11, 0f00800000;
	mul.f32 	%f78, %f11, 0f4B800000;
	selp.f32 	%f79, %f78, %f11, %p8;
	selp.f32 	%f80, 0fC1C00000, 0f00000000, %p8;
	mov.b32 	%r49, %f79;
	add.s32 	%r50, %r49, -1060439283;
	and.b32  	%r51, %r50, -8388608;
	sub.s32 	%r52, %r49, %r51;
	mov.b32 	%f81, %r52;
	cvt.rn.f32.s32 	%f82, %r51;
	fma.rn.f32 	%f83, %f82, 0f34000000, %f80;
	add.f32 	%f84, %f81, 0fBF800000;
	add.f32 	%f85, %f81, 0f3F800000;
	rcp.approx.ftz.f32 	%f86, %f85;
	add.f32 	%f87, %f84, %f84;
	mul.f32 	%f88, %f87, %f86;
	mul.f32 	%f89, %f88, %f88;
	sub.f32 	%f90, %f84, %f88;
	add.f32 	%f91, %f90, %f90;
	neg.f32 	%f92, %f88;
	fma.rn.f32 	%f93, %f92, %f84, %f91;
	mul.rn.f32 	%f94, %f86, %f93;
	fma.rn.f32 	%f95, %f89, 0f3A2C32E4, 0f3B52E7DB;
	fma.rn.f32 	%f96, %f95, %f89, 0f3C93BB73;
	fma.rn.f32 	%f97, %f96, %f89, 0f3DF6384F;
	mul.rn.f32 	%f98, %f97, %f89;
	fma.rn.f32 	%f99, %f88, 0f3FB8AA3B, %f83;
	sub.f32 	%f100, %f83, %f99;
	fma.rn.f32 	%f101, %f88, 0f3FB8AA3B, %f100;
	fma.rn.f32 	%f102, %f94, 0f3FB8AA3B, %f101;
	fma.rn.f32 	%f103, %f88, 0f32A55E34, %f102;
	mul.f32 	%f104, %f98, 0f40400000;
	fma.rn.f32 	%f105, %f104, %f94, %f103;
	fma.rn.f32 	%f106, %f98, %f88, %f105;
	add.rn.f32 	%f107, %f99, %f106;
	neg.f32 	%f108, %f99;
	add.rn.f32 	%f109, %f107, %f108;
	neg.f32 	%f110, %f109;
	add.rn.f32 	%f111, %f106, %f110;
	mul.rn.f32 	%f112, %f107, %f4;
	neg.f32 	%f113, %f112;
	fma.rn.f32 	%f114, %f107, %f4, %f113;
	fma.rn.f32 	%f115, %f111, %f4, %f114;
	cvt.rni.f32.f32 	%f116, %f112;
	sub.f32 	%f117, %f112, %f116;
	add.f32 	%f118, %f117, %f115;
	fma.rn.f32 	%f119, %f118, 0f391FCB8E, 0f3AAF85ED;
	fma.rn.f32 	%f120, %f119, %f118, 0f3C1D9856;
	fma.rn.f32 	%f121, %f120, %f118, 0f3D6357BB;
	fma.rn.f32 	%f122, %f121, %f118, 0f3E75FDEC;
	fma.rn.f32 	%f123, %f122, %f118, 0f3F317218;
	fma.rn.f32 	%f124, %f123, %f118, 0f3F800000;
	cvt.rzi.s32.f32 	%r53, %f116;
	setp.gt.f32 	%p9, %f116, 0f00000000;
	selp.b32 	%r54, 0, -2097152000, %p9;
	add.s32 	%r55, %r54, 2130706432;
	mov.b32 	%f125, %r55;
	mul.f32 	%f126, %f124, %f125;
	shl.b32 	%r56, %r53, 23;
	sub.s32 	%r57, %r56, %r54;
	mov.b32 	%f127, %r57;
	mul.f32 	%f128, %f126, %f127;
	abs.f32 	%f129, %f112;
	setp.gt.f32 	%p10, %f129, 0f43180000;
	setp.lt.f32 	%p11, %f112, 0f00000000;
	selp.f32 	%f130, 0f00000000, 0f7F800000, %p11;
	selp.f32 	%f12, %f130, %f128, %p10;
	setp.eq.f32 	%p12, %f9, 0f3F800000;
	or.pred  	%p13, %p7, %p12;
	mov.f32 	%f232, 0f3F800000;
	@%p13 bra 	$L__BB0_13;
	setp.num.f32 	%p14, %f11, %f11;
	abs.f32 	%f131, %f4;
	setp.num.f32 	%p15, %f131, %f131;
	and.pred  	%p16, %p14, %p15;
	@%p16 bra 	$L__BB0_8;
	add.rn.f32 	%f232, %f9, %f4;
	bra.uni 	$L__BB0_13;
$L__BB0_8:
	setp.neu.f32 	%p17, %f9, 0f00000000;
	setp.neu.f32 	%p18, %f11, 0f7F800000;
	and.pred  	%p19, %p17, %p18;
	@%p19 bra 	$L__BB0_10;
	setp.neu.f32 	%p25, %f10, 0f3F800000;
	add.f32 	%f134, %f9, %f9;
	mov.b32 	%r58, %f134;
	and.b32  	%r59, %r58, 2147483647;
	mov.b32 	%f135, %r59;
	selp.f32 	%f232, %f135, %f134, %p25;
	bra.uni 	$L__BB0_13;
$L__BB0_10:
	setp.eq.f32 	%p20, %f9, 0fBF800000;
	setp.eq.f32 	%p21, %f131, 0f7F800000;
	and.pred  	%p22, %p20, %p21;
	@%p22 bra 	$L__BB0_13;
	setp.geu.f32 	%p23, %f9, 0f00000000;
	mov.f32 	%f232, %f12;
	@%p23 bra 	$L__BB0_13;
	setp.neu.f32 	%p24, %f10, 0f3F800000;
	neg.f32 	%f133, %f12;
	selp.f32 	%f232, %f12, %f133, %p24;
$L__BB0_13:
	setp.lt.s32 	%p26, %r3, 1;
	@%p26 bra 	$L__BB0_36;
	mov.u32 	%r341, %r4;
$L__BB0_15:
	setp.lt.s32 	%p27, %r2, 1;
	@%p27 bra 	$L__BB0_34;
	cvt.rn.f32.s32 	%f136, %r341;
	mul.f32 	%f137, %f8, %f136;
	cvt.rzi.s32.f32 	%r10, %f137;
	add.f32 	%f138, %f137, 0f3F800000;
	cvt.rzi.s32.f32 	%r11, %f138;
	add.s32 	%r12, %r11, -1;
	cvt.rn.f32.s32 	%f139, %r10;
	sub.f32 	%f140, %f137, %f139;
	cvt.f64.f32 	%fd19, %f140;
	mul.f64 	%fd1, %fd19, 0d400921FB5A7ED197;
	abs.f64 	%fd2, %fd1;
	mul.f64 	%fd20, %fd1, 0d3FE45F306DC9C883;
	cvt.rni.s32.f64 	%r13, %fd20;
	cvt.rn.f64.s32 	%fd21, %r13;
	fma.rn.f64 	%fd22, %fd21, 0dBFF921FB54442D18, %fd1;
	fma.rn.f64 	%fd23, %fd21, 0dBC91A62633145C00, %fd22;
	fma.rn.f64 	%fd3, %fd21, 0dB97B839A252049C0, %fd23;
	mov.u32 	%r342, %r5;
$L__BB0_17:
	ld.global.u32 	%r15, [%rd1];
	setp.ge.s32 	%p28, %r341, %r15;
	@%p28 bra 	$L__BB0_33;
	ld.global.u32 	%r60, [%rd1+4];
	setp.ge.s32 	%p29, %r342, %r60;
	@%p29 bra 	$L__BB0_33;
	mov.f64 	%fd24, 0d0000000000000000;
	mul.rn.f64 	%fd210, %fd1, %fd24;
	setp.eq.f64 	%p30, %fd2, 0d7FF0000000000000;
	cvt.rn.f32.s32 	%f141, %r342;
	mul.f32 	%f18, %f8, %f141;
	ld.global.u32 	%r16, [%rd1+20];
	cvt.rzi.s32.f32 	%r17, %f18;
	add.s32 	%r62, %r17, -1;
	mul.lo.s32 	%r63, %r16, %r62;
	add.s32 	%r64, %r10, -1;
	add.s32 	%r65, %r63, %r64;
	shl.b32 	%r66, %r65, 13;
	xor.b32  	%r67, %r66, %r65;
	mul.lo.s32 	%r68, %r67, %r67;
	mad.lo.s32 	%r69, %r68, 15731, 789221;
	mad.lo.s32 	%r70, %r69, %r67, 1376312589;
	and.b32  	%r71, %r70, 2147483647;
	cvt.rn.f64.u32 	%fd25, %r71;
	mul.f64 	%fd26, %fd25, 0d3E10000000000000;
	mov.f64 	%fd27, 0d3FF0000000000000;
	sub.f64 	%fd28, %fd27, %fd26;
	cvt.rn.f32.f64 	%f142, %fd28;
	add.s32 	%r72, %r65, 2;
	shl.b32 	%r73, %r72, 13;
	xor.b32  	%r74, %r73, %r72;
	mul.lo.s32 	%r75, %r74, %r74;
	mad.lo.s32 	%r76, %r75, 15731, 789221;
	mad.lo.s32 	%r77, %r76, %r74, 1376312589;
	and.b32  	%r78, %r77, 2147483647;
	cvt.rn.f64.u32 	%fd29, %r78;
	mul.f64 	%fd30, %fd29, 0d3E10000000000000;
	sub.f64 	%fd31, %fd27, %fd30;
	cvt.rn.f32.f64 	%f143, %fd31;
	add.f32 	%f144, %f142, %f143;
	shl.b32 	%r18, %r16, 1;
	add.s32 	%r79, %r63, %r18;
	add.s32 	%r80, %r79, %r64;
	shl.b32 	%r81, %r80, 13;
	xor.b32  	%r82, %r81, %r80;
	mul.lo.s32 	%r83, %r82, %r82;
	mad.lo.s32 	%r84, %r83, 15731, 789221;
	mad.lo.s32 	%r85, %r84, %r82, 1376312589;
	and.b32  	%r86, %r85, 2147483647;
	cvt.rn.f64.u32 	%fd32, %r86;
	mul.f64 	%fd33, %fd32, 0d3E10000000000000;
	sub.f64 	%fd34, %fd27, %fd33;
	cvt.rn.f32.f64 	%f145, %fd34;
	add.f32 	%f146, %f144, %f145;
	add.s32 	%r87, %r80, 2;
	shl.b32 	%r88, %r87, 13;
	xor.b32  	%r89, %r88, %r87;
	mul.lo.s32 	%r90, %r89, %r89;
	mad.lo.s32 	%r91, %r90, 15731, 789221;
	mad.lo.s32 	%r92, %r91, %r89, 1376312589;
	and.b32  	%r93, %r92, 2147483647;
	cvt.rn.f64.u32 	%fd35, %r93;
	mul.f64 	%fd36, %fd35, 0d3E10000000000000;
	sub.f64 	%fd37, %fd27, %fd36;
	cvt.rn.f32.f64 	%f147, %fd37;
	add.f32 	%f148, %f146, %f147;
	add.s32 	%r94, %r65, %r16;
	shl.b32 	%r95, %r94, 13;
	xor.b32  	%r96, %r95, %r94;
	mul.lo.s32 	%r97, %r96, %r96;
	mad.lo.s32 	%r98, %r97, 15731, 789221;
	mad.lo.s32 	%r99, %r98, %r96, 1376312589;
	and.b32  	%r100, %r99, 2147483647;
	cvt.rn.f64.u32 	%fd38, %r100;
	mul.f64 	%fd39, %fd38, 0d3E10000000000000;
	sub.f64 	%fd40, %fd27, %fd39;
	cvt.rn.f32.f64 	%f149, %fd40;
	add.s32 	%r101, %r94, 2;
	shl.b32 	%r102, %r101, 13;
	xor.b32  	%r103, %r102, %r101;
	mul.lo.s32 	%r104, %r103, %r103;
	mad.lo.s32 	%r105, %r104, 15731, 789221;
	mad.lo.s32 	%r106, %r105, %r103, 1376312589;
	and.b32  	%r107, %r106, 2147483647;
	cvt.rn.f64.u32 	%fd41, %r107;
	mul.f64 	%fd42, %fd41, 0d3E10000000000000;
	sub.f64 	%fd43, %fd27, %fd42;
	cvt.rn.f32.f64 	%f150, %fd43;
	add.f32 	%f151, %f149, %f150;
	add.s32 	%r108, %r63, %r10;
	shl.b32 	%r109, %r108, 13;
	xor.b32  	%r110, %r109, %r108;
	mul.lo.s32 	%r111, %r110, %r110;
	mad.lo.s32 	%r112, %r111, 15731, 789221;
	mad.lo.s32 	%r113, %r112, %r110, 1376312589;
	and.b32  	%r114, %r113, 2147483647;
	cvt.rn.f64.u32 	%fd44, %r114;
	mul.f64 	%fd45, %fd44, 0d3E10000000000000;
	sub.f64 	%fd46, %fd27, %fd45;
	cvt.rn.f32.f64 	%f152, %fd46;
	add.f32 	%f153, %f151, %f152;
	add.s32 	%r115, %r79, %r10;
	shl.b32 	%r116, %r115, 13;
	xor.b32  	%r117, %r116, %r115;
	mul.lo.s32 	%r118, %r117, %r117;
	mad.lo.s32 	%r119, %r118, 15731, 789221;
	mad.lo.s32 	%r120, %r119, %r117, 1376312589;
	and.b32  	%r121, %r120, 2147483647;
	cvt.rn.f64.u32 	%fd47, %r121;
	mul.f64 	%fd48, %fd47, 0d3E10000000000000;
	sub.f64 	%fd49, %fd27, %fd48;
	cvt.rn.f32.f64 	%f154, %fd49;
	add.f32 	%f155, %f153, %f154;
	mul.f32 	%f156, %f155, 0f3E000000;
	add.s32 	%r122, %r94, 1;
	shl.b32 	%r123, %r122, 13;
	xor.b32  	%r124, %r123, %r122;
	mul.lo.s32 	%r125, %r124, %r124;
	mad.lo.s32 	%r126, %r125, 15731, 789221;
	mad.lo.s32 	%r127, %r126, %r124, 1376312589;
	and.b32  	%r128, %r127, 2147483647;
	cvt.rn.f64.u32 	%fd50, %r128;
	mul.f64 	%fd51, %fd50, 0d3E10000000000000;
	sub.f64 	%fd52, %fd27, %fd51;
	cvt.rn.f32.f64 	%f157, %fd52;
	fma.rn.f32 	%f158, %f148, 0f3D800000, %f156;
	fma.rn.f32 	%f19, %f157, 0f3E800000, %f158;
	add.s32 	%r129, %r63, %r12;
	shl.b32 	%r130, %r129, 13;
	xor.b32  	%r131, %r130, %r129;
	mul.lo.s32 	%r132, %r131, %r131;
	mad.lo.s32 	%r133, %r132, 15731, 789221;
	mad.lo.s32 	%r134, %r133, %r131, 1376312589;
	and.b32  	%r135, %r134, 2147483647;
	cvt.rn.f64.u32 	%fd53, %r135;
	mul.f64 	%fd54, %fd53, 0d3E10000000000000;
	sub.f64 	%fd55, %fd27, %fd54;
	cvt.rn.f32.f64 	%f159, %fd55;
	add.s32 	%r136, %r129, 2;
	shl.b32 	%r137, %r136, 13;
	xor.b32  	%r138, %r137, %r136;
	mul.lo.s32 	%r139, %r138, %r138;
	mad.lo.s32 	%r140, %r139, 15731, 789221;
	mad.lo.s32 	%r141, %r140, %r138, 1376312589;
	and.b32  	%r142, %r141, 2147483647;
	cvt.rn.f64.u32 	%fd56, %r142;
	mul.f64 	%fd57, %fd56, 0d3E10000000000000;
	sub.f64 	%fd58, %fd27, %fd57;
	cvt.rn.f32.f64 	%f160, %fd58;
	add.f32 	%f161, %f159, %f160;
	add.s32 	%r143, %r79, %r12;
	shl.b32 	%r144, %r143, 13;
	xor.b32  	%r145, %r144, %r143;
	mul.lo.s32 	%r146, %r145, %r145;
	mad.lo.s32 	%r147, %r146, 15731, 789221;
	mad.lo.s32 	%r148, %r147, %r145, 1376312589;
	and.b32  	%r149, %r148, 2147483647;
	cvt.rn.f64.u32 	%fd59, %r149;
	mul.f64 	%fd60, %fd59, 0d3E10000000000000;
	sub.f64 	%fd61, %fd27, %fd60;
	cvt.rn.f32.f64 	%f162, %fd61;
	add.f32 	%f163, %f161, %f162;
	add.s32 	%r150, %r143, 2;
	shl.b32 	%r151, %r150, 13;
	xor.b32  	%r152, %r151, %r150;
	mul.lo.s32 	%r153, %r152, %r152;
	mad.lo.s32 	%r154, %r153, 15731, 789221;
	mad.lo.s32 	%r155, %r154, %r152, 1376312589;
	and.b32  	%r156, %r155, 2147483647;
	cvt.rn.f64.u32 	%fd62, %r156;
	mul.f64 	%fd63, %fd62, 0d3E10000000000000;
	sub.f64 	%fd64, %fd27, %fd63;
	cvt.rn.f32.f64 	%f164, %fd64;
	add.f32 	%f165, %f163, %f164;
	add.s32 	%r157, %r129, %r16;
	shl.b32 	%r158, %r157, 13;
	xor.b32  	%r159, %r158, %r157;
	mul.lo.s32 	%r160, %r159, %r159;
	mad.lo.s32 	%r161, %r160, 15731, 789221;
	mad.lo.s32 	%r162, %r161, %r159, 1376312589;
	and.b32  	%r163, %r162, 2147483647;
	cvt.rn.f64.u32 	%fd65, %r163;
	mul.f64 	%fd66, %fd65, 0d3E10000000000000;
	sub.f64 	%fd67, %fd27, %fd66;
	cvt.rn.f32.f64 	%f166, %fd67;
	add.s32 	%r164, %r157, 2;
	shl.b32 	%r165, %r164, 13;
	xor.b32  	%r166, %r165, %r164;
	mul.lo.s32 	%r167, %r166, %r166;
	mad.lo.s32 	%r168, %r167, 15731, 789221;
	mad.lo.s32 	%r169, %r168, %r166, 1376312589;
	and.b32  	%r170, %r169, 2147483647;
	cvt.rn.f64.u32 	%fd68, %r170;
	mul.f64 	%fd69, %fd68, 0d3E10000000000000;
	sub.f64 	%fd70, %fd27, %fd69;
	cvt.rn.f32.f64 	%f167, %fd70;
	add.f32 	%f168, %f166, %f167;
	add.s32 	%r171, %r63, %r11;
	shl.b32 	%r172, %r171, 13;
	xor.b32  	%r173, %r172, %r171;
	mul.lo.s32 	%r174, %r173, %r173;
	mad.lo.s32 	%r175, %r174, 15731, 789221;
	mad.lo.s32 	%r176, %r175, %r173, 1376312589;
	and.b32  	%r177, %r176, 2147483647;
	cvt.rn.f64.u32 	%fd71, %r177;
	mul.f64 	%fd72, %fd71, 0d3E10000000000000;
	sub.f64 	%fd73, %fd27, %fd72;
	cvt.rn.f32.f64 	%f169, %fd73;
	add.f32 	%f170, %f168, %f169;
	add.s32 	%r178, %r79, %r11;
	shl.b32 	%r179, %r178, 13;
	xor.b32  	%r180, %r179, %r178;
	mul.lo.s32 	%r181, %r180, %r180;
	mad.lo.s32 	%r182, %r181, 15731, 789221;
	mad.lo.s32 	%r183, %r182, %r180, 1376312589;
	and.b32  	%r184, %r183, 2147483647;
	cvt.rn.f64.u32 	%fd74, %r184;
	mul.f64 	%fd75, %fd74, 0d3E10000000000000;
	sub.f64 	%fd76, %fd27, %fd75;
	cvt.rn.f32.f64 	%f171, %fd76;
	add.f32 	%f172, %f170, %f171;
	mul.f32 	%f173, %f172, 0f3E000000;
	add.s32 	%r185, %r157, 1;
	shl.b32 	%r186, %r185, 13;
	xor.b32  	%r187, %r186, %r185;
	mul.lo.s32 	%r188, %r187, %r187;
	mad.lo.s32 	%r189, %r188, 15731, 789221;
	mad.lo.s32 	%r190, %r189, %r187, 1376312589;
	and.b32  	%r191, %r190, 2147483647;
	cvt.rn.f64.u32 	%fd77, %r191;
	mul.f64 	%fd78, %fd77, 0d3E10000000000000;
	sub.f64 	%fd79, %fd27, %fd78;
	cvt.rn.f32.f64 	%f174, %fd79;
	fma.rn.f32 	%f175, %f165, 0f3D800000, %f173;
	fma.rn.f32 	%f20, %f174, 0f3E800000, %f175;
	mov.b32 	%r344, 1;
	@%p30 bra 	$L__BB0_23;
	setp.ltu.f64 	%p31, %fd2, 0d41E0000000000000;
	mov.f64 	%fd210, %fd3;
	mov.u32 	%r343, %r13;
	@%p31 bra 	$L__BB0_22;
	{ // callseq 0, 0
	.param .b64 param0;
	st.param.f64 	[param0], %fd1;
	.param .align 16 .b8 retval0[16];
	call.uni (retval0), 
	__internal_trig_reduction_slowpathd, 
	(
	param0
	);
	ld.param.f64 	%fd210, [retval0];
	ld.param.b32 	%r343, [retval0+8];
	} // callseq 0
$L__BB0_22:
	add.s32 	%r344, %r343, 1;
$L__BB0_23:
	mov.f64 	%fd81, 0d0000000000000000;
	mul.rn.f64 	%fd212, %fd1, %fd81;
	setp.eq.f64 	%p32, %fd2, 0d7FF0000000000000;
	shl.b32 	%r194, %r344, 6;
	cvt.u64.u32 	%rd5, %r194;
	and.b64  	%rd6, %rd5, 64;
	add.s64 	%rd8, %rd7, %rd6;
	mul.rn.f64 	%fd82, %fd210, %fd210;
	and.b32  	%r195, %r344, 1;
	setp.eq.b32 	%p33, %r195, 1;
	selp.f64 	%fd83, 0dBDA8FF8320FD8164, 0d3DE5DB65F9785EBA, %p33;
	ld.global.nc.v2.f64 	{%fd84, %fd85}, [%rd8];
	fma.rn.f64 	%fd86, %fd83, %fd82, %fd84;
	fma.rn.f64 	%fd87, %fd86, %fd82, %fd85;
	ld.global.nc.v2.f64 	{%fd88, %fd89}, [%rd8+16];
	fma.rn.f64 	%fd90, %fd87, %fd82, %fd88;
	fma.rn.f64 	%fd91, %fd90, %fd82, %fd89;
	ld.global.nc.v2.f64 	{%fd92, %fd93}, [%rd8+32];
	fma.rn.f64 	%fd94, %fd91, %fd82, %fd92;
	fma.rn.f64 	%fd95, %fd94, %fd82, %fd93;
	fma.rn.f64 	%fd96, %fd95, %fd210, %fd210;
	fma.rn.f64 	%fd97, %fd95, %fd82, 0d3FF0000000000000;
	selp.f64 	%fd98, %fd97, %fd96, %p33;
	and.b32  	%r196, %r344, 2;
	setp.eq.s32 	%p34, %r196, 0;
	sub.f64 	%fd99, %fd81, %fd98;
	selp.f64 	%fd100, %fd98, %fd99, %p34;
	mov.f64 	%fd101, 0d3FF0000000000000;
	sub.f64 	%fd102, %fd101, %fd100;
	cvt.rn.f32.f64 	%f176, %fd102;
	mul.f32 	%f177, %f176, 0f3F000000;
	mov.f32 	%f178, 0f3F800000;
	sub.f32 	%f179, %f178, %f177;
	mul.f32 	%f180, %f19, %f179;
	fma.rn.f32 	%f21, %f20, %f177, %f180;
	add.f32 	%f181, %f18, 0f3F800000;
	cvt.rzi.s32.f32 	%r197, %f181;
	add.s32 	%r198, %r197, -1;
	mul.lo.s32 	%r199, %r16, %r198;
	add.s32 	%r200, %r10, -1;
	add.s32 	%r201, %r199, %r200;
	shl.b32 	%r202, %r201, 13;
	xor.b32  	%r203, %r202, %r201;
	mul.lo.s32 	%r204, %r203, %r203;
	mad.lo.s32 	%r205, %r204, 15731, 789221;
	mad.lo.s32 	%r206, %r205, %r203, 1376312589;
	and.b32  	%r207, %r206, 2147483647;
	cvt.rn.f64.u32 	%fd103, %r207;
	mul.f64 	%fd104, %fd103, 0d3E10000000000000;
	sub.f64 	%fd105, %fd101, %fd104;
	cvt.rn.f32.f64 	%f182, %fd105;
	add.s32 	%r208, %r201, 2;
	shl.b32 	%r209, %r208, 13;
	xor.b32  	%r210, %r209, %r208;
	mul.lo.s32 	%r211, %r210, %r210;
	mad.lo.s32 	%r212, %r211, 15731, 789221;
	mad.lo.s32 	%r213, %r212, %r210, 1376312589;
	and.b32  	%r214, %r213, 2147483647;
	cvt.rn.f64.u32 	%fd106, %r214;
	mul.f64 	%fd107, %fd106, 0d3E10000000000000;
	sub.f64 	%fd108, %fd101, %fd107;
	cvt.rn.f32.f64 	%f183, %fd108;
	add.f32 	%f184, %f182, %f183;
	add.s32 	%r215, %r199, %r18;
	add.s32 	%r216, %r215, %r200;
	shl.b32 	%r217, %r216, 13;
	xor.b32  	%r218, %r217, %r216;
	mul.lo.s32 	%r219, %r218, %r218;
	mad.lo.s32 	%r220, %r219, 15731, 789221;
	mad.lo.s32 	%r221, %r220, %r218, 1376312589;
	and.b32  	%r222, %r221, 2147483647;
	cvt.rn.f64.u32 	%fd109, %r222;
	mul.f64 	%fd110, %fd109, 0d3E10000000000000;
	sub.f64 	%fd111, %fd101, %fd110;
	cvt.rn.f32.f64 	%f185, %fd111;
	add.f32 	%f186, %f184, %f185;
	add.s32 	%r223, %r216, 2;
	shl.b32 	%r224, %r223, 13;
	xor.b32  	%r225, %r224, %r223;
	mul.lo.s32 	%r226, %r225, %r225;
	mad.lo.s32 	%r227, %r226, 15731, 789221;
	mad.lo.s32 	%r228, %r227, %r225, 1376312589;
	and.b32  	%r229, %r228, 2147483647;
	cvt.rn.f64.u32 	%fd112, %r229;
	mul.f64 	%fd113, %fd112, 0d3E10000000000000;
	sub.f64 	%fd114, %fd101, %fd113;
	cvt.rn.f32.f64 	%f187, %fd114;
	add.f32 	%f188, %f186, %f187;
	add.s32 	%r230, %r201, %r16;
	shl.b32 	%r231, %r230, 13;
	xor.b32  	%r232, %r231, %r230;
	mul.lo.s32 	%r233, %r232, %r232;
	mad.lo.s32 	%r234, %r233, 15731, 789221;
	mad.lo.s32 	%r235, %r234, %r232, 1376312589;
	and.b32  	%r236, %r235, 2147483647;
	cvt.rn.f64.u32 	%fd115, %r236;
	mul.f64 	%fd116, %fd115, 0d3E10000000000000;
	sub.f64 	%fd117, %fd101, %fd116;
	cvt.rn.f32.f64 	%f189, %fd117;
	add.s32 	%r237, %r230, 2;
	shl.b32 	%r238, %r237, 13;
	xor.b32  	%r239, %r238, %r237;
	mul.lo.s32 	%r240, %r239, %r239;
	mad.lo.s32 	%r241, %r240, 15731, 789221;
	mad.lo.s32 	%r242, %r241, %r239, 1376312589;
	and.b32  	%r243, %r242, 2147483647;
	cvt.rn.f64.u32 	%fd118, %r243;
	mul.f64 	%fd119, %fd118, 0d3E10000000000000;
	sub.f64 	%fd120, %fd101, %fd119;
	cvt.rn.f32.f64 	%f190, %fd120;
	add.f32 	%f191, %f189, %f190;
	add.s32 	%r244, %r199, %r10;
	shl.b32 	%r245, %r244, 13;
	xor.b32  	%r246, %r245, %r244;
	mul.lo.s32 	%r247, %r246, %r246;
	mad.lo.s32 	%r248, %r247, 15731, 789221;
	mad.lo.s32 	%r249, %r248, %r246, 1376312589;
	and.b32  	%r250, %r249, 2147483647;
	cvt.rn.f64.u32 	%fd121, %r250;
	mul.f64 	%fd122, %fd121, 0d3E10000000000000;
	sub.f64 	%fd123, %fd101, %fd122;
	cvt.rn.f32.f64 	%f192, %fd123;
	add.f32 	%f193, %f191, %f192;
	add.s32 	%r251, %r215, %r10;
	shl.b32 	%r252, %r251, 13;
	xor.b32  	%r253, %r252, %r251;
	mul.lo.s32 	%r254, %r253, %r253;
	mad.lo.s32 	%r255, %r254, 15731, 789221;
	mad.lo.s32 	%r256, %r255, %r253, 1376312589;
	and.b32  	%r257, %r256, 2147483647;
	cvt.rn.f64.u32 	%fd124, %r257;
	mul.f64 	%fd125, %fd124, 0d3E10000000000000;
	sub.f64 	%fd126, %fd101, %fd125;
	cvt.rn.f32.f64 	%f194, %fd126;
	add.f32 	%f195, %f193, %f194;
	mul.f32 	%f196, %f195, 0f3E000000;
	add.s32 	%r258, %r230, 1;
	shl.b32 	%r259, %r258, 13;
	xor.b32  	%r260, %r259, %r258;
	mul.lo.s32 	%r261, %r260, %r260;
	mad.lo.s32 	%r262, %r261, 15731, 789221;
	mad.lo.s32 	%r263, %r262, %r260, 1376312589;
	and.b32  	%r264, %r263, 2147483647;
	cvt.rn.f64.u32 	%fd127, %r264;
	mul.f64 	%fd128, %fd127, 0d3E10000000000000;
	sub.f64 	%fd129, %fd101, %fd128;
	cvt.rn.f32.f64 	%f197, %fd129;
	fma.rn.f32 	%f198, %f188, 0f3D800000, %f196;
	fma.rn.f32 	%f22, %f197, 0f3E800000, %f198;
	add.s32 	%r265, %r199, %r12;
	shl.b32 	%r266, %r265, 13;
	xor.b32  	%r267, %r266, %r265;
	mul.lo.s32 	%r268, %r267, %r267;
	mad.lo.s32 	%r269, %r268, 15731, 789221;
	mad.lo.s32 	%r270, %r269, %r267, 1376312589;
	and.b32  	%r271, %r270, 2147483647;
	cvt.rn.f64.u32 	%fd130, %r271;
	mul.f64 	%fd131, %fd130, 0d3E10000000000000;
	sub.f64 	%fd132, %fd101, %fd131;
	cvt.rn.f32.f64 	%f199, %fd132;
	add.s32 	%r272, %r265, 2;
	shl.b32 	%r273, %r272, 13;
	xor.b32  	%r274, %r273, %r272;
	mul.lo.s32 	%r275, %r274, %r274;
	mad.lo.s32 	%r276, %r275, 15731, 789221;
	mad.lo.s32 	%r277, %r276, %r274, 1376312589;
	and.b32  	%r278, %r277, 2147483647;
	cvt.rn.f64.u32 	%fd133, %r278;
	mul.f64 	%fd134, %fd133, 0d3E10000000000000;
	sub.f64 	%fd135, %fd101, %fd134;
	cvt.rn.f32.f64 	%f200, %fd135;
	add.f32 	%f201, %f199, %f200;
	add.s32 	%r279, %r215, %r12;
	shl.b32 	%r280, %r279, 13;
	xor.b32  	%r281, %r280, %r279;
	mul.lo.s32 	%r282, %r281, %r281;
	mad.lo.s32 	%r283, %r282, 15731, 789221;
	mad.lo.s32 	%r284, %r283, %r281, 1376312589;
	and.b32  	%r285, %r284, 2147483647;
	cvt.rn.f64.u32 	%fd136, %r285;
	mul.f64 	%fd137, %fd136, 0d3E10000000000000;
	sub.f64 	%fd138, %fd101, %fd137;
	cvt.rn.f32.f64 	%f202, %fd138;
	add.f32 	%f203, %f201, %f202;
	add.s32 	%r286, %r279, 2;
	shl.b32 	%r287, %r286, 13;
	xor.b32  	%r288, %r287, %r286;
	mul.lo.s32 	%r289, %r288, %r288;
	mad.lo.s32 	%r290, %r289, 15731, 789221;
	mad.lo.s32 	%r291, %r290, %r288, 1376312589;
	and.b32  	%r292, %r291, 2147483647;
	cvt.rn.f64.u32 	%fd139, %r292;
	mul.f64 	%fd140, %fd139, 0d3E10000000000000;
	sub.f64 	%fd141, %fd101, %fd140;
	cvt.rn.f32.f64 	%f204, %fd141;
	add.f32 	%f205, %f203, %f204;
	add.s32 	%r293, %r265, %r16;
	shl.b32 	%r294, %r293, 13;
	xor.b32  	%r295, %r294, %r293;
	mul.lo.s32 	%r296, %r295, %r295;
	mad.lo.s32 	%r297, %r296, 15731, 789221;
	mad.lo.s32 	%r298, %r297, %r295, 1376312589;
	and.b32  	%r299, %r298, 2147483647;
	cvt.rn.f64.u32 	%fd142, %r299;
	mul.f64 	%fd143, %fd142, 0d3E10000000000000;
	sub.f64 	%fd144, %fd101, %fd143;
	cvt.rn.f32.f64 	%f206, %fd144;
	add.s32 	%r300, %r293, 2;
	shl.b32 	%r301, %r300, 13;
	xor.b32  	%r302, %r301, %r300;
	mul.lo.s32 	%r303, %r302, %r302;
	mad.lo.s32 	%r304, %r303, 15731, 789221;
	mad.lo.s32 	%r305, %r304, %r302, 1376312589;
	and.b32  	%r306, %r305, 2147483647;
	cvt.rn.f64.u32 	%fd145, %r306;
	mul.f64 	%fd146, %fd145, 0d3E10000000000000;
	sub.f64 	%fd147, %fd101, %fd146;
	cvt.rn.f32.f64 	%f207, %fd147;
	add.f32 	%f208, %f206, %f207;
	add.s32 	%r307, %r199, %r11;
	shl.b32 	%r308, %r307, 13;
	xor.b32  	%r309, %r308, %r307;
	mul.lo.s32 	%r310, %r309, %r309;
	mad.lo.s32 	%r311, %r310, 15731, 789221;
	mad.lo.s32 	%r312, %r311, %r309, 1376312589;
	and.b32  	%r313, %r312, 2147483647;
	cvt.rn.f64.u32 	%fd148, %r313;
	mul.f64 	%fd149, %fd148, 0d3E10000000000000;
	sub.f64 	%fd150, %fd101, %fd149;
	cvt.rn.f32.f64 	%f209, %fd150;
	add.f32 	%f210, %f208, %f209;
	add.s32 	%r314, %r215, %r11;
	shl.b32 	%r315, %r314, 13;
	xor.b32  	%r316, %r315, %r314;
	mul.lo.s32 	%r317, %r316, %r316;
	mad.lo.s32 	%r318, %r317, 15731, 789221;
	mad.lo.s32 	%r319, %r318, %r316, 1376312589;
	and.b32  	%r320, %r319, 2147483647;
	cvt.rn.f64.u32 	%fd151, %r320;
	mul.f64 	%fd152, %fd151, 0d3E10000000000000;
	sub.f64 	%fd153, %fd101, %fd152;
	cvt.rn.f32.f64 	%f211, %fd153;
	add.f32 	%f212, %f210, %f211;
	mul.f32 	%f213, %f212, 0f3E000000;
	add.s32 	%r321, %r293, 1;
	shl.b32 	%r322, %r321, 13;
	xor.b32  	%r323, %r322, %r321;
	mul.lo.s32 	%r324, %r323, %r323;
	mad.lo.s32 	%r325, %r324, 15731, 789221;
	mad.lo.s32 	%r326, %r325, %r323, 1376312589;
	and.b32  	%r327, %r326, 2147483647;
	cvt.rn.f64.u32 	%fd154, %r327;
	mul.f64 	%fd155, %fd154, 0d3E10000000000000;
	sub.f64 	%fd156, %fd101, %fd155;
	cvt.rn.f32.f64 	%f214, %fd156;
	fma.rn.f32 	%f215, %f205, 0f3D800000, %f213;
	fma.rn.f32 	%f23, %f214, 0f3E800000, %f215;
	mov.b32 	%r346, 1;
	@%p32 bra 	$L__BB0_27;
	setp.ltu.f64 	%p35, %fd2, 0d41E0000000000000;
	mov.f64 	%fd212, %fd3;
	mov.u32 	%r345, %r13;
	@%p35 bra 	$L__BB0_26;
	{ // callseq 1, 0
	.param .b64 param0;
	st.param.f64 	[param0], %fd1;
	.param .align 16 .b8 retval0[16];
	call.uni (retval0), 
	__internal_trig_reduction_slowpathd, 
	(
	param0
	);
	ld.param.f64 	%fd212, [retval0];
	ld.param.b32 	%r345, [retval0+8];
	} // callseq 1
$L__BB0_26:
	add.s32 	%r346, %r345, 1;
$L__BB0_27:
	shl.b32 	%r329, %r346, 6;
	cvt.u64.u32 	%rd9, %r329;
	and.b64  	%rd10, %rd9, 64;
	add.s64 	%rd12, %rd7, %rd10;
	mul.rn.f64 	%fd158, %fd212, %fd212;
	and.b32  	%r330, %r346, 1;
	setp.eq.b32 	%p36, %r330, 1;
	selp.f64 	%fd159, 0dBDA8FF8320FD8164, 0d3DE5DB65F9785EBA, %p36;
	ld.global.nc.v2.f64 	{%fd160, %fd161}, [%rd12];
	fma.rn.f64 	%fd162, %fd159, %fd158, %fd160;
	fma.rn.f64 	%fd163, %fd162, %fd158, %fd161;
	ld.global.nc.v2.f64 	{%fd164, %fd165}, [%rd12+16];
	fma.rn.f64 	%fd166, %fd163, %fd158, %fd164;
	fma.rn.f64 	%fd167, %fd166, %fd158, %fd165;
	ld.global.nc.v2.f64 	{%fd168, %fd169}, [%rd12+32];
	fma.rn.f64 	%fd170, %fd167, %fd158, %fd168;
	fma.rn.f64 	%fd171, %fd170, %fd158, %fd169;
	fma.rn.f64 	%fd172, %fd171, %fd212, %fd212;
	fma.rn.f64 	%fd173, %fd171, %fd158, 0d3FF0000000000000;
	selp.f64 	%fd174, %fd173, %fd172, %p36;
	and.b32  	%r331, %r346, 2;
	setp.eq.s32 	%p37, %r331, 0;
	mov.f64 	%fd175, 0d0000000000000000;
	sub.f64 	%fd176, %fd175, %fd174;
	selp.f64 	%fd177, %fd174, %fd176, %p37;
	mov.f64 	%fd178, 0d3FF0000000000000;
	sub.f64 	%fd179, %fd178, %fd177;
	cvt.rn.f32.f64 	%f216, %fd179;
	mul.f32 	%f217, %f216, 0f3F000000;
	mov.f32 	%f218, 0f3F800000;
	sub.f32 	%f219, %f218, %f217;
	mul.f32 	%f220, %f22, %f219;
	fma.rn.f32 	%f24, %f23, %f217, %f220;
	cvt.rn.f32.s32 	%f221, %r17;
	sub.f32 	%f222, %f18, %f221;
	cvt.f64.f32 	%fd180, %f222;
	mul.f64 	%fd12, %fd180, 0d400921FB5A7ED197;
	abs.f64 	%fd13, %fd12;
	setp.neu.f64 	%p38, %fd13, 0d7FF0000000000000;
	@%p38 bra 	$L__BB0_29;
	mov.f64 	%fd186, 0d0000000000000000;
	mul.rn.f64 	%fd214, %fd12, %fd186;
	mov.b32 	%r348, 1;
	bra.uni 	$L__BB0_32;
$L__BB0_29:
	mul.f64 	%fd181, %fd12, 0d3FE45F306DC9C883;
	cvt.rni.s32.f64 	%r347, %fd181;
	cvt.rn.f64.s32 	%fd182, %r347;
	fma.rn.f64 	%fd183, %fd182, 0dBFF921FB54442D18, %fd12;
	fma.rn.f64 	%fd184, %fd182, 0dBC91A62633145C00, %fd183;
	fma.rn.f64 	%fd214, %fd182, 0dB97B839A252049C0, %fd184;
	setp.ltu.f64 	%p39, %fd13, 0d41E0000000000000;
	@%p39 bra 	$L__BB0_31;
	{ // callseq 2, 0
	.param .b64 param0;
	st.param.f64 	[param0], %fd12;
	.param .align 16 .b8 retval0[16];
	call.uni (retval0), 
	__internal_trig_reduction_slowpathd, 
	(
	param0
	);
	ld.param.f64 	%fd214, [retval0];
	ld.param.b32 	%r347, [retval0+8];
	} // callseq 2
$L__BB0_31:
	add.s32 	%r348, %r347, 1;
$L__BB0_32:
	shl.b32 	%r334, %r348, 6;
	cvt.u64.u32 	%rd13, %r334;
	and.b64  	%rd14, %rd13, 64;
	add.s64 	%rd16, %rd7, %rd14;
	mul.rn.f64 	%fd187, %fd214, %fd214;
	and.b32  	%r335, %r348, 1;
	setp.eq.b32 	%p40, %r335, 1;
	selp.f64 	%fd188, 0dBDA8FF8320FD8164, 0d3DE5DB65F9785EBA, %p40;
	ld.global.nc.v2.f64 	{%fd189, %fd190}, [%rd16];
	fma.rn.f64 	%fd191, %fd188, %fd187, %fd189;
	fma.rn.f64 	%fd192, %fd191, %fd187, %fd190;
	ld.global.nc.v2.f64 	{%fd193, %fd194}, [%rd16+16];
	fma.rn.f64 	%fd195, %fd192, %fd187, %fd193;
	fma.rn.f64 	%fd196, %fd195, %fd187, %fd194;
	ld.global.nc.v2.f64 	{%fd197, %fd198}, [%rd16+32];
	fma.rn.f64 	%fd199, %fd196, %fd187, %fd197;
	fma.rn.f64 	%fd200, %fd199, %fd187, %fd198;
	fma.rn.f64 	%fd201, %fd200, %fd214, %fd214;
	fma.rn.f64 	%fd202, %fd200, %fd187, 0d3FF0000000000000;
	selp.f64 	%fd203, %fd202, %fd201, %p40;
	and.b32  	%r336, %r348, 2;
	setp.eq.s32 	%p41, %r336, 0;
	mov.f64 	%fd204, 0d0000000000000000;
	sub.f64 	%fd205, %fd204, %fd203;
	selp.f64 	%fd206, %fd203, %fd205, %p41;
	mov.f64 	%fd207, 0d3FF0000000000000;
	sub.f64 	%fd208, %fd207, %fd206;
	cvt.rn.f32.f64 	%f223, %fd208;
	mul.f32 	%f224, %f223, 0f3F000000;
	mov.f32 	%f225, 0f3F800000;
	sub.f32 	%f226, %f225, %f224;
	mul.f32 	%f227, %f21, %f226;
	fma.rn.f32 	%f228, %f24, %f224, %f227;
	mad.lo.s32 	%r337, %r15, %r342, %r341;
	mul.wide.s32 	%rd17, %r337, 4;
	add.s64 	%rd18, %rd2, %rd17;
	ld.global.f32 	%f229, [%rd18];
	fma.rn.f32 	%f230, %f232, %f228, %f229;
	st.global.f32 	[%rd18], %f230;
$L__BB0_33:
	add.s32 	%r342, %r342, 1;
	setp.lt.s32 	%p42, %r342, %r6;
	@%p42 bra 	$L__BB0_17;
$L__BB0_34:
	add.s32 	%r341, %r341, 1;
	add.s32 	%r338, %r4, %r3;
	setp.lt.s32 	%p43, %r341, %r338;
	@%p43 bra 	$L__BB0_15;
	ld.global.u32 	%r349, [%rd1+12];
$L__BB0_36:
	add.s32 	%r340, %r340, 1;
	setp.lt.s32 	%p44, %r340, %r349;
	@%p44 bra 	$L__BB0_2;
$L__BB0_37:
	ret;

}
	// .globl	_Z17CalcPerlinPrebuffPfS_P8Perlinfoi
.visible .entry _Z17CalcPerlinPrebuffPfS_P8Perlinfoi(
	.param .u64 .ptr .align 1 _Z17CalcPerlinPrebuffPfS_P8Perlinfoi_param_0,
	.param .u64 .ptr .align 1 _Z17CalcPerlinPrebuffPfS_P8Perlinfoi_param_1,
	.param .u64 .ptr .align 1 _Z17CalcPerlinPrebuffPfS_P8Perlinfoi_param_2,
	.param .u32 _Z17CalcPerlinPrebuffPfS_P8Perlinfoi_param_3
)
{
	.reg .pred 	%p<252>;
	.reg .b32 	%r<643>;
	.reg .b32 	%f<444>;
	.reg .b64 	%rd<136>;
	.reg .b64 	%fd<189>;

	ld.param.u64 	%rd10, [_Z17CalcPerlinPrebuffPfS_P8Perlinfoi_param_1];
	ld.param.u64 	%rd11, [_Z17CalcPerlinPrebuffPfS_P8Perlinfoi_param_2];
	ld.param.u32 	%r61, [_Z17CalcPerlinPrebuffPfS_P8Perlinfoi_param_3];
	cvta.to.global.u64 	%rd1, %rd10;
	cvta.to.global.u64 	%rd2, %rd11;
	ld.global.f32 	%f1, [%rd2+16];
	cvt.rn.f32.s32 	%f2, %r61;
	setp.eq.s32 	%p10, %r61, 0;
	mov.f32 	%f406, 0f3F800000;
	@%p10 bra 	$L__BB1_3;
	mov.f32 	%f148, 0f00000000;
	mov.f32 	%f149, 0f3F000000;
	mul.rn.f32 	%f150, %f149, %f148;
	mov.f32 	%f151, 0f3DF6384F;
	mul.rn.f32 	%f152, %f151, %f148;
	mul.f32 	%f153, %f152, 0f40400000;
	fma.rn.f32 	%f154, %f150, 0f3FB8AA3B, 0f00000000;
	add.f32 	%f155, %f154, 0f00000000;
	fma.rn.f32 	%f156, %f153, %f150, %f155;
	fma.rn.f32 	%f157, %f152, 0f00000000, %f156;
	mov.f32 	%f158, 0f3F800000;
	add.rn.f32 	%f159, %f158, %f157;
	mul.rn.f32 	%f160, %f159, %f2;
	cvt.rni.f32.f32 	%f161, %f160;
	sub.f32 	%f162, %f160, %f161;
	neg.f32 	%f163, %f160;
	fma.rn.f32 	%f164, %f159, %f2, %f163;
	mov.f32 	%f165, 0fBF800000;
	add.rn.f32 	%f166, %f159, %f165;
	neg.f32 	%f167, %f166;
	add.rn.f32 	%f168, %f157, %f167;
	fma.rn.f32 	%f169, %f168, %f2, %f164;
	add.f32 	%f170, %f162, %f169;
	setp.gt.f32 	%p11, %f161, 0f00000000;
	selp.b32 	%r62, 0, -2097152000, %p11;
	abs.f32 	%f171, %f2;
	setp.num.f32 	%p12, %f171, %f171;
	setp.lt.f32 	%p13, %f160, 0f00000000;
	selp.f32 	%f172, 0f00000000, 0f7F800000, %p13;
	abs.f32 	%f173, %f160;
	setp.gt.f32 	%p14, %f173, 0f43180000;
	cvt.rzi.s32.f32 	%r63, %f161;
	shl.b32 	%r64, %r63, 23;
	sub.s32 	%r65, %r64, %r62;
	mov.b32 	%f174, %r65;
	add.s32 	%r66, %r62, 2130706432;
	mov.b32 	%f175, %r66;
	fma.rn.f32 	%f176, %f170, 0f391FCB8E, 0f3AAF85ED;
	fma.rn.f32 	%f177, %f176, %f170, 0f3C1D9856;
	fma.rn.f32 	%f178, %f177, %f170, 0f3D6357BB;
	fma.rn.f32 	%f179, %f178, %f170, 0f3E75FDEC;
	fma.rn.f32 	%f180, %f179, %f170, 0f3F317218;
	fma.rn.f32 	%f181, %f180, %f170, 0f3F800000;
	mul.f32 	%f182, %f181, %f175;
	mul.f32 	%f183, %f182, %f174;
	selp.f32 	%f406, %f172, %f183, %p14;
	@%p12 bra 	$L__BB1_3;
	mov.f32 	%f184, 0f40000000;
	add.rn.f32 	%f406, %f184, %f2;
$L__BB1_3:
	ld.param.u32 	%r629, [_Z17CalcPerlinPrebuffPfS_P8Perlinfoi_param_3];
	setp.eq.s32 	%p15, %r629, 0;
	mul.f32 	%f6, %f1, %f406;
	ld.global.f32 	%f7, [%rd2+8];
	mul.f32 	%f186, %f2, 0f3F000000;
	cvt.rzi.f32.f32 	%f187, %f186;
	add.f32 	%f188, %f187, %f187;
	sub.f32 	%f189, %f2, %f188;
	abs.f32 	%f8, %f189;
	abs.f32 	%f9, %f7;
	setp.lt.f32 	%p16, %f9, 0f00800000;
	mul.f32 	%f190, %f9, 0f4B800000;
	selp.f32 	%f191, %f190, %f9, %p16;
	selp.f32 	%f192, 0fC1C00000, 0f00000000, %p16;
	mov.b32 	%r67, %f191;
	add.s32 	%r68, %r67, -1060439283;
	and.b32  	%r69, %r68, -8388608;
	sub.s32 	%r70, %r67, %r69;
	mov.b32 	%f193, %r70;
	cvt.rn.f32.s32 	%f194, %r69;
	fma.rn.f32 	%f195, %f194, 0f34000000, %f192;
	add.f32 	%f196, %f193, 0fBF800000;
	add.f32 	%f197, %f193, 0f3F800000;
	rcp.approx.ftz.f32 	%f198, %f197;
	add.f32 	%f199, %f196, %f196;
	mul.f32 	%f200, %f199, %f198;
	mul.f32 	%f201, %f200, %f200;
	sub.f32 	%f202, %f196, %f200;
	add.f32 	%f203, %f202, %f202;
	neg.f32 	%f204, %f200;
	fma.rn.f32 	%f205, %f204, %f196, %f203;
	mul.rn.f32 	%f206, %f198, %f205;
	fma.rn.f32 	%f207, %f201, 0f3A2C32E4, 0f3B52E7DB;
	fma.rn.f32 	%f208, %f207, %f201, 0f3C93BB73;
	fma.rn.f32 	%f209, %f208, %f201, 0f3DF6384F;
	mul.rn.f32 	%f210, %f209, %f201;
	fma.rn.f32 	%f211, %f200, 0f3FB8AA3B, %f195;
	sub.f32 	%f212, %f195, %f211;
	fma.rn.f32 	%f213, %f200, 0f3FB8AA3B, %f212;
	fma.rn.f32 	%f214, %f206, 0f3FB8AA3B, %f213;
	fma.rn.f32 	%f215, %f200, 0f32A55E34, %f214;
	mul.f32 	%f216, %f210, 0f40400000;
	fma.rn.f32 	%f217, %f216, %f206, %f215;
	fma.rn.f32 	%f218, %f210, %f200, %f217;
	add.rn.f32 	%f219, %f211, %f218;
	neg.f32 	%f220, %f211;
	add.rn.f32 	%f221, %f219, %f220;
	neg.f32 	%f222, %f221;
	add.rn.f32 	%f223, %f218, %f222;
	mul.rn.f32 	%f224, %f219, %f2;
	neg.f32 	%f225, %f224;
	fma.rn.f32 	%f226, %f219, %f2, %f225;
	fma.rn.f32 	%f227, %f223, %f2, %f226;
	cvt.rni.f32.f32 	%f228, %f224;
	sub.f32 	%f229, %f224, %f228;
	add.f32 	%f230, %f229, %f227;
	fma.rn.f32 	%f231, %f230, 0f391FCB8E, 0f3AAF85ED;
	fma.rn.f32 	%f232, %f231, %f230, 0f3C1D9856;
	fma.rn.f32 	%f233, %f232, %f230, 0f3D6357BB;
	fma.rn.f32 	%f234, %f233, %f230, 0f3E75FDEC;
	fma.rn.f32 	%f235, %f234, %f230, 0f3F317218;
	fma.rn.f32 	%f236, %f235, %f230, 0f3F800000;
	cvt.rzi.s32.f32 	%r71, %f228;
	setp.gt.f32 	%p17, %f228, 0f00000000;
	selp.b32 	%r72, 0, -2097152000, %p17;
	add.s32 	%r73, %r72, 2130706432;
	mov.b32 	%f237, %r73;
	mul.f32 	%f238, %f236, %f237;
	shl.b32 	%r74, %r71, 23;
	sub.s32 	%r75, %r74, %r72;
	mov.b32 	%f239, %r75;
	mul.f32 	%f240, %f238, %f239;
	abs.f32 	%f241, %f224;
	setp.gt.f32 	%p18, %f241, 0f43180000;
	setp.lt.f32 	%p19, %f224, 0f00000000;
	selp.f32 	%f242, 0f00000000, 0f7F800000, %p19;
	selp.f32 	%f10, %f242, %f240, %p18;
	setp.eq.f32 	%p20, %f7, 0f3F800000;
	or.pred  	%p21, %p15, %p20;
	mov.f32 	%f407, 0f3F800000;
	@%p21 bra 	$L__BB1_11;
	setp.num.f32 	%p22, %f9, %f9;
	abs.f32 	%f243, %f2;
	setp.num.f32 	%p23, %f243, %f243;
	and.pred  	%p24, %p22, %p23;
	@%p24 bra 	$L__BB1_6;
	add.rn.f32 	%f407, %f7, %f2;
	bra.uni 	$L__BB1_11;
$L__BB1_6:
	setp.neu.f32 	%p25, %f7, 0f00000000;
	setp.neu.f32 	%p26, %f9, 0f7F800000;
	and.pred  	%p27, %p25, %p26;
	@%p27 bra 	$L__BB1_8;
	ld.param.u32 	%r630, [_Z17CalcPerlinPrebuffPfS_P8Perlinfoi_param_3];
	setp.neu.f32 	%p33, %f8, 0f3F800000;
	add.f32 	%f246, %f7, %f7;
	mov.b32 	%r76, %f246;
	setp.lt.s32 	%p34, %r630, 0;
	xor.b32  	%r77, %r76, 2139095040;
	selp.b32 	%r78, %r77, %r76, %p34;
	and.b32  	%r79, %r78, 2147483647;
	selp.b32 	%r80, %r79, %r78, %p33;
	mov.b32 	%f407, %r80;
	bra.uni 	$L__BB1_11;
$L__BB1_8:
	setp.eq.f32 	%p28, %f7, 0fBF800000;
	setp.eq.f32 	%p29, %f243, 0f7F800000;
	and.pred  	%p30, %p28, %p29;
	@%p30 bra 	$L__BB1_11;
	setp.geu.f32 	%p31, %f7, 0f00000000;
	mov.f32 	%f407, %f10;
	@%p31 bra 	$L__BB1_11;
	setp.neu.f32 	%p32, %f8, 0f3F800000;
	neg.f32 	%f245, %f10;
	selp.f32 	%f407, %f10, %f245, %p32;
$L__BB1_11:
	ld.global.u32 	%r81, [%rd2];
	cvt.rn.f32.s32 	%f247, %r81;
	mov.u32 	%r82, %ntid.x;
	cvt.rn.f32.u32 	%f248, %r82;
	div.rn.f32 	%f249, %f247, %f248;
	mov.f32 	%f250, 0f3F000000;
	copysign.f32 	%f251, %f249, %f250;
	add.rz.f32 	%f252, %f249, %f251;
	cvt.rzi.f32.f32 	%f253, %f252;
	cvt.rzi.s32.f32 	%r1, %f253;
	ld.global.u32 	%r83, [%rd2+4];
	cvt.rn.f32.s32 	%f254, %r83;
	mov.u32 	%r84, %nctaid.x;
	cvt.rn.f32.u32 	%f255, %r84;
	div.rn.f32 	%f256, %f254, %f255;
	copysign.f32 	%f257, %f256, %f250;
	add.rz.f32 	%f258, %f256, %f257;
	cvt.rzi.f32.f32 	%f259, %f258;
	cvt.rzi.s32.f32 	%r2, %f259;
	mov.u32 	%r85, %tid.x;
	mul.lo.s32 	%r635, %r1, %r85;
	mov.u32 	%r86, %ctaid.x;
	mul.lo.s32 	%r4, %r2, %r86;
	add.s32 	%r5, %r635, %r1;
	setp.lt.s32 	%p35, %r1, 1;
	@%p35 bra 	$L__BB1_33;
	add.s32 	%r6, %r4, %r2;
	add.s32 	%r7, %r4, 1;
	max.s32 	%r87, %r6, %r7;
	sub.s32 	%r88, %r87, %r4;
	and.b32  	%r8, %r88, 1;
	cvt.rn.f32.s32 	%f260, %r4;
	mul.f32 	%f261, %f6, %f260;
	cvt.rzi.s32.f32 	%r9, %f261;
	mov.u32 	%r632, %r635;
$L__BB1_13:
	setp.lt.s32 	%p36, %r2, 1;
	@%p36 bra 	$L__BB1_32;
	setp.eq.s32 	%p37, %r8, 0;
	cvt.rn.f32.s32 	%f262, %r632;
	mul.f32 	%f263, %f6, %f262;
	cvt.rzi.s32.f32 	%r11, %f263;
	mov.u32 	%r633, %r4;
	@%p37 bra 	$L__BB1_18;
	ld.global.u32 	%r89, [%rd2+4];
	setp.ge.s32 	%p38, %r4, %r89;
	mov.u32 	%r633, %r7;
	@%p38 bra 	$L__BB1_18;
	ld.global.u32 	%r12, [%rd2];
	setp.ge.s32 	%p39, %r632, %r12;
	mov.u32 	%r633, %r7;
	@%p39 bra 	$L__BB1_18;
	ld.global.u32 	%r90, [%rd2+20];
	mad.lo.s32 	%r91, %r90, %r9, %r11;
	shl.b32 	%r92, %r91, 13;
	xor.b32  	%r93, %r92, %r91;
	mul.lo.s32 	%r94, %r93, %r93;
	mad.lo.s32 	%r95, %r94, 15731, 789221;
	mad.lo.s32 	%r96, %r95, %r93, 1376312589;
	and.b32  	%r97, %r96, 2147483647;
	cvt.rn.f64.u32 	%fd20, %r97;
	fma.rn.f64 	%fd21, %fd20, 0dBE10000000000000, 0d3FF0000000000000;
	cvt.rn.f32.f64 	%f264, %fd21;
	mad.lo.s32 	%r98, %r12, %r4, %r632;
	mul.wide.s32 	%rd12, %r98, 4;
	add.s64 	%rd13, %rd1, %rd12;
	st.global.f32 	[%rd13], %f264;
	mov.u32 	%r633, %r7;
$L__BB1_18:
	setp.ge.s32 	%p40, %r7, %r6;
	@%p40 bra 	$L__BB1_32;
$L__BB1_19:
	ld.global.u32 	%r99, [%rd2+4];
	setp.ge.s32 	%p41, %r633, %r99;
	@%p41 bra 	$L__BB1_25;
	ld.global.u32 	%r15, [%rd2];
	setp.ge.s32 	%p42, %r632, %r15;
	@%p42 bra 	$L__BB1_25;
	setp.eq.s32 	%p43, %r633, %r4;
	@%p43 bra 	$L__BB1_24;
	cvt.rn.f32.s32 	%f265, %r633;
	mul.f32 	%f266, %f6, %f265;
	cvt.rzi.s32.f32 	%r100, %f266;
	add.s32 	%r16, %r633, -1;
	cvt.rn.f32.s32 	%f267, %r16;
	mul.f32 	%f268, %f6, %f267;
	cvt.rzi.s32.f32 	%r101, %f268;
	setp.ne.s32 	%p44, %r100, %r101;
	@%p44 bra 	$L__BB1_24;
	mad.lo.s32 	%r102, %r15, %r16, %r632;
	mul.wide.s32 	%rd14, %r102, 4;
	add.s64 	%rd15, %rd1, %rd14;
	ld.global.f32 	%f269, [%rd15];
	mul.wide.s32 	%rd16, %r15, 4;
	add.s64 	%rd17, %rd15, %rd16;
	st.global.f32 	[%rd17], %f269;
	bra.uni 	$L__BB1_25;
$L__BB1_24:
	cvt.rn.f32.s32 	%f270, %r633;
	mul.f32 	%f271, %f6, %f270;
	cvt.rzi.s32.f32 	%r103, %f271;
	ld.global.u32 	%r104, [%rd2+20];
	mad.lo.s32 	%r105, %r104, %r103, %r11;
	shl.b32 	%r106, %r105, 13;
	xor.b32  	%r107, %r106, %r105;
	mul.lo.s32 	%r108, %r107, %r107;
	mad.lo.s32 	%r109, %r108, 15731, 789221;
	mad.lo.s32 	%r110, %r109, %r107, 1376312589;
	and.b32  	%r111, %r110, 2147483647;
	cvt.rn.f64.u32 	%fd22, %r111;
	fma.rn.f64 	%fd23, %fd22, 0dBE10000000000000, 0d3FF0000000000000;
	cvt.rn.f32.f64 	%f272, %fd23;
	mad.lo.s32 	%r112, %r15, %r633, %r632;
	mul.wide.s32 	%rd18, %r112, 4;
	add.s64 	%rd19, %rd1, %rd18;
	st.global.f32 	[%rd19], %f272;
$L__BB1_25:
	add.s32 	%r17, %r633, 1;
	ld.global.u32 	%r113, [%rd2+4];
	setp.ge.s32 	%p45, %r17, %r113;
	@%p45 bra 	$L__BB1_31;
	ld.global.u32 	%r18, [%rd2];
	setp.ge.s32 	%p46, %r632, %r18;
	@%p46 bra 	$L__BB1_31;
	setp.eq.s32 	%p47, %r17, %r4;
	@%p47 bra 	$L__BB1_30;
	cvt.rn.f32.s32 	%f273, %r17;
	mul.f32 	%f274, %f6, %f273;
	cvt.rzi.s32.f32 	%r114, %f274;
	cvt.rn.f32.s32 	%f275, %r633;
	mul.f32 	%f276, %f6, %f275;
	cvt.rzi.s32.f32 	%r115, %f276;
	setp.ne.s32 	%p48, %r114, %r115;
	@%p48 bra 	$L__BB1_30;
	mad.lo.s32 	%r116, %r18, %r633, %r632;
	mul.wide.s32 	%rd20, %r116, 4;
	add.s64 	%rd21, %rd1, %rd20;
	ld.global.f32 	%f277, [%rd21];
	mul.wide.s32 	%rd22, %r18, 4;
	add.s64 	%rd23, %rd21, %rd22;
	st.global.f32 	[%rd23], %f277;
	bra.uni 	$L__BB1_31;
$L__BB1_30:
	cvt.rn.f32.s32 	%f278, %r17;
	mul.f32 	%f279, %f6, %f278;
	cvt.rzi.s32.f32 	%r117, %f279;
	ld.global.u32 	%r118, [%rd2+20];
	mad.lo.s32 	%r119, %r118, %r117, %r11;
	shl.b32 	%r120, %r119, 13;
	xor.b32  	%r121, %r120, %r119;
	mul.lo.s32 	%r122, %r121, %r121;
	mad.lo.s32 	%r123, %r122, 15731, 789221;
	mad.lo.s32 	%r124, %r123, %r121, 1376312589;
	and.b32  	%r125, %r124, 2147483647;
	cvt.rn.f64.u32 	%fd24, %r125;
	fma.rn.f64 	%fd25, %fd24, 0dBE10000000000000, 0d3FF0000000000000;
	cvt.rn.f32.f64 	%f280, %fd25;
	mad.lo.s32 	%r126, %r18, %r17, %r632;
	mul.wide.s32 	%rd24, %r126, 4;
	add.s64 	%rd25, %rd1, %rd24;
	st.global.f32 	[%rd25], %f280;
$L__BB1_31:
	add.s32 	%r633, %r633, 2;
	setp.lt.s32 	%p49, %r633, %r6;
	@%p49 bra 	$L__BB1_19;
$L__BB1_32:
	add.s32 	%r632, %r632, 1;
	setp.lt.s32 	%p50, %r632, %r5;
	@%p50 bra 	$L__BB1_13;
$L__BB1_33:
	setp.lt.s32 	%p51, %r1, 1;
	bar.sync 	0;
	@%p51 bra 	$L__BB1_129;
	mul.lo.s32 	%r22, %r2, %r86;
	mov.u64 	%rd71, __cudart_sin_cos_coeffs;
$L__BB1_35:
	setp.lt.s32 	%p52, %r2, 1;
	@%p52 bra 	$L__BB1_128;
	cvt.rn.f32.s32 	%f281, %r635;
	mul.f32 	%f282, %f6, %f281;
	cvt.rzi.s32.f32 	%r23, %f282;
	cvt.rn.f32.s32 	%f283, %r23;
	sub.f32 	%f284, %f282, %f283;
	add.s32 	%r128, %r23, 1;
	cvt.rn.f32.s32 	%f285, %r128;
	sub.f32 	%f286, %f285, %f282;
	add.f32 	%f287, %f6, %f286;
	div.rn.f32 	%f288, %f287, %f6;
	cvt.rzi.s32.f32 	%r129, %f288;
	add.f32 	%f289, %f6, %f284;
	div.rn.f32 	%f290, %f289, %f6;
	cvt.rzi.s32.f32 	%r130, %f290;
	sub.s32 	%r24, %r635, %r130;
	cvt.rn.f32.s32 	%f291, %r24;
	mul.f32 	%f292, %f6, %f291;
	cvt.rzi.s32.f32 	%r25, %f292;
	add.s32 	%r26, %r129, %r635;
	cvt.rn.f32.s32 	%f293, %r26;
	mul.f32 	%f294, %f6, %f293;
	cvt.rzi.s32.f32 	%r27, %f294;
	add.s32 	%r131, %r27, 1;
	cvt.rn.f32.s32 	%f295, %r131;
	sub.f32 	%f296, %f295, %f294;
	add.f32 	%f297, %f6, %f296;
	div.rn.f32 	%f298, %f297, %f6;
	cvt.rzi.s32.f32 	%r28, %f298;
	cvt.rn.f32.s32 	%f299, %r27;
	sub.f32 	%f300, %f294, %f299;
	add.f32 	%f301, %f6, %f300;
	div.rn.f32 	%f302, %f301, %f6;
	cvt.rzi.s32.f32 	%r132, %f302;
	sub.s32 	%r29, %r26, %r132;
	cvt.rn.f32.s32 	%f303, %r29;
	mul.f32 	%f304, %f6, %f303;
	cvt.rzi.s32.f32 	%r30, %f304;
	add.s32 	%r133, %r28, %r26;
	cvt.rn.f32.s32 	%f305, %r133;
	mul.f32 	%f306, %f6, %f305;
	cvt.rzi.s32.f32 	%r31, %f306;
	cvt.f64.f32 	%fd26, %f284;
	mul.f64 	%fd27, %fd26, 0d400921FB5A7ED197;
	abs.f64 	%fd1, %fd27;
	mul.f64 	%fd28, %fd27, 0d3FE45F306DC9C883;
	cvt.rni.s32.f64 	%r32, %fd28;
	cvt.rn.f64.s32 	%fd29, %r32;
	fma.rn.f64 	%fd30, %fd29, 0dBFF921FB54442D18, %fd27;
	fma.rn.f64 	%fd31, %fd29, 0dBC91A62633145C00, %fd30;
	fma.rn.f64 	%fd2, %fd29, 0dB97B839A252049C0, %fd31;
	mov.u32 	%r636, %r22;
$L__BB1_37:
	ld.param.u64 	%rd128, [_Z17CalcPerlinPrebuffPfS_P8Perlinfoi_param_2];
	cvta.to.global.u64 	%rd3, %rd128;
	ld.global.u32 	%r34, [%rd3];
	setp.ge.s32 	%p53, %r635, %r34;
	@%p53 bra 	$L__BB1_127;
	ld.global.u32 	%r35, [%rd3+4];
	setp.ge.s32 	%p54, %r636, %r35;
	@%p54 bra 	$L__BB1_127;
	ld.param.u64 	%rd112, [_Z17CalcPerlinPrebuffPfS_P8Perlinfoi_param_1];
	cvt.rn.f32.s32 	%f307, %r636;
	mul.f32 	%f308, %f6, %f307;
	cvt.rzi.s32.f32 	%r36, %f308;
	add.s32 	%r134, %r36, 1;
	cvt.rn.f32.s32 	%f309, %r134;
	sub.f32 	%f310, %f309, %f308;
	add.f32 	%f311, %f6, %f310;
	div.rn.f32 	%f312, %f311, %f6;
	cvt.rzi.s32.f32 	%r37, %f312;
	add.s32 	%r38, %r37, %r636;
	or.b32  	%r135, %r24, %r38;
	cvt.rn.f32.s32 	%f313, %r36;
	sub.f32 	%f16, %f308, %f313;
	add.f32 	%f314, %f6, %f16;
	div.rn.f32 	%f17, %f314, %f6;
	mul.lo.s32 	%r39, %r34, %r38;
	add.s32 	%r136, %r39, %r24;
	mul.lo.s32 	%r40, %r35, %r34;
	setp.ge.s32 	%p55, %r136, %r40;
	setp.ge.s32 	%p56, %r24, %r34;
	setp.ge.s32 	%p57, %r38, %r35;
	selp.b32 	%r137, -1, %r136, %p55;
	selp.b32 	%r138, -1, %r137, %p56;
	selp.b32 	%r139, -1, %r138, %p57;
	setp.lt.s32 	%p58, %r135, 0;
	selp.b32 	%r140, -1, %r139, %p58;
	cvta.to.global.u64 	%rd4, %rd112;
	mul.wide.s32 	%rd26, %r140, 4;
	add.s64 	%rd27, %rd4, %rd26;
	ld.global.f32 	%f430, [%rd27];
	setp.eq.f32 	%p59, %f430, 0f00000000;
	setp.eq.s32 	%p60, %r140, -1;
	or.pred  	%p1, %p59, %p60;
	not.pred 	%p61, %p1;
	mov.f32 	%f408, %f430;
	@%p61 bra 	$L__BB1_41;
	cvt.rn.f32.s32 	%f315, %r38;
	mul.f32 	%f316, %f6, %f315;
	cvt.rzi.s32.f32 	%r141, %f316;
	ld.global.u32 	%r142, [%rd3+20];
	mad.lo.s32 	%r143, %r142, %r141, %r25;
	shl.b32 	%r144, %r143, 13;
	xor.b32  	%r145, %r144, %r143;
	mul.lo.s32 	%r146, %r145, %r145;
	mad.lo.s32 	%r147, %r146, 15731, 789221;
	mad.lo.s32 	%r148, %r147, %r145, 1376312589;
	and.b32  	%r149, %r148, 2147483647;
	cvt.rn.f64.u32 	%fd32, %r149;
	fma.rn.f64 	%fd33, %fd32, 0dBE10000000000000, 0d3FF0000000000000;
	cvt.rn.f32.f64 	%f408, %fd33;
$L__BB1_41:
	cvt.rzi.s32.f32 	%r150, %f17;
	sub.s32 	%r41, %r636, %r150;
	or.b32  	%r151, %r24, %r41;
	mad.lo.s32 	%r152, %r34, %r41, %r24;
	setp.ge.s32 	%p63, %r152, %r40;
	setp.ge.s32 	%p64, %r41, %r35;
	selp.b32 	%r153, -1, %r152, %p63;
	selp.b32 	%r154, -1, %r153, %p56;
	selp.b32 	%r155, -1, %r154, %p64;
	setp.lt.s32 	%p65, %r151, 0;
	selp.b32 	%r156, -1, %r155, %p65;
	mul.wide.s32 	%rd28, %r156, 4;
	add.s64 	%rd29, %rd4, %rd28;
	ld.global.f32 	%f409, [%rd29];
	setp.neu.f32 	%p66, %f409, 0f00000000;
	setp.ne.s32 	%p67, %r156, -1;
	and.pred  	%p68, %p66, %p67;
	@%p68 bra 	$L__BB1_43;
	cvt.rn.f32.s32 	%f317, %r41;
	mul.f32 	%f318, %f6, %f317;
	cvt.rzi.s32.f32 	%r157, %f318;
	ld.global.u32 	%r158, [%rd3+20];
	mad.lo.s32 	%r159, %r158, %r157, %r25;
	shl.b32 	%r160, %r159, 13;
	xor.b32  	%r161, %r160, %r159;
	mul.lo.s32 	%r162, %r161, %r161;
	mad.lo.s32 	%r163, %r162, 15731, 789221;
	mad.lo.s32 	%r164, %r163, %r161, 1376312589;
	and.b32  	%r165, %r164, 2147483647;
	cvt.rn.f64.u32 	%fd34, %r165;
	fma.rn.f64 	%fd35, %fd34, 0dBE10000000000000, 0d3FF0000000000000;
	cvt.rn.f32.f64 	%f409, %fd35;
$L__BB1_43:
	or.b32  	%r166, %r26, %r38;
	add.f32 	%f24, %f408, %f409;
	add.s32 	%r167, %r39, %r26;
	setp.ge.s32 	%p69, %r167, %r40;
	setp.ge.s32 	%p70, %r26, %r34;
	selp.b32 	%r168, -1, %r167, %p69;
	selp.b32 	%r169, -1, %r168, %p70;
	selp.b32 	%r170, -1, %r169, %p57;
	setp.lt.s32 	%p72, %r166, 0;
	selp.b32 	%r171, -1, %r170, %p72;
	mul.wide.s32 	%rd30, %r171, 4;
	add.s64 	%rd31, %rd4, %rd30;
	ld.global.f32 	%f443, [%rd31];
	setp.eq.f32 	%p73, %f443, 0f00000000;
	setp.eq.s32 	%p74, %r171, -1;
	or.pred  	%p2, %p73, %p74;
	not.pred 	%p75, %p2;
	mov.f32 	%f410, %f443;
	@%p75 bra 	$L__BB1_45;
	cvt.rn.f32.s32 	%f319, %r38;
	mul.f32 	%f320, %f6, %f319;
	cvt.rzi.s32.f32 	%r172, %f320;
	ld.global.u32 	%r173, [%rd3+20];
	mad.lo.s32 	%r174, %r173, %r172, %r27;
	shl.b32 	%r175, %r174, 13;
	xor.b32  	%r176, %r175, %r174;
	mul.lo.s32 	%r177, %r176, %r176;
	mad.lo.s32 	%r178, %r177, 15731, 789221;
	mad.lo.s32 	%r179, %r178, %r176, 1376312589;
	and.b32  	%r180, %r179, 2147483647;
	cvt.rn.f64.u32 	%fd36, %r180;
	fma.rn.f64 	%fd37, %fd36, 0dBE10000000000000, 0d3FF0000000000000;
	cvt.rn.f32.f64 	%f410, %fd37;
$L__BB1_45:
	or.b32  	%r181, %r26, %r41;
	add.f32 	%f28, %f24, %f410;
	mad.lo.s32 	%r182, %r34, %r41, %r26;
	setp.ge.s32 	%p77, %r182, %r40;
	selp.b32 	%r183, -1, %r182, %p77;
	selp.b32 	%r184, -1, %r183, %p70;
	selp.b32 	%r185, -1, %r184, %p64;
	setp.lt.s32 	%p79, %r181, 0;
	selp.b32 	%r186, -1, %r185, %p79;
	mul.wide.s32 	%rd32, %r186, 4;
	add.s64 	%rd33, %rd4, %rd32;
	ld.global.f32 	%f424, [%rd33];
	setp.neu.f32 	%p80, %f424, 0f00000000;
	setp.ne.s32 	%p81, %r186, -1;
	and.pred  	%p82, %p80, %p81;
	mov.f32 	%f411, %f424;
	@%p82 bra 	$L__BB1_47;
	cvt.rn.f32.s32 	%f321, %r41;
	mul.f32 	%f322, %f6, %f321;
	cvt.rzi.s32.f32 	%r187, %f322;
	ld.global.u32 	%r188, [%rd3+20];
	mad.lo.s32 	%r189, %r188, %r187, %r27;
	shl.b32 	%r190, %r189, 13;
	xor.b32  	%r191, %r190, %r189;
	mul.lo.s32 	%r192, %r191, %r191;
	mad.lo.s32 	%r193, %r192, 15731, 789221;
	mad.lo.s32 	%r194, %r193, %r191, 1376312589;
	and.b32  	%r195, %r194, 2147483647;
	cvt.rn.f64.u32 	%fd38, %r195;
	fma.rn.f64 	%fd39, %fd38, 0dBE10000000000000, 0d3FF0000000000000;
	cvt.rn.f32.f64 	%f411, %fd39;
$L__BB1_47:
	setp.ge.s32 	%p83, %r24, %r34;
	add.f32 	%f32, %f28, %f411;
	mad.lo.s32 	%r196, %r34, %r636, %r24;
	setp.ge.s32 	%p84, %r196, %r40;
	or.b32  	%r197, %r24, %r636;
	shr.u32 	%r198, %r197, 31;
	and.b32  	%r199, %r198, 1;
	setp.eq.b32 	%p85, %r199, 1;
	selp.b32 	%r200, -1, %r196, %p83;
	selp.b32 	%r201, -1, %r200, %p85;
	selp.b32 	%r202, -1, %r201, %p84;
	mul.wide.s32 	%rd34, %r202, 4;
	add.s64 	%rd35, %rd4, %rd34;
	ld.global.f32 	%f412, [%rd35];
	setp.neu.f32 	%p86, %f412, 0f00000000;
	setp.ne.s32 	%p87, %r202, -1;
	and.pred  	%p88, %p86, %p87;
	@%p88 bra 	$L__BB1_49;
	ld.global.u32 	%r203, [%rd3+20];
	mad.lo.s32 	%r204, %r203, %r36, %r25;
	shl.b32 	%r205, %r204, 13;
	xor.b32  	%r206, %r205, %r204;
	mul.lo.s32 	%r207, %r206, %r206;
	mad.lo.s32 	%r208, %r207, 15731, 789221;
	mad.lo.s32 	%r209, %r208, %r206, 1376312589;
	and.b32  	%r210, %r209, 2147483647;
	cvt.rn.f64.u32 	%fd40, %r210;
	fma.rn.f64 	%fd41, %fd40, 0dBE10000000000000, 0d3FF0000000000000;
	cvt.rn.f32.f64 	%f412, %fd41;
$L__BB1_49:
	setp.ge.s32 	%p89, %r26, %r34;
	mad.lo.s32 	%r211, %r34, %r636, %r26;
	setp.ge.s32 	%p90, %r211, %r40;
	or.b32  	%r212, %r26, %r636;
	shr.u32 	%r213, %r212, 31;
	and.b32  	%r214, %r213, 1;
	setp.eq.b32 	%p91, %r214, 1;
	selp.b32 	%r215, -1, %r211, %p89;
	selp.b32 	%r216, -1, %r215, %p91;
	selp.b32 	%r217, -1, %r216, %p90;
	mul.wide.s32 	%rd36, %r217, 4;
	add.s64 	%rd37, %rd4, %rd36;
	ld.global.f32 	%f425, [%rd37];
	setp.neu.f32 	%p92, %f425, 0f00000000;
	setp.ne.s32 	%p93, %r217, -1;
	and.pred  	%p94, %p92, %p93;
	mov.f32 	%f413, %f425;
	@%p94 bra 	$L__BB1_51;
	ld.global.u32 	%r218, [%rd3+20];
	mad.lo.s32 	%r219, %r218, %r36, %r27;
	shl.b32 	%r220, %r219, 13;
	xor.b32  	%r221, %r220, %r219;
	mul.lo.s32 	%r222, %r221, %r221;
	mad.lo.s32 	%r223, %r222, 15731, 789221;
	mad.lo.s32 	%r224, %r223, %r221, 1376312589;
	and.b32  	%r225, %r224, 2147483647;
	cvt.rn.f64.u32 	%fd42, %r225;
	fma.rn.f64 	%fd43, %fd42, 0dBE10000000000000, 0d3FF0000000000000;
	cvt.rn.f32.f64 	%f413, %fd43;
$L__BB1_51:
	or.b32  	%r226, %r635, %r38;
	add.f32 	%f39, %f412, %f413;
	mad.lo.s32 	%r227, %r34, %r38, %r635;
	setp.ge.s32 	%p95, %r227, %r40;
	setp.ge.s32 	%p96, %r38, %r35;
	selp.b32 	%r228, -1, %r227, %p95;
	selp.b32 	%r229, -1, %r228, %p96;
	setp.lt.s32 	%p97, %r226, 0;
	selp.b32 	%r230, -1, %r229, %p97;
	mul.wide.s32 	%rd38, %r230, 4;
	add.s64 	%rd39, %rd4, %rd38;
	ld.global.f32 	%f434, [%rd39];
	setp.eq.f32 	%p98, %f434, 0f00000000;
	setp.eq.s32 	%p99, %r230, -1;
	or.pred  	%p3, %p98, %p99;
	not.pred 	%p100, %p3;
	mov.f32 	%f414, %f434;
	@%p100 bra 	$L__BB1_53;
	cvt.rn.f32.s32 	%f323, %r38;
	mul.f32 	%f324, %f6, %f323;
	cvt.rzi.s32.f32 	%r231, %f324;
	ld.global.u32 	%r232, [%rd3+20];
	mad.lo.s32 	%r233, %r232, %r231, %r23;
	shl.b32 	%r234, %r233, 13;
	xor.b32  	%r235, %r234, %r233;
	mul.lo.s32 	%r236, %r235, %r235;
	mad.lo.s32 	%r237, %r236, 15731, 789221;
	mad.lo.s32 	%r238, %r237, %r235, 1376312589;
	and.b32  	%r239, %r238, 2147483647;
	cvt.rn.f64.u32 	%fd44, %r239;
	fma.rn.f64 	%fd45, %fd44, 0dBE10000000000000, 0d3FF0000000000000;
	cvt.rn.f32.f64 	%f414, %fd45;
$L__BB1_53:
	ld.param.u64 	%rd113, [_Z17CalcPerlinPrebuffPfS_P8Perlinfoi_param_1];
	or.b32  	%r240, %r635, %r41;
	add.f32 	%f43, %f39, %f414;
	mad.lo.s32 	%r241, %r34, %r41, %r635;
	setp.ge.s32 	%p101, %r241, %r40;
	setp.ge.s32 	%p102, %r41, %r35;
	selp.b32 	%r242, -1, %r241, %p101;
	selp.b32 	%r243, -1, %r242, %p102;
	setp.lt.s32 	%p103, %r240, 0;
	selp.b32 	%r244, -1, %r243, %p103;
	cvta.to.global.u64 	%rd40, %rd113;
	mul.wide.s32 	%rd41, %r244, 4;
	add.s64 	%rd42, %rd40, %rd41;
	ld.global.f32 	%f415, [%rd42];
	setp.neu.f32 	%p104, %f415, 0f00000000;
	setp.ne.s32 	%p105, %r244, -1;
	and.pred  	%p106, %p104, %p105;
	@%p106 bra 	$L__BB1_55;
	cvt.rn.f32.s32 	%f325, %r41;
	mul.f32 	%f326, %f6, %f325;
	cvt.rzi.s32.f32 	%r245, %f326;
	ld.global.u32 	%r246, [%rd3+20];
	mad.lo.s32 	%r247, %r246, %r245, %r23;
	shl.b32 	%r248, %r247, 13;
	xor.b32  	%r249, %r248, %r247;
	mul.lo.s32 	%r250, %r249, %r249;
	mad.lo.s32 	%r251, %r250, 15731, 789221;
	mad.lo.s32 	%r252, %r251, %r249, 1376312589;
	and.b32  	%r253, %r252, 2147483647;
	cvt.rn.f64.u32 	%fd46, %r253;
	fma.rn.f64 	%fd47, %fd46, 0dBE10000000000000, 0d3FF0000000000000;
	cvt.rn.f32.f64 	%f415, %fd47;
$L__BB1_55:
	ld.param.u64 	%rd114, [_Z17CalcPerlinPrebuffPfS_P8Perlinfoi_param_1];
	add.f32 	%f47, %f43, %f415;
	mad.lo.s32 	%r42, %r34, %r636, %r635;
	setp.ge.s32 	%p107, %r42, %r40;
	or.b32  	%r254, %r635, %r636;
	shr.u32 	%r255, %r254, 31;
	and.b32  	%r256, %r255, 1;
	setp.eq.b32 	%p108, %r256, 1;
	selp.b32 	%r257, -1, %r42, %p107;
	selp.b32 	%r258, -1, %r257, %p108;
	cvta.to.global.u64 	%rd43, %rd114;
	mul.wide.s32 	%rd44, %r258, 4;
	add.s64 	%rd45, %rd43, %rd44;
	ld.global.f32 	%f416, [%rd45];
	setp.neu.f32 	%p109, %f416, 0f00000000;
	setp.ne.s32 	%p110, %r258, -1;
	and.pred  	%p111, %p109, %p110;
	@%p111 bra 	$L__BB1_57;
	ld.global.u32 	%r259, [%rd3+20];
	mad.lo.s32 	%r260, %r259, %r36, %r23;
	shl.b32 	%r261, %r260, 13;
	xor.b32  	%r262, %r261, %r260;
	mul.lo.s32 	%r263, %r262, %r262;
	mad.lo.s32 	%r264, %r263, 15731, 789221;
	mad.lo.s32 	%r265, %r264, %r262, 1376312589;
	and.b32  	%r266, %r265, 2147483647;
	cvt.rn.f64.u32 	%fd48, %r266;
	fma.rn.f64 	%fd49, %fd48, 0dBE10000000000000, 0d3FF0000000000000;
	cvt.rn.f32.f64 	%f416, %fd49;
$L__BB1_57:
	ld.param.u64 	%rd115, [_Z17CalcPerlinPrebuffPfS_P8Perlinfoi_param_1];
	or.b32  	%r267, %r29, %r38;
	mul.f32 	%f327, %f47, 0f3E000000;
	fma.rn.f32 	%f328, %f32, 0f3D800000, %f327;
	fma.rn.f32 	%f51, %f416, 0f3E800000, %f328;
	mad.lo.s32 	%r268, %r34, %r38, %r29;
	setp.ge.s32 	%p112, %r268, %r40;
	setp.ge.s32 	%p113, %r29, %r34;
	selp.b32 	%r269, -1, %r268, %p112;
	selp.b32 	%r270, -1, %r269, %p113;
	selp.b32 	%r271, -1, %r270, %p96;
	setp.lt.s32 	%p115, %r267, 0;
	selp.b32 	%r272, -1, %r271, %p115;
	cvta.to.global.u64 	%rd46, %rd115;
	mul.wide.s32 	%rd47, %r272, 4;
	add.s64 	%rd48, %rd46, %rd47;
	ld.global.f32 	%f439, [%rd48];
	setp.eq.f32 	%p116, %f439, 0f00000000;
	setp.eq.s32 	%p117, %r272, -1;
	or.pred  	%p4, %p116, %p117;
	not.pred 	%p118, %p4;
	mov.f32 	%f417, %f439;
	@%p118 bra 	$L__BB1_59;
	cvt.rn.f32.s32 	%f329, %r38;
	mul.f32 	%f330, %f6, %f329;
	cvt.rzi.s32.f32 	%r273, %f330;
	ld.global.u32 	%r274, [%rd3+20];
	mad.lo.s32 	%r275, %r274, %r273, %r30;
	shl.b32 	%r276, %r275, 13;
	xor.b32  	%r277, %r276, %r275;
	mul.lo.s32 	%r278, %r277, %r277;
	mad.lo.s32 	%r279, %r278, 15731, 789221;
	mad.lo.s32 	%r280, %r279, %r277, 1376312589;
	and.b32  	%r281, %r280, 2147483647;
	cvt.rn.f64.u32 	%fd50, %r281;
	fma.rn.f64 	%fd51, %fd50, 0dBE10000000000000, 0d3FF0000000000000;
	cvt.rn.f32.f64 	%f417, %fd51;
$L__BB1_59:
	ld.param.u64 	%rd116, [_Z17CalcPerlinPrebuffPfS_P8Perlinfoi_param_1];
	setp.ge.s32 	%p119, %r29, %r34;
	or.b32  	%r282, %r29, %r41;
	mad.lo.s32 	%r283, %r34, %r41, %r29;
	setp.ge.s32 	%p120, %r283, %r40;
	setp.ge.s32 	%p121, %r41, %r35;
	selp.b32 	%r284, -1, %r283, %p120;
	selp.b32 	%r285, -1, %r284, %p119;
	selp.b32 	%r286, -1, %r285, %p121;
	setp.lt.s32 	%p122, %r282, 0;
	selp.b32 	%r287, -1, %r286, %p122;
	cvta.to.global.u64 	%rd49, %rd116;
	mul.wide.s32 	%rd50, %r287, 4;
	add.s64 	%rd51, %rd49, %rd50;
	ld.global.f32 	%f418, [%rd51];
	setp.neu.f32 	%p123, %f418, 0f00000000;
	setp.ne.s32 	%p124, %r287, -1;
	and.pred  	%p125, %p123, %p124;
	@%p125 bra 	$L__BB1_61;
	cvt.rn.f32.s32 	%f331, %r41;
	mul.f32 	%f332, %f6, %f331;
	cvt.rzi.s32.f32 	%r288, %f332;
	ld.global.u32 	%r289, [%rd3+20];
	mad.lo.s32 	%r290, %r289, %r288, %r30;
	shl.b32 	%r291, %r290, 13;
	xor.b32  	%r292, %r291, %r290;
	mul.lo.s32 	%r293, %r292, %r292;
	mad.lo.s32 	%r294, %r293, 15731, 789221;
	mad.lo.s32 	%r295, %r294, %r292, 1376312589;
	and.b32  	%r296, %r295, 2147483647;
	cvt.rn.f64.u32 	%fd52, %r296;
	fma.rn.f64 	%fd53, %fd52, 0dBE10000000000000, 0d3FF0000000000000;
	cvt.rn.f32.f64 	%f418, %fd53;
$L__BB1_61:
	ld.param.u64 	%rd117, [_Z17CalcPerlinPrebuffPfS_P8Perlinfoi_param_1];
	add.s32 	%r297, %r28, %r26;
	or.b32  	%r298, %r297, %r38;
	add.f32 	%f58, %f417, %f418;
	mad.lo.s32 	%r299, %r34, %r38, %r26;
	add.s32 	%r300, %r299, %r28;
	setp.ge.s32 	%p126, %r300, %r40;
	setp.ge.s32 	%p127, %r297, %r34;
	setp.ge.s32 	%p128, %r38, %r35;
	selp.b32 	%r301, -1, %r300, %p126;
	selp.b32 	%r302, -1, %r301, %p127;
	selp.b32 	%r303, -1, %r302, %p128;
	setp.lt.s32 	%p129, %r298, 0;
	selp.b32 	%r304, -1, %r303, %p129;
	cvta.to.global.u64 	%rd52, %rd117;
	mul.wide.s32 	%rd53, %r304, 4;
	add.s64 	%rd54, %rd52, %rd53;
	ld.global.f32 	%f440, [%rd54];
	setp.eq.f32 	%p130, %f440, 0f00000000;
	setp.eq.s32 	%p131, %r304, -1;
	or.pred  	%p5, %p130, %p131;
	not.pred 	%p132, %p5;
	mov.f32 	%f419, %f440;
	@%p132 bra 	$L__BB1_63;
	ld.param.u64 	%rd129, [_Z17CalcPerlinPrebuffPfS_P8Perlinfoi_param_2];
	cvt.rn.f32.s32 	%f333, %r38;
	mul.f32 	%f334, %f6, %f333;
	cvt.rzi.s32.f32 	%r305, %f334;
	cvta.to.global.u64 	%rd55, %rd129;
	ld.global.u32 	%r306, [%rd55+20];
	mad.lo.s32 	%r307, %r306, %r305, %r31;
	shl.b32 	%r308, %r307, 13;
	xor.b32  	%r309, %r308, %r307;
	mul.lo.s32 	%r310, %r309, %r309;
	mad.lo.s32 	%r311, %r310, 15731, 789221;
	mad.lo.s32 	%r312, %r311, %r309, 1376312589;
	and.b32  	%r313, %r312, 2147483647;
	cvt.rn.f64.u32 	%fd54, %r313;
	fma.rn.f64 	%fd55, %fd54, 0dBE10000000000000, 0d3FF0000000000000;
	cvt.rn.f32.f64 	%f419, %fd55;
$L__BB1_63:
	ld.param.u64 	%rd118, [_Z17CalcPerlinPrebuffPfS_P8Perlinfoi_param_1];
	add.s32 	%r314, %r28, %r26;
	setp.ge.s32 	%p133, %r314, %r34;
	or.b32  	%r315, %r314, %r41;
	add.f32 	%f62, %f58, %f419;
	mad.lo.s32 	%r316, %r34, %r41, %r26;
	add.s32 	%r317, %r316, %r28;
	setp.ge.s32 	%p134, %r317, %r40;
	setp.ge.s32 	%p135, %r41, %r35;
	selp.b32 	%r318, -1, %r317, %p134;
	selp.b32 	%r319, -1, %r318, %p133;
	selp.b32 	%r320, -1, %r319, %p135;
	setp.lt.s32 	%p136, %r315, 0;
	selp.b32 	%r321, -1, %r320, %p136;
	cvta.to.global.u64 	%rd56, %rd118;
	mul.wide.s32 	%rd57, %r321, 4;
	add.s64 	%rd58, %rd56, %rd57;
	ld.global.f32 	%f420, [%rd58];
	setp.neu.f32 	%p137, %f420, 0f00000000;
	setp.ne.s32 	%p138, %r321, -1;
	and.pred  	%p139, %p137, %p138;
	@%p139 bra 	$L__BB1_65;
	ld.param.u64 	%rd130, [_Z17CalcPerlinPrebuffPfS_P8Perlinfoi_param_2];
	cvt.rn.f32.s32 	%f335, %r41;
	mul.f32 	%f336, %f6, %f335;
	cvt.rzi.s32.f32 	%r322, %f336;
	cvta.to.global.u64 	%rd59, %rd130;
	ld.global.u32 	%r323, [%rd59+20];
	mad.lo.s32 	%r324, %r323, %r322, %r31;
	shl.b32 	%r325, %r324, 13;
	xor.b32  	%r326, %r325, %r324;
	mul.lo.s32 	%r327, %r326, %r326;
	mad.lo.s32 	%r328, %r327, 15731, 789221;
	mad.lo.s32 	%r329, %r328, %r326, 1376312589;
	and.b32  	%r330, %r329, 2147483647;
	cvt.rn.f64.u32 	%fd56, %r330;
	fma.rn.f64 	%fd57, %fd56, 0dBE10000000000000, 0d3FF0000000000000;
	cvt.rn.f32.f64 	%f420, %fd57;
$L__BB1_65:
	ld.param.u64 	%rd119, [_Z17CalcPerlinPrebuffPfS_P8Perlinfoi_param_1];
	setp.ge.s32 	%p140, %r29, %r34;
	add.f32 	%f66, %f62, %f420;
	mad.lo.s32 	%r331, %r34, %r636, %r29;
	setp.ge.s32 	%p141, %r331, %r40;
	or.b32  	%r332, %r29, %r636;
	shr.u32 	%r333, %r332, 31;
	and.b32  	%r334, %r333, 1;
	setp.eq.b32 	%p142, %r334, 1;
	selp.b32 	%r335, -1, %r331, %p140;
	selp.b32 	%r336, -1, %r335, %p142;
	selp.b32 	%r337, -1, %r336, %p141;
	cvta.to.global.u64 	%rd60, %rd119;
	mul.wide.s32 	%rd61, %r337, 4;
	add.s64 	%rd62, %rd60, %rd61;
	ld.global.f32 	%f421, [%rd62];
	setp.neu.f32 	%p143, %f421, 0f00000000;
	setp.ne.s32 	%p144, %r337, -1;
	and.pred  	%p145, %p143, %p144;
	@%p145 bra 	$L__BB1_67;
	ld.param.u64 	%rd131, [_Z17CalcPerlinPrebuffPfS_P8Perlinfoi_param_2];
	cvta.to.global.u64 	%rd63, %rd131;
	ld.global.u32 	%r338, [%rd63+20];
	mad.lo.s32 	%r339, %r338, %r36, %r30;
	shl.b32 	%r340, %r339, 13;
	xor.b32  	%r341, %r340, %r339;
	mul.lo.s32 	%r342, %r341, %r341;
	mad.lo.s32 	%r343, %r342, 15731, 789221;
	mad.lo.s32 	%r344, %r343, %r341, 1376312589;
	and.b32  	%r345, %r344, 2147483647;
	cvt.rn.f64.u32 	%fd58, %r345;
	fma.rn.f64 	%fd59, %fd58, 0dBE10000000000000, 0d3FF0000000000000;
	cvt.rn.f32.f64 	%f421, %fd59;
$L__BB1_67:
	ld.param.u64 	%rd120, [_Z17CalcPerlinPrebuffPfS_P8Perlinfoi_param_1];
	add.s32 	%r346, %r28, %r26;
	setp.ge.s32 	%p146, %r346, %r34;
	setp.lt.s32 	%p147, %r636, 0;
	setp.lt.s32 	%p148, %r346, 0;
	mad.lo.s32 	%r347, %r34, %r636, %r26;
	add.s32 	%r348, %r347, %r28;
	setp.ge.s32 	%p149, %r348, %r40;
	selp.b32 	%r349, -1, %r348, %p146;
	selp.b32 	%r350, -1, %r349, %p147;
	selp.b32 	%r351, -1, %r350, %p149;
	selp.b32 	%r352, -1, %r351, %p148;
	cvta.to.global.u64 	%rd64, %rd120;
	mul.wide.s32 	%rd65, %r352, 4;
	add.s64 	%rd66, %rd64, %rd65;
	ld.global.f32 	%f422, [%rd66];
	setp.neu.f32 	%p150, %f422, 0f00000000;
	setp.ne.s32 	%p151, %r352, -1;
	and.pred  	%p152, %p150, %p151;
	@%p152 bra 	$L__BB1_69;
	ld.param.u64 	%rd132, [_Z17CalcPerlinPrebuffPfS_P8Perlinfoi_param_2];
	cvta.to.global.u64 	%rd67, %rd132;
	ld.global.u32 	%r353, [%rd67+20];
	mad.lo.s32 	%r354, %r353, %r36, %r31;
	shl.b32 	%r355, %r354, 13;
	xor.b32  	%r356, %r355, %r354;
	mul.lo.s32 	%r357, %r356, %r356;
	mad.lo.s32 	%r358, %r357, 15731, 789221;
	mad.lo.s32 	%r359, %r358, %r356, 1376312589;
	and.b32  	%r360, %r359, 2147483647;
	cvt.rn.f64.u32 	%fd60, %r360;
	fma.rn.f64 	%fd61, %fd60, 0dBE10000000000000, 0d3FF0000000000000;
	cvt.rn.f32.f64 	%f422, %fd61;
$L__BB1_69:
	add.f32 	%f73, %f421, %f422;
	mov.f32 	%f423, %f443;
	@%p75 bra 	$L__BB1_71;
	ld.param.u64 	%rd133, [_Z17CalcPerlinPrebuffPfS_P8Perlinfoi_param_2];
	cvt.rn.f32.s32 	%f337, %r38;
	mul.f32 	%f338, %f6, %f337;
	cvt.rzi.s32.f32 	%r361, %f338;
	cvta.to.global.u64 	%rd68, %rd133;
	ld.global.u32 	%r362, [%rd68+20];
	mad.lo.s32 	%r363, %r362, %r361, %r27;
	shl.b32 	%r364, %r363, 13;
	xor.b32  	%r365, %r364, %r363;
	mul.lo.s32 	%r366, %r365, %r365;
	mad.lo.s32 	%r367, %r366, 15731, 789221;
	mad.lo.s32 	%r368, %r367, %r365, 1376312589;
	and.b32  	%r369, %r368, 2147483647;
	cvt.rn.f64.u32 	%fd62, %r369;
	fma.rn.f64 	%fd63, %fd62, 0dBE10000000000000, 0d3FF0000000000000;
	cvt.rn.f32.f64 	%f423, %fd63;
$L__BB1_71:
	ld.param.u64 	%rd134, [_Z17CalcPerlinPrebuffPfS_P8Perlinfoi_param_2];
	cvta.to.global.u64 	%rd5, %rd134;
	add.f32 	%f76, %f73, %f423;
	setp.neu.f32 	%p154, %f424, 0f00000000;
	or.b32  	%r370, %r26, %r41;
	setp.ge.s32 	%p155, %r41, %r35;
	setp.ge.s32 	%p156, %r26, %r34;
	mad.lo.s32 	%r371, %r34, %r41, %r26;
	setp.ge.s32 	%p157, %r371, %r40;
	selp.b32 	%r372, -1, %r371, %p157;
	selp.b32 	%r373, -1, %r372, %p156;
	selp.b32 	%r374, -1, %r373, %p155;
	setp.lt.s32 	%p158, %r370, 0;
	selp.b32 	%r375, -1, %r374, %p158;
	setp.ne.s32 	%p159, %r375, -1;
	and.pred  	%p160, %p154, %p159;
	@%p160 bra 	$L__BB1_73;
	cvt.rn.f32.s32 	%f339, %r41;
	mul.f32 	%f340, %f6, %f339;
	cvt.rzi.s32.f32 	%r376, %f340;
	ld.global.u32 	%r377, [%rd5+20];
	mad.lo.s32 	%r378, %r377, %r376, %r27;
	shl.b32 	%r379, %r378, 13;
	xor.b32  	%r380, %r379, %r378;
	mul.lo.s32 	%r381, %r380, %r380;
	mad.lo.s32 	%r382, %r381, 15731, 789221;
	mad.lo.s32 	%r383, %r382, %r380, 1376312589;
	and.b32  	%r384, %r383, 2147483647;
	cvt.rn.f64.u32 	%fd64, %r384;
	fma.rn.f64 	%fd65, %fd64, 0dBE10000000000000, 0d3FF0000000000000;
	cvt.rn.f32.f64 	%f424, %fd65;
$L__BB1_73:
	add.f32 	%f79, %f76, %f424;
	setp.neu.f32 	%p161, %f425, 0f00000000;
	mad.lo.s32 	%r385, %r34, %r636, %r26;
	setp.ge.s32 	%p162, %r385, %r40;
	or.b32  	%r386, %r26, %r636;
	shr.u32 	%r387, %r386, 31;
	and.b32  	%r388, %r387, 1;
	setp.eq.b32 	%p163, %r388, 1;
	setp.ge.s32 	%p164, %r26, %r34;
	selp.b32 	%r389, -1, %r385, %p164;
	selp.b32 	%r390, -1, %r389, %p163;
	selp.b32 	%r391, -1, %r390, %p162;
	setp.ne.s32 	%p165, %r391, -1;
	and.pred  	%p166, %p161, %p165;
	@%p166 bra 	$L__BB1_75;
	ld.global.u32 	%r392, [%rd5+20];
	mad.lo.s32 	%r393, %r392, %r36, %r27;
	shl.b32 	%r394, %r393, 13;
	xor.b32  	%r395, %r394, %r393;
	mul.lo.s32 	%r396, %r395, %r395;
	mad.lo.s32 	%r397, %r396, 15731, 789221;
	mad.lo.s32 	%r398, %r397, %r395, 1376312589;
	and.b32  	%r399, %r398, 2147483647;
	cvt.rn.f64.u32 	%fd66, %r399;
	fma.rn.f64 	%fd67, %fd66, 0dBE10000000000000, 0d3FF0000000000000;
	cvt.rn.f32.f64 	%f425, %fd67;
$L__BB1_75:
	cvt.rn.f32.s32 	%f341, %r635;
	mul.f32 	%f342, %f6, %f341;
	cvt.rn.f32.s32 	%f343, %r23;
	sub.f32 	%f344, %f342, %f343;
	cvt.f64.f32 	%fd68, %f344;
	mul.f64 	%fd3, %fd68, 0d400921FB5A7ED197;
	mov.f64 	%fd69, 0d0000000000000000;
	mul.rn.f64 	%fd184, %fd3, %fd69;
	setp.eq.f64 	%p167, %fd1, 0d7FF0000000000000;
	mul.f32 	%f345, %f79, 0f3E000000;
	fma.rn.f32 	%f346, %f66, 0f3D800000, %f345;
	fma.rn.f32 	%f82, %f425, 0f3E800000, %f346;
	mov.b32 	%r638, 1;
	@%p167 bra 	$L__BB1_79;
	setp.ltu.f64 	%p168, %fd1, 0d41E0000000000000;
	mov.f64 	%fd184, %fd2;
	mov.u32 	%r637, %r32;
	@%p168 bra 	$L__BB1_78;
	{ // callseq 3, 0
	.param .b64 param0;
	st.param.f64 	[param0], %fd3;
	.param .align 16 .b8 retval0[16];
	call.uni (retval0), 
	__internal_trig_reduction_slowpathd, 
	(
	param0
	);
	ld.param.f64 	%fd184, [retval0];
	ld.param.b32 	%r637, [retval0+8];
	} // callseq 3
$L__BB1_78:
	add.s32 	%r638, %r637, 1;
$L__BB1_79:
	ld.param.u64 	%rd135, [_Z17CalcPerlinPrebuffPfS_P8Perlinfoi_param_2];
	ld.param.u64 	%rd121, [_Z17CalcPerlinPrebuffPfS_P8Perlinfoi_param_1];
	cvta.to.global.u64 	%rd6, %rd135;
	setp.ge.s32 	%p169, %r24, %r34;
	setp.lt.s32 	%p170, %r24, 0;
	shl.b32 	%r402, %r638, 6;
	cvt.u64.u32 	%rd69, %r402;
	and.b64  	%rd70, %rd69, 64;
	add.s64 	%rd72, %rd71, %rd70;
	mul.rn.f64 	%fd71, %fd184, %fd184;
	and.b32  	%r403, %r638, 1;
	setp.eq.b32 	%p171, %r403, 1;
	selp.f64 	%fd72, 0dBDA8FF8320FD8164, 0d3DE5DB65F9785EBA, %p171;
	ld.global.nc.v2.f64 	{%fd73, %fd74}, [%rd72];
	fma.rn.f64 	%fd75, %fd72, %fd71, %fd73;
	fma.rn.f64 	%fd76, %fd75, %fd71, %fd74;
	ld.global.nc.v2.f64 	{%fd77, %fd78}, [%rd72+16];
	fma.rn.f64 	%fd79, %fd76, %fd71, %fd77;
	fma.rn.f64 	%fd80, %fd79, %fd71, %fd78;
	ld.global.nc.v2.f64 	{%fd81, %fd82}, [%rd72+32];
	fma.rn.f64 	%fd83, %fd80, %fd71, %fd81;
	fma.rn.f64 	%fd84, %fd83, %fd71, %fd82;
	fma.rn.f64 	%fd85, %fd84, %fd184, %fd184;
	fma.rn.f64 	%fd86, %fd84, %fd71, 0d3FF0000000000000;
	selp.f64 	%fd87, %fd86, %fd85, %p171;
	and.b32  	%r404, %r638, 2;
	setp.eq.s32 	%p172, %r404, 0;
	mov.f64 	%fd88, 0d0000000000000000;
	sub.f64 	%fd89, %fd88, %fd87;
	selp.f64 	%fd90, %fd87, %fd89, %p172;
	mov.f64 	%fd91, 0d3FF0000000000000;
	sub.f64 	%fd92, %fd91, %fd90;
	cvt.rn.f32.f64 	%f347, %fd92;
	mul.f32 	%f348, %f347, 0f3F000000;
	mov.f32 	%f349, 0f3F800000;
	sub.f32 	%f350, %f349, %f348;
	mul.f32 	%f351, %f51, %f350;
	fma.rn.f32 	%f83, %f82, %f348, %f351;
	cvt.rn.f32.s32 	%f352, %r38;
	mul.f32 	%f353, %f6, %f352;
	cvt.rzi.s32.f32 	%r47, %f353;
	add.s32 	%r405, %r47, 1;
	cvt.rn.f32.s32 	%f354, %r405;
	sub.f32 	%f355, %f354, %f353;
	add.f32 	%f356, %f6, %f355;
	div.rn.f32 	%f357, %f356, %f6;
	cvt.rzi.s32.f32 	%r406, %f357;
	cvt.rn.f32.s32 	%f358, %r47;
	sub.f32 	%f359, %f353, %f358;
	add.f32 	%f360, %f6, %f359;
	div.rn.f32 	%f84, %f360, %f6;
	add.s32 	%r407, %r37, %r406;
	add.s32 	%r48, %r636, %r407;
	mad.lo.s32 	%r408, %r34, %r48, %r24;
	setp.ge.s32 	%p173, %r408, %r40;
	setp.ge.s32 	%p174, %r48, %r35;
	setp.lt.s32 	%p175, %r48, 0;
	or.pred  	%p6, %p175, %p174;
	selp.b32 	%r409, -1, %r408, %p173;
	selp.b32 	%r410, -1, %r409, %p169;
	selp.b32 	%r411, -1, %r410, %p6;
	selp.b32 	%r412, -1, %r411, %p170;
	cvta.to.global.u64 	%rd73, %rd121;
	mul.wide.s32 	%rd74, %r412, 4;
	add.s64 	%rd75, %rd73, %rd74;
	ld.global.f32 	%f426, [%rd75];
	setp.neu.f32 	%p176, %f426, 0f00000000;
	setp.ne.s32 	%p177, %r412, -1;
	and.pred  	%p178, %p176, %p177;
	@%p178 bra 	$L__BB1_81;
	cvt.rn.f32.s32 	%f361, %r48;
	mul.f32 	%f362, %f6, %f361;
	cvt.rzi.s32.f32 	%r413, %f362;
	ld.global.u32 	%r414, [%rd6+20];
	mad.lo.s32 	%r415, %r414, %r413, %r25;
	shl.b32 	%r416, %r415, 13;
	xor.b32  	%r417, %r416, %r415;
	mul.lo.s32 	%r418, %r417, %r417;
	mad.lo.s32 	%r419, %r418, 15731, 789221;
	mad.lo.s32 	%r420, %r419, %r417, 1376312589;
	and.b32  	%r421, %r420, 2147483647;
	cvt.rn.f64.u32 	%fd93, %r421;
	fma.rn.f64 	%fd94, %fd93, 0dBE10000000000000, 0d3FF0000000000000;
	cvt.rn.f32.f64 	%f426, %fd94;
$L__BB1_81:
	ld.param.u64 	%rd122, [_Z17CalcPerlinPrebuffPfS_P8Perlinfoi_param_1];
	setp.ge.s32 	%p179, %r24, %r34;
	setp.lt.s32 	%p180, %r24, 0;
	cvt.rzi.s32.f32 	%r422, %f84;
	sub.s32 	%r49, %r38, %r422;
	mad.lo.s32 	%r423, %r34, %r49, %r24;
	setp.ge.s32 	%p181, %r423, %r40;
	setp.ge.s32 	%p182, %r49, %r35;
	setp.lt.s32 	%p183, %r49, 0;
	or.pred  	%p7, %p183, %p182;
	selp.b32 	%r424, -1, %r423, %p181;
	selp.b32 	%r425, -1, %r424, %p179;
	selp.b32 	%r426, -1, %r425, %p7;
	selp.b32 	%r427, -1, %r426, %p180;
	cvta.to.global.u64 	%rd76, %rd122;
	mul.wide.s32 	%rd77, %r427, 4;
	add.s64 	%rd78, %rd76, %rd77;
	ld.global.f32 	%f427, [%rd78];
	setp.neu.f32 	%p184, %f427, 0f00000000;
	setp.ne.s32 	%p185, %r427, -1;
	and.pred  	%p186, %p184, %p185;
	@%p186 bra 	$L__BB1_83;
	cvt.rn.f32.s32 	%f363, %r49;
	mul.f32 	%f364, %f6, %f363;
	cvt.rzi.s32.f32 	%r428, %f364;
	ld.global.u32 	%r429, [%rd6+20];
	mad.lo.s32 	%r430, %r429, %r428, %r25;
	shl.b32 	%r431, %r430, 13;
	xor.b32  	%r432, %r431, %r430;
	mul.lo.s32 	%r433, %r432, %r432;
	mad.lo.s32 	%r434, %r433, 15731, 789221;
	mad.lo.s32 	%r435, %r434, %r432, 1376312589;
	and.b32  	%r436, %r435, 2147483647;
	cvt.rn.f64.u32 	%fd95, %r436;
	fma.rn.f64 	%fd96, %fd95, 0dBE10000000000000, 0d3FF0000000000000;
	cvt.rn.f32.f64 	%f427, %fd96;
$L__BB1_83:
	ld.param.u64 	%rd123, [_Z17CalcPerlinPrebuffPfS_P8Perlinfoi_param_1];
	setp.ge.s32 	%p187, %r26, %r34;
	setp.lt.s32 	%p188, %r26, 0;
	add.f32 	%f91, %f426, %f427;
	mad.lo.s32 	%r437, %r34, %r48, %r26;
	setp.ge.s32 	%p189, %r437, %r40;
	selp.b32 	%r438, -1, %r437, %p189;
	selp.b32 	%r439, -1, %r438, %p187;
	selp.b32 	%r440, -1, %r439, %p6;
	selp.b32 	%r441, -1, %r440, %p188;
	cvta.to.global.u64 	%rd79, %rd123;
	mul.wide.s32 	%rd80, %r441, 4;
	add.s64 	%rd81, %rd79, %rd80;
	ld.global.f32 	%f441, [%rd81];
	setp.eq.f32 	%p190, %f441, 0f00000000;
	setp.eq.s32 	%p191, %r441, -1;
	or.pred  	%p8, %p190, %p191;
	not.pred 	%p192, %p8;
	mov.f32 	%f428, %f441;
	@%p192 bra 	$L__BB1_85;
	cvt.rn.f32.s32 	%f365, %r48;
	mul.f32 	%f366, %f6, %f365;
	cvt.rzi.s32.f32 	%r442, %f366;
	ld.global.u32 	%r443, [%rd6+20];
	mad.lo.s32 	%r444, %r443, %r442, %r27;
	shl.b32 	%r445, %r444, 13;
	xor.b32  	%r446, %r445, %r444;
	mul.lo.s32 	%r447, %r446, %r446;
	mad.lo.s32 	%r448, %r447, 15731, 789221;
	mad.lo.s32 	%r449, %r448, %r446, 1376312589;
	and.b32  	%r450, %r449, 2147483647;
	cvt.rn.f64.u32 	%fd97, %r450;
	fma.rn.f64 	%fd98, %fd97, 0dBE10000000000000, 0d3FF0000000000000;
	cvt.rn.f32.f64 	%f428, %fd98;
$L__BB1_85:
	ld.param.u64 	%rd124, [_Z17CalcPerlinPrebuffPfS_P8Perlinfoi_param_1];
	setp.ge.s32 	%p193, %r26, %r34;
	setp.lt.s32 	%p194, %r26, 0;
	add.f32 	%f95, %f91, %f428;
	mad.lo.s32 	%r451, %r34, %r49, %r26;
	setp.ge.s32 	%p195, %r451, %r40;
	selp.b32 	%r452, -1, %r451, %p195;
	selp.b32 	%r453, -1, %r452, %p193;
	selp.b32 	%r454, -1, %r453, %p7;
	selp.b32 	%r455, -1, %r454, %p194;
	cvta.to.global.u64 	%rd82, %rd124;
	mul.wide.s32 	%rd83, %r455, 4;
	add.s64 	%rd84, %rd82, %rd83;
	ld.global.f32 	%f442, [%rd84];
	setp.eq.f32 	%p196, %f442, 0f00000000;
	setp.eq.s32 	%p197, %r455, -1;
	or.pred  	%p9, %p196, %p197;
	not.pred 	%p198, %p9;
	mov.f32 	%f429, %f442;
	@%p198 bra 	$L__BB1_87;
	cvt.rn.f32.s32 	%f367, %r49;
	mul.f32 	%f368, %f6, %f367;
	cvt.rzi.s32.f32 	%r456, %f368;
	ld.global.u32 	%r457, [%rd6+20];
	mad.lo.s32 	%r458, %r457, %r456, %r27;
	shl.b32 	%r459, %r458, 13;
	xor.b32  	%r460, %r459, %r458;
	mul.lo.s32 	%r461, %r460, %r460;
	mad.lo.s32 	%r462, %r461, 15731, 789221;
	mad.lo.s32 	%r463, %r462, %r460, 1376312589;
	and.b32  	%r464, %r463, 2147483647;
	cvt.rn.f64.u32 	%fd99, %r464;
	fma.rn.f64 	%fd100, %fd99, 0dBE10000000000000, 0d3FF0000000000000;
	cvt.rn.f32.f64 	%f429, %fd100;
$L__BB1_87:
	add.f32 	%f99, %f95, %f429;
	@%p61 bra 	$L__BB1_89;
	ld.global.u32 	%r465, [%rd6+20];
	mad.lo.s32 	%r466, %r465, %r47, %r25;
	shl.b32 	%r467, %r466, 13;
	xor.b32  	%r468, %r467, %r466;
	mul.lo.s32 	%r469, %r468, %r468;
	mad.lo.s32 	%r470, %r469, 15731, 789221;
	mad.lo.s32 	%r471, %r470, %r468, 1376312589;
	and.b32  	%r472, %r471, 2147483647;
	cvt.rn.f64.u32 	%fd101, %r472;
	fma.rn.f64 	%fd102, %fd101, 0dBE10000000000000, 0d3FF0000000000000;
	cvt.rn.f32.f64 	%f430, %fd102;
$L__BB1_89:
	mov.f32 	%f431, %f443;
	@%p75 bra 	$L__BB1_91;
	ld.global.u32 	%r473, [%rd6+20];
	mad.lo.s32 	%r474, %r473, %r47, %r27;
	shl.b32 	%r475, %r474, 13;
	xor.b32  	%r476, %r475, %r474;
	mul.lo.s32 	%r477, %r476, %r476;
	mad.lo.s32 	%r478, %r477, 15731, 789221;
	mad.lo.s32 	%r479, %r478, %r476, 1376312589;
	and.b32  	%r480, %r479, 2147483647;
	cvt.rn.f64.u32 	%fd103, %r480;
	fma.rn.f64 	%fd104, %fd103, 0dBE10000000000000, 0d3FF0000000000000;
	cvt.rn.f32.f64 	%f431, %fd104;
$L__BB1_91:
	ld.param.u64 	%rd125, [_Z17CalcPerlinPrebuffPfS_P8Perlinfoi_param_1];
	setp.lt.s32 	%p201, %r635, 0;
	add.f32 	%f104, %f430, %f431;
	mad.lo.s32 	%r481, %r34, %r48, %r635;
	setp.ge.s32 	%p202, %r481, %r40;
	selp.b32 	%r482, -1, %r481, %p202;
	selp.b32 	%r483, -1, %r482, %p6;
	selp.b32 	%r484, -1, %r483, %p201;
	cvta.to.global.u64 	%rd85, %rd125;
	mul.wide.s32 	%rd86, %r484, 4;
	add.s64 	%rd87, %rd85, %rd86;
	ld.global.f32 	%f432, [%rd87];
	setp.neu.f32 	%p203, %f432, 0f00000000;
	setp.ne.s32 	%p204, %r484, -1;
	and.pred  	%p205, %p203, %p204;
	@%p205 bra 	$L__BB1_93;
	cvt.rn.f32.s32 	%f369, %r48;
	mul.f32 	%f370, %f6, %f369;
	cvt.rzi.s32.f32 	%r485, %f370;
	ld.global.u32 	%r486, [%rd6+20];
	mad.lo.s32 	%r487, %r486, %r485, %r23;
	shl.b32 	%r488, %r487, 13;
	xor.b32  	%r489, %r488, %r487;
	mul.lo.s32 	%r490, %r489, %r489;
	mad.lo.s32 	%r491, %r490, 15731, 789221;
	mad.lo.s32 	%r492, %r491, %r489, 1376312589;
	and.b32  	%r493, %r492, 2147483647;
	cvt.rn.f64.u32 	%fd105, %r493;
	fma.rn.f64 	%fd106, %fd105, 0dBE10000000000000, 0d3FF0000000000000;
	cvt.rn.f32.f64 	%f432, %fd106;
$L__BB1_93:
	ld.param.u64 	%rd126, [_Z17CalcPerlinPrebuffPfS_P8Perlinfoi_param_1];
	setp.lt.s32 	%p206, %r635, 0;
	add.f32 	%f108, %f104, %f432;
	mad.lo.s32 	%r494, %r34, %r49, %r635;
	setp.ge.s32 	%p207, %r494, %r40;
	selp.b32 	%r495, -1, %r494, %p207;
	selp.b32 	%r496, -1, %r495, %p7;
	selp.b32 	%r497, -1, %r496, %p206;
	cvta.to.global.u64 	%rd88, %rd126;
	mul.wide.s32 	%rd89, %r497, 4;
	add.s64 	%rd90, %rd88, %rd89;
	ld.global.f32 	%f433, [%rd90];
	setp.neu.f32 	%p208, %f433, 0f00000000;
	setp.ne.s32 	%p209, %r497, -1;
	and.pred  	%p210, %p208, %p209;
	@%p210 bra 	$L__BB1_95;
	cvt.rn.f32.s32 	%f371, %r49;
	mul.f32 	%f372, %f6, %f371;
	cvt.rzi.s32.f32 	%r498, %f372;
	ld.global.u32 	%r499, [%rd6+20];
	mad.lo.s32 	%r500, %r499, %r498, %r23;
	shl.b32 	%r501, %r500, 13;
	xor.b32  	%r502, %r501, %r500;
	mul.lo.s32 	%r503, %r502, %r502;
	mad.lo.s32 	%r504, %r503, 15731, 789221;
	mad.lo.s32 	%r505, %r504, %r502, 1376312589;
	and.b32  	%r506, %r505, 2147483647;
	cvt.rn.f64.u32 	%fd107, %r506;
	fma.rn.f64 	%fd108, %fd107, 0dBE10000000000000, 0d3FF0000000000000;
	cvt.rn.f32.f64 	%f433, %fd108;
$L__BB1_95:
	add.f32 	%f112, %f108, %f433;
	@%p100 bra 	$L__BB1_97;
	ld.global.u32 	%r507, [%rd6+20];
	mad.lo.s32 	%r508, %r507, %r47, %r23;
	shl.b32 	%r509, %r508, 13;
	xor.b32  	%r510, %r509, %r508;
	mul.lo.s32 	%r511, %r510, %r510;
	mad.lo.s32 	%r512, %r511, 15731, 789221;
	mad.lo.s32 	%r513, %r512, %r510, 1376312589;
	and.b32  	%r514, %r513, 2147483647;
	cvt.rn.f64.u32 	%fd109, %r514;
	fma.rn.f64 	%fd110, %fd109, 0dBE10000000000000, 0d3FF0000000000000;
	cvt.rn.f32.f64 	%f434, %fd110;
$L__BB1_97:
	ld.param.u64 	%rd127, [_Z17CalcPerlinPrebuffPfS_P8Perlinfoi_param_1];
	setp.ge.s32 	%p212, %r29, %r34;
	setp.lt.s32 	%p213, %r29, 0;
	mul.f32 	%f373, %f112, 0f3E000000;
	fma.rn.f32 	%f374, %f99, 0f3D800000, %f373;
	fma.rn.f32 	%f115, %f434, 0f3E800000, %f374;
	mad.lo.s32 	%r515, %r34, %r48, %r29;
	setp.ge.s32 	%p214, %r515, %r40;
	selp.b32 	%r516, -1, %r515, %p214;
	selp.b32 	%r517, -1, %r516, %p212;
	selp.b32 	%r518, -1, %r517, %p6;
	selp.b32 	%r519, -1, %r518, %p213;
	cvta.to.global.u64 	%rd7, %rd127;
	mul.wide.s32 	%rd91, %r519, 4;
	add.s64 	%rd92, %rd7, %rd91;
	ld.global.f32 	%f435, [%rd92];
	setp.neu.f32 	%p215, %f435, 0f00000000;
	setp.ne.s32 	%p216, %r519, -1;
	and.pred  	%p217, %p215, %p216;
	@%p217 bra 	$L__BB1_99;
	cvt.rn.f32.s32 	%f375, %r48;
	mul.f32 	%f376, %f6, %f375;
	cvt.rzi.s32.f32 	%r520, %f376;
	ld.global.u32 	%r521, [%rd6+20];
	mad.lo.s32 	%r522, %r521, %r520, %r30;
	shl.b32 	%r523, %r522, 13;
	xor.b32  	%r524, %r523, %r522;
	mul.lo.s32 	%r525, %r524, %r524;
	mad.lo.s32 	%r526, %r525, 15731, 789221;
	mad.lo.s32 	%r527, %r526, %r524, 1376312589;
	and.b32  	%r528, %r527, 2147483647;
	cvt.rn.f64.u32 	%fd111, %r528;
	fma.rn.f64 	%fd112, %fd111, 0dBE10000000000000, 0d3FF0000000000000;
	cvt.rn.f32.f64 	%f435, %fd112;
$L__BB1_99:
	setp.ge.s32 	%p218, %r29, %r34;
	setp.lt.s32 	%p219, %r29, 0;
	mad.lo.s32 	%r529, %r34, %r49, %r29;
	setp.ge.s32 	%p220, %r529, %r40;
	selp.b32 	%r530, -1, %r529, %p220;
	selp.b32 	%r531, -1, %r530, %p218;
	selp.b32 	%r532, -1, %r531, %p7;
	selp.b32 	%r533, -1, %r532, %p219;
	mul.wide.s32 	%rd93, %r533, 4;
	add.s64 	%rd94, %rd7, %rd93;
	ld.global.f32 	%f436, [%rd94];
	setp.neu.f32 	%p221, %f436, 0f00000000;
	setp.ne.s32 	%p222, %r533, -1;
	and.pred  	%p223, %p221, %p222;
	@%p223 bra 	$L__BB1_101;
	cvt.rn.f32.s32 	%f377, %r49;
	mul.f32 	%f378, %f6, %f377;
	cvt.rzi.s32.f32 	%r534, %f378;
	ld.global.u32 	%r535, [%rd6+20];
	mad.lo.s32 	%r536, %r535, %r534, %r30;
	shl.b32 	%r537, %r536, 13;
	xor.b32  	%r538, %r537, %r536;
	mul.lo.s32 	%r539, %r538, %r538;
	mad.lo.s32 	%r540, %r539, 15731, 789221;
	mad.lo.s32 	%r541, %r540, %r538, 1376312589;
	and.b32  	%r542, %r541, 2147483647;
	cvt.rn.f64.u32 	%fd113, %r542;
	fma.rn.f64 	%fd114, %fd113, 0dBE10000000000000, 0d3FF0000000000000;
	cvt.rn.f32.f64 	%f436, %fd114;
$L__BB1_101:
	add.s32 	%r543, %r28, %r26;
	setp.ge.s32 	%p224, %r543, %r34;
	setp.lt.s32 	%p225, %r543, 0;
	add.f32 	%f122, %f435, %f436;
	mad.lo.s32 	%r544, %r34, %r48, %r26;
	add.s32 	%r545, %r544, %r28;
	setp.ge.s32 	%p226, %r545, %r40;
	selp.b32 	%r546, -1, %r545, %p226;
	selp.b32 	%r547, -1, %r546, %p224;
	selp.b32 	%r548, -1, %r547, %p6;
	selp.b32 	%r549, -1, %r548, %p225;
	mul.wide.s32 	%rd95, %r549, 4;
	add.s64 	%rd96, %rd7, %rd95;
	ld.global.f32 	%f437, [%rd96];
	setp.neu.f32 	%p227, %f437, 0f00000000;
	setp.ne.s32 	%p228, %r549, -1;
	and.pred  	%p229, %p227, %p228;
	@%p229 bra 	$L__BB1_103;
	cvt.rn.f32.s32 	%f379, %r48;
	mul.f32 	%f380, %f6, %f379;
	cvt.rzi.s32.f32 	%r550, %f380;
	ld.global.u32 	%r551, [%rd6+20];
	mad.lo.s32 	%r552, %r551, %r550, %r31;
	shl.b32 	%r553, %r552, 13;
	xor.b32  	%r554, %r553, %r552;
	mul.lo.s32 	%r555, %r554, %r554;
	mad.lo.s32 	%r556, %r555, 15731, 789221;
	mad.lo.s32 	%r557, %r556, %r554, 1376312589;
	and.b32  	%r558, %r557, 2147483647;
	cvt.rn.f64.u32 	%fd115, %r558;
	fma.rn.f64 	%fd116, %fd115, 0dBE10000000000000, 0d3FF0000000000000;
	cvt.rn.f32.f64 	%f437, %fd116;
$L__BB1_103:
	add.s32 	%r559, %r28, %r26;
	setp.ge.s32 	%p230, %r559, %r34;
	setp.lt.s32 	%p231, %r559, 0;
	add.f32 	%f126, %f122, %f437;
	mad.lo.s32 	%r560, %r34, %r49, %r26;
	add.s32 	%r561, %r560, %r28;
	setp.ge.s32 	%p232, %r561, %r40;
	selp.b32 	%r562, -1, %r561, %p232;
	selp.b32 	%r563, -1, %r562, %p230;
	selp.b32 	%r564, -1, %r563, %p7;
	selp.b32 	%r565, -1, %r564, %p231;
	mul.wide.s32 	%rd97, %r565, 4;
	add.s64 	%rd98, %rd7, %rd97;
	ld.global.f32 	%f438, [%rd98];
	setp.neu.f32 	%p233, %f438, 0f00000000;
	setp.ne.s32 	%p234, %r565, -1;
	and.pred  	%p235, %p233, %p234;
	@%p235 bra 	$L__BB1_105;
	cvt.rn.f32.s32 	%f381, %r49;
	mul.f32 	%f382, %f6, %f381;
	cvt.rzi.s32.f32 	%r566, %f382;
	ld.global.u32 	%r567, [%rd6+20];
	mad.lo.s32 	%r568, %r567, %r566, %r31;
	shl.b32 	%r569, %r568, 13;
	xor.b32  	%r570, %r569, %r568;
	mul.lo.s32 	%r571, %r570, %r570;
	mad.lo.s32 	%r572, %r571, 15731, 789221;
	mad.lo.s32 	%r573, %r572, %r570, 1376312589;
	and.b32  	%r574, %r573, 2147483647;
	cvt.rn.f64.u32 	%fd117, %r574;
	fma.rn.f64 	%fd118, %fd117, 0dBE10000000000000, 0d3FF0000000000000;
	cvt.rn.f32.f64 	%f438, %fd118;
$L__BB1_105:
	add.f32 	%f130, %f126, %f438;
	@%p118 bra 	$L__BB1_107;
	ld.global.u32 	%r575, [%rd6+20];
	mad.lo.s32 	%r576, %r575, %r47, %r30;
	shl.b32 	%r577, %r576, 13;
	xor.b32  	%r578, %r577, %r576;
	mul.lo.s32 	%r579, %r578, %r578;
	mad.lo.s32 	%r580, %r579, 15731, 789221;
	mad.lo.s32 	%r581, %r580, %r578, 1376312589;
	and.b32  	%r582, %r581, 2147483647;
	cvt.rn.f64.u32 	%fd119, %r582;
	fma.rn.f64 	%fd120, %fd119, 0dBE10000000000000, 0d3FF0000000000000;
	cvt.rn.f32.f64 	%f439, %fd120;
$L__BB1_107:
	@%p132 bra 	$L__BB1_109;
	ld.global.u32 	%r583, [%rd6+20];
	mad.lo.s32 	%r584, %r583, %r47, %r31;
	shl.b32 	%r585, %r584, 13;
	xor.b32  	%r586, %r585, %r584;
	mul.lo.s32 	%r587, %r586, %r586;
	mad.lo.s32 	%r588, %r587, 15731, 789221;
	mad.lo.s32 	%r589, %r588, %r586, 1376312589;
	and.b32  	%r590, %r589, 2147483647;
	cvt.rn.f64.u32 	%fd121, %r590;
	fma.rn.f64 	%fd122, %fd121, 0dBE10000000000000, 0d3FF0000000000000;
	cvt.rn.f32.f64 	%f440, %fd122;
$L__BB1_109:
	add.f32 	%f135, %f439, %f440;
	@%p192 bra 	$L__BB1_111;
	cvt.rn.f32.s32 	%f383, %r48;
	mul.f32 	%f384, %f6, %f383;
	cvt.rzi.s32.f32 	%r591, %f384;
	ld.global.u32 	%r592, [%rd6+20];
	mad.lo.s32 	%r593, %r592, %r591, %r27;
	shl.b32 	%r594, %r593, 13;
	xor.b32  	%r595, %r594, %r593;
	mul.lo.s32 	%r596, %r595, %r595;
	mad.lo.s32 	%r597, %r596, 15731, 789221;
	mad.lo.s32 	%r598, %r597, %r595, 1376312589;
	and.b32  	%r599, %r598, 2147483647;
	cvt.rn.f64.u32 	%fd123, %r599;
	fma.rn.f64 	%fd124, %fd123, 0dBE10000000000000, 0d3FF0000000000000;
	cvt.rn.f32.f64 	%f441, %fd124;
$L__BB1_111:
	add.f32 	%f138, %f135, %f441;
	@%p198 bra 	$L__BB1_113;
	cvt.rn.f32.s32 	%f385, %r49;
	mul.f32 	%f386, %f6, %f385;
	cvt.rzi.s32.f32 	%r600, %f386;
	ld.global.u32 	%r601, [%rd6+20];
	mad.lo.s32 	%r602, %r601, %r600, %r27;
	shl.b32 	%r603, %r602, 13;
	xor.b32  	%r604, %r603, %r602;
	mul.lo.s32 	%r605, %r604, %r604;
	mad.lo.s32 	%r606, %r605, 15731, 789221;
	mad.lo.s32 	%r607, %r606, %r604, 1376312589;
	and.b32  	%r608, %r607, 2147483647;
	cvt.rn.f64.u32 	%fd125, %r608;
	fma.rn.f64 	%fd126, %fd125, 0dBE10000000000000, 0d3FF0000000000000;
	cvt.rn.f32.f64 	%f442, %fd126;
$L__BB1_113:
	add.f32 	%f141, %f138, %f442;
	@%p75 bra 	$L__BB1_115;
	ld.global.u32 	%r609, [%rd6+20];
	mad.lo.s32 	%r610, %r609, %r47, %r27;
	shl.b32 	%r611, %r610, 13;
	xor.b32  	%r612, %r611, %r610;
	mul.lo.s32 	%r613, %r612, %r612;
	mad.lo.s32 	%r614, %r613, 15731, 789221;
	mad.lo.s32 	%r615, %r614, %r612, 1376312589;
	and.b32  	%r616, %r615, 2147483647;
	cvt.rn.f64.u32 	%fd127, %r616;
	fma.rn.f64 	%fd128, %fd127, 0dBE10000000000000, 0d3FF0000000000000;
	cvt.rn.f32.f64 	%f443, %fd128;
$L__BB1_115:
	cvt.rn.f32.s32 	%f387, %r635;
	mul.f32 	%f388, %f6, %f387;
	cvt.rn.f32.s32 	%f389, %r23;
	sub.f32 	%f390, %f388, %f389;
	cvt.f64.f32 	%fd129, %f390;
	mul.f64 	%fd8, %fd129, 0d400921FB5A7ED197;
	mov.f64 	%fd130, 0d0000000000000000;
	mul.rn.f64 	%fd186, %fd8, %fd130;
	setp.eq.f64 	%p241, %fd1, 0d7FF0000000000000;
	mul.f32 	%f391, %f141, 0f3E000000;
	fma.rn.f32 	%f392, %f130, 0f3D800000, %f391;
	fma.rn.f32 	%f144, %f443, 0f3E800000, %f392;
	mov.b32 	%r640, 1;
	@%p241 bra 	$L__BB1_119;
	setp.ltu.f64 	%p242, %fd1, 0d41E0000000000000;
	mov.f64 	%fd186, %fd2;
	mov.u32 	%r639, %r32;
	@%p242 bra 	$L__BB1_118;
	{ // callseq 4, 0
	.param .b64 param0;
	st.param.f64 	[param0], %fd8;
	.param .align 16 .b8 retval0[16];
	call.uni (retval0), 
	__internal_trig_reduction_slowpathd, 
	(
	param0
	);
	ld.param.f64 	%fd186, [retval0];
	ld.param.b32 	%r639, [retval0+8];
	} // callseq 4
$L__BB1_118:
	add.s32 	%r640, %r639, 1;
$L__BB1_119:
	shl.b32 	%r619, %r640, 6;
	cvt.u64.u32 	%rd99, %r619;
	and.b64  	%rd100, %rd99, 64;
	mov.u64 	%rd101, __cudart_sin_cos_coeffs;
	add.s64 	%rd102, %rd101, %rd100;
	mul.rn.f64 	%fd132, %fd186, %fd186;
	and.b32  	%r620, %r640, 1;
	setp.eq.b32 	%p243, %r620, 1;
	selp.f64 	%fd133, 0dBDA8FF8320FD8164, 0d3DE5DB65F9785EBA, %p243;
	ld.global.nc.v2.f64 	{%fd134, %fd135}, [%rd102];
	fma.rn.f64 	%fd136, %fd133, %fd132, %fd134;
	fma.rn.f64 	%fd137, %fd136, %fd132, %fd135;
	ld.global.nc.v2.f64 	{%fd138, %fd139}, [%rd102+16];
	fma.rn.f64 	%fd140, %fd137, %fd132, %fd138;
	fma.rn.f64 	%fd141, %fd140, %fd132, %fd139;
	ld.global.nc.v2.f64 	{%fd142, %fd143}, [%rd102+32];
	fma.rn.f64 	%fd144, %fd141, %fd132, %fd142;
	fma.rn.f64 	%fd145, %fd144, %fd132, %fd143;
	fma.rn.f64 	%fd146, %fd145, %fd186, %fd186;
	fma.rn.f64 	%fd147, %fd145, %fd132, 0d3FF0000000000000;
	selp.f64 	%fd148, %fd147, %fd146, %p243;
	and.b32  	%r621, %r640, 2;
	setp.eq.s32 	%p244, %r621, 0;
	mov.f64 	%fd149, 0d0000000000000000;
	sub.f64 	%fd150, %fd149, %fd148;
	selp.f64 	%fd151, %fd148, %fd150, %p244;
	mov.f64 	%fd152, 0d3FF0000000000000;
	sub.f64 	%fd153, %fd152, %fd151;
	cvt.rn.f32.f64 	%f393, %fd153;
	mul.f32 	%f394, %f393, 0f3F000000;
	mov.f32 	%f395, 0f3F800000;
	sub.f32 	%f396, %f395, %f394;
	mul.f32 	%f397, %f115, %f396;
	fma.rn.f32 	%f145, %f144, %f394, %f397;
	cvt.f64.f32 	%fd154, %f16;
	mul.f64 	%fd13, %fd154, 0d400921FB5A7ED197;
	abs.f64 	%fd14, %fd13;
	setp.neu.f64 	%p245, %fd14, 0d7FF0000000000000;
	@%p245 bra 	$L__BB1_121;
	mov.f64 	%fd160, 0d0000000000000000;
	mul.rn.f64 	%fd188, %fd13, %fd160;
	mov.b32 	%r642, 1;
	bra.uni 	$L__BB1_124;
$L__BB1_121:
	mul.f64 	%fd155, %fd13, 0d3FE45F306DC9C883;
	cvt.rni.s32.f64 	%r641, %fd155;
	cvt.rn.f64.s32 	%fd156, %r641;
	fma.rn.f64 	%fd157, %fd156, 0dBFF921FB54442D18, %fd13;
	fma.rn.f64 	%fd158, %fd156, 0dBC91A62633145C00, %fd157;
	fma.rn.f64 	%fd188, %fd156, 0dB97B839A252049C0, %fd158;
	setp.ltu.f64 	%p246, %fd14, 0d41E0000000000000;
	@%p246 bra 	$L__BB1_123;
	{ // callseq 5, 0
	.param .b64 param0;
	st.param.f64 	[param0], %fd13;
	.param .align 16 .b8 retval0[16];
	call.uni (retval0), 
	__internal_trig_reduction_slowpathd, 
	(
	param0
	);
	ld.param.f64 	%fd188, [retval0];
	ld.param.b32 	%r641, [retval0+8];
	} // callseq 5
$L__BB1_123:
	add.s32 	%r642, %r641, 1;
$L__BB1_124:
	ld.param.u32 	%r631, [_Z17CalcPerlinPrebuffPfS_P8Perlinfoi_param_3];
	ld.param.u64 	%rd111, [_Z17CalcPerlinPrebuffPfS_P8Perlinfoi_param_0];
	cvta.to.global.u64 	%rd8, %rd111;
	setp.ne.s32 	%p247, %r631, 0;
	shl.b32 	%r624, %r642, 6;
	cvt.u64.u32 	%rd103, %r624;
	and.b64  	%rd104, %rd103, 64;
	add.s64 	%rd106, %rd101, %rd104;
	mul.rn.f64 	%fd161, %fd188, %fd188;
	and.b32  	%r625, %r642, 1;
	setp.eq.b32 	%p248, %r625, 1;
	selp.f64 	%fd162, 0dBDA8FF8320FD8164, 0d3DE5DB65F9785EBA, %p248;
	ld.global.nc.v2.f64 	{%fd163, %fd164}, [%rd106];
	fma.rn.f64 	%fd165, %fd162, %fd161, %fd163;
	fma.rn.f64 	%fd166, %fd165, %fd161, %fd164;
	ld.global.nc.v2.f64 	{%fd167, %fd168}, [%rd106+16];
	fma.rn.f64 	%fd169, %fd166, %fd161, %fd167;
	fma.rn.f64 	%fd170, %fd169, %fd161, %fd168;
	ld.global.nc.v2.f64 	{%fd171, %fd172}, [%rd106+32];
	fma.rn.f64 	%fd173, %fd170, %fd161, %fd171;
	fma.rn.f64 	%fd174, %fd173, %fd161, %fd172;
	fma.rn.f64 	%fd175, %fd174, %fd188, %fd188;
	fma.rn.f64 	%fd176, %fd174, %fd161, 0d3FF0000000000000;
	selp.f64 	%fd177, %fd176, %fd175, %p248;
	and.b32  	%r626, %r642, 2;
	setp.eq.s32 	%p249, %r626, 0;
	mov.f64 	%fd178, 0d0000000000000000;
	sub.f64 	%fd179, %fd178, %fd177;
	selp.f64 	%fd180, %fd177, %fd179, %p249;
	mov.f64 	%fd181, 0d3FF0000000000000;
	sub.f64 	%fd182, %fd181, %fd180;
	cvt.rn.f32.f64 	%f398, %fd182;
	mul.f32 	%f399, %f398, 0f3F000000;
	mov.f32 	%f400, 0f3F800000;
	sub.f32 	%f401, %f400, %f399;
	mul.f32 	%f402, %f83, %f401;
	fma.rn.f32 	%f403, %f145, %f399, %f402;
	mul.f32 	%f146, %f407, %f403;
	@%p247 bra 	$L__BB1_126;
	mul.wide.s32 	%rd109, %r42, 4;
	add.s64 	%rd110, %rd8, %rd109;
	st.global.f32 	[%rd110], %f146;
	bra.uni 	$L__BB1_127;
$L__BB1_126:
	mul.wide.s32 	%rd107, %r42, 4;
	add.s64 	%rd108, %rd8, %rd107;
	ld.global.f32 	%f404, [%rd108];
	add.f32 	%f405, %f146, %f404;
	st.global.f32 	[%rd108], %f405;
$L__BB1_127:
	add.s32 	%r636, %r636, 1;
	mov.u32 	%r627, %ctaid.x;
	mad.lo.s32 	%r628, %r2, %r627, %r2;
	setp.lt.s32 	%p250, %r636, %r628;
	@%p250 bra 	$L__BB1_37;
$L__BB1_128:
	add.s32 	%r635, %r635, 1;
	setp.lt.s32 	%p251, %r635, %r5;
	@%p251 bra 	$L__BB1_35;
$L__BB1_129:
	ret;

}
.func  (.param .align 16 .b8 func_retval0[16]) __internal_trig_reduction_slowpathd(
	.param .b64 __internal_trig_reduction_slowpathd_param_0
)
{
	.local .align 8 .b8 	__local_depot2[40];
	.reg .b64 	%SP;
	.reg .b64 	%SPL;
	.reg .pred 	%p<10>;
	.reg .b32 	%r<47>;
	.reg .b64 	%rd<74>;
	.reg .b64 	%fd<5>;

	mov.u64 	%SPL, __local_depot2;
	ld.param.f64 	%fd4, [__internal_trig_reduction_slowpathd_param_0];
	add.u64 	%rd1, %SPL, 0;
	{
	.reg .b32 %temp; 
	mov.b64 	{%temp, %r1}, %fd4;
	}
	shr.u32 	%r2, %r1, 20;
	and.b32  	%r3, %r2, 2047;
	setp.eq.s32 	%p1, %r3, 2047;
	mov.b32 	%r46, 0;
	@%p1 bra 	$L__BB2_9;
	add.s32 	%r20, %r3, -1024;
	mov.b64 	%rd20, %fd4;
	shl.b64 	%rd2, %rd20, 11;
	shr.u32 	%r4, %r20, 6;
	sub.s32 	%r45, 15, %r4;
	sub.s32 	%r21, 19, %r4;
	setp.lt.u32 	%p2, %r20, 128;
	selp.b32 	%r6, 18, %r21, %p2;
	setp.ge.s32 	%p3, %r45, %r6;
	mov.b64 	%rd70, 0;
	@%p3 bra 	$L__BB2_4;
	add.s32 	%r23, %r6, %r4;
	neg.s32 	%r43, %r23;
	or.b64  	%rd3, %rd2, -9223372036854775808;
	mov.b64 	%rd70, 0;
	mov.b32 	%r42, 0;
	mov.u64 	%rd25, __cudart_i2opi_d;
	mov.u32 	%r44, %r45;
$L__BB2_3:
	.pragma "nounroll";
	mul.wide.s32 	%rd22, %r42, 8;
	add.s64 	%rd23, %rd1, %rd22;
	mul.wide.s32 	%rd24, %r44, 8;
	add.s64 	%rd26, %rd25, %rd24;
	ld.global.nc.u64 	%rd27, [%rd26];
	{
	.reg .u32 %r0, %r1, %r2, %r3, %alo, %ahi, %blo, %bhi, %clo, %chi;
	mov.b64 	{%alo,%ahi}, %rd27;
	mov.b64 	{%blo,%bhi}, %rd3;
	mov.b64 	{%clo,%chi}, %rd70;
	mad.lo.cc.u32 	%r0, %alo, %blo, %clo;
	madc.hi.cc.u32 	%r1, %alo, %blo, %chi;
	madc.hi.u32 	%r2, %alo, %bhi, 0;
	mad.lo.cc.u32 	%r1, %alo, %bhi, %r1;
	madc.hi.cc.u32 	%r2, %ahi, %blo, %r2;
	madc.hi.u32 	%r3, %ahi, %bhi, 0;
	mad.lo.cc.u32 	%r1, %ahi, %blo, %r1;
	madc.lo.cc.u32 	%r2, %ahi, %bhi, %r2;
	addc.u32 	%r3, %r3, 0;
	mov.b64 	%rd28, {%r0,%r1};
	mov.b64 	%rd70, {%r2,%r3};
	}
	st.local.u64 	[%rd23], %rd28;
	add.s32 	%r44, %r44, 1;
	add.s32 	%r43, %r43, 1;
	add.s32 	%r42, %r42, 1;
	setp.ne.s32 	%p4, %r43, -15;
	mov.u32 	%r45, %r6;
	@%p4 bra 	$L__BB2_3;
$L__BB2_4:
	cvt.s64.s32 	%rd29, %r45;
	cvt.u64.u32 	%rd30, %r4;
	add.s64 	%rd31, %rd30, %rd29;
	shl.b64 	%rd32, %rd31, 3;
	add.s64 	%rd33, %rd1, %rd32;
	st.local.u64 	[%rd33+-120], %rd70;
	and.b32  	%r15, %r2, 63;
	ld.local.u64 	%rd72, [%rd1+16];
	ld.local.u64 	%rd71, [%rd1+24];
	setp.eq.s32 	%p5, %r15, 0;
	@%p5 bra 	$L__BB2_6;
	shl.b64 	%rd34, %rd71, %r15;
	shr.u64 	%rd35, %rd72, 1;
	xor.b32  	%r24, %r15, 63;
	shr.u64 	%rd36, %rd35, %r24;
	or.b64  	%rd71, %rd34, %rd36;
	ld.local.u64 	%rd37, [%rd1+8];
	shl.b64 	%rd38, %rd72, %r15;
	shr.u64 	%rd39, %rd37, 1;
	shr.u64 	%rd40, %rd39, %r24;
	or.b64  	%rd72, %rd38, %rd40;
$L__BB2_6:
	and.b32  	%r25, %r1, -2147483648;
	shr.u64 	%rd41, %rd71, 62;
	cvt.u32.u64 	%r26, %rd41;
	mov.b64 	{%r27, %r28}, %rd71;
	mov.b64 	{%r29, %r30}, %rd72;
	shf.l.wrap.b32 	%r31, %r30, %r27, 2;
	shf.l.wrap.b32 	%r32, %r27, %r28, 2;
	mov.b64 	%rd42, {%r31, %r32};
	shl.b64 	%rd43, %rd72, 2;
	shr.u64 	%rd44, %rd42, 63;
	cvt.u32.u64 	%r33, %rd44;
	add.s32 	%r34, %r33, %r26;
	setp.eq.s32 	%p6, %r25, 0;
	neg.s32 	%r35, %r34;
	selp.b32 	%r46, %r34, %r35, %p6;
	setp.gt.s64 	%p7, %rd42, -1;
	mov.b64 	%rd45, 0;
	{
	.reg .u32 %r0, %r1, %r2, %r3, %a0, %a1, %a2, %a3, %b0, %b1, %b2, %b3;
	mov.b64 	{%a0,%a1}, %rd45;
	mov.b64 	{%a2,%a3}, %rd45;
	mov.b64 	{%b0,%b1}, %rd43;
	mov.b64 	{%b2,%b3}, %rd42;
	sub.cc.u32 	%r0, %a0, %b0;
	subc.cc.u32 	%r1, %a1, %b1;
	subc.cc.u32 	%r2, %a2, %b2;
	subc.u32 	%r3, %a3, %b3;
	mov.b64 	%rd46, {%r0,%r1};
	mov.b64 	%rd47, {%r2,%r3};
	}
	xor.b32  	%r36, %r25, -2147483648;
	selp.b64 	%rd73, %rd42, %rd47, %p7;
	selp.b64 	%rd14, %rd43, %rd46, %p7;
	selp.b32 	%r17, %r25, %r36, %p7;
	clz.b64 	%r37, %rd73;
	cvt.u64.u32 	%rd15, %r37;
	setp.eq.s32 	%p8, %r37, 0;
	@%p8 bra 	$L__BB2_8;
	cvt.u32.u64 	%r38, %rd15;
	and.b32  	%r39, %r38, 63;
	shl.b64 	%rd48, %rd73, %r39;
	shr.u64 	%rd49, %rd14, 1;
	not.b32 	%r40, %r38;
	and.b32  	%r41, %r40, 63;
	shr.u64 	%rd50, %rd49, %r41;
	or.b64  	%rd73, %rd48, %rd50;
$L__BB2_8:
	mov.b64 	%rd51, -3958705157555305931;
	{
	.reg .u32 %r0, %r1, %r2, %r3, %alo, %ahi, %blo, %bhi;
	mov.b64 	{%alo,%ahi}, %rd73;
	mov.b64 	{%blo,%bhi}, %rd51;
	mul.lo.u32 	%r0, %alo, %blo;
	mul.hi.u32 	%r1, %alo, %blo;
	mad.lo.cc.u32 	%r1, %alo, %bhi, %r1;
	madc.hi.u32 	%r2, %alo, %bhi, 0;
	mad.lo.cc.u32 	%r1, %ahi, %blo, %r1;
	madc.hi.cc.u32 	%r2, %ahi, %blo, %r2;
	madc.hi.u32 	%r3, %ahi, %bhi, 0;
	mad.lo.cc.u32 	%r2, %ahi, %bhi, %r2;
	addc.u32 	%r3, %r3, 0;
	mov.b64 	%rd52, {%r0,%r1};
	mov.b64 	%rd53, {%r2,%r3};
	}
	setp.gt.s64 	%p9, %rd53, 0;
	{
	.reg .u32 %r0, %r1, %r2, %r3, %a0, %a1, %a2, %a3, %b0, %b1, %b2, %b3;
	mov.b64 	{%a0,%a1}, %rd52;
	mov.b64 	{%a2,%a3}, %rd53;
	mov.b64 	{%b0,%b1}, %rd52;
	mov.b64 	{%b2,%b3}, %rd53;
	add.cc.u32 	%r0, %a0, %b0;
	addc.cc.u32 	%r1, %a1, %b1;
	addc.cc.u32 	%r2, %a2, %b2;
	addc.u32 	%r3, %a3, %b3;
	mov.b64 	%rd54, {%r0,%r1};
	mov.b64 	%rd55, {%r2,%r3};
	}
	selp.b64 	%rd56, %rd55, %rd53, %p9;
	selp.s64 	%rd57, -1, 0, %p9;
	sub.s64 	%rd58, %rd57, %rd15;
	cvt.u64.u32 	%rd59, %r17;
	shl.b64 	%rd60, %rd59, 32;
	add.s64 	%rd61, %rd56, 1;
	shr.u64 	%rd62, %rd61, 10;
	add.s64 	%rd63, %rd62, 1;
	shr.u64 	%rd64, %rd63, 1;
	shl.b64 	%rd65, %rd58, 52;
	add.s64 	%rd66, %rd65, %rd64;
	add.s64 	%rd67, %rd66, 4602678819172646912;
	or.b64  	%rd68, %rd67, %rd60;
	mov.b64 	%fd4, %rd68;
$L__BB2_9:
	st.param.f64 	[func_retval0], %fd4;
	st.param.b32 	[func_retval0+8], %r46;
	ret;

}


// ===== COMPILED SASS (sm_100) =====

	.target	sm_100

	.elftype	@"ET_EXEC"


//--------------------- .note.nv.tkinfo           --------------------------
	.section	.note.nv.tkinfo,"",@"SHT_NOTE"
	.sectionflags	@"SHF_NOTE_NV_TKINFO"
	.tkinfo
        /*0018*/ 	.word	0x00000002
        /*0030*/ 	.string	""
        /*0030*/ 	.string	"ptxas"
        /*0030*/ 	.string	"Cuda compilation tools, release 13.0, V13.0.88"
        /*0030*/ 	.string	"Build cuda_13.0.r13.0/compiler.36424714_0"
        /*0030*/ 	.string	"-arch sm_100 -m 64 "



//--------------------- .note.nv.cuinfo           --------------------------
	.section	.note.nv.cuinfo,"",@"SHT_NOTE"
	.sectionflags	@"SHF_NOTE_NV_CUINFO"
        /*0018*/ 	.short	0x0002
        /*001a*/ 	.short	0x0064
        /*001c*/ 	.short	0x0082
	.zero		2


//--------------------- .nv.info                  --------------------------
	.section	.nv.info,"",@"SHT_CUDA_INFO"
	.align	4


	//----- nvinfo : EIATTR_REGCOUNT
	.align		4
        /*0000*/ 	.byte	0x04, 0x2f
        /*0002*/ 	.short	(.L_3 - .L_2)
	.align		4
.L_2:
        /*0004*/ 	.word	index@(_Z20CalcPerlinNonPrebuffPfP8Perlinfo)
        /*0008*/ 	.word	0x00000030


	//----- nvinfo : EIATTR_FRAME_SIZE
	.align		4
.L_3:
        /*000c*/ 	.byte	0x04, 0x11
        /*000e*/ 	.short	(.L_5 - .L_4)
	.align		4
.L_4:
        /*0010*/ 	.word	index@($_Z20CalcPerlinNonPrebuffPfP8Perlinfo$__internal_trig_reduction_slowpathd)
        /*0014*/ 	.word	0x00000028


	//----- nvinfo : EIATTR_FRAME_SIZE
	.align		4
.L_5:
        /*0018*/ 	.byte	0x04, 0x11
        /*001a*/ 	.short	(.L_7 - .L_6)
	.align		4
.L_6:
        /*001c*/ 	.word	index@($__internal_1_$__cuda_sm3x_div_rn_noftz_f32_slowpath)
        /*0020*/ 	.word	0x00000028


	//----- nvinfo : EIATTR_FRAME_SIZE
	.align		4
.L_7:
        /*0024*/ 	.byte	0x04, 0x11
        /*0026*/ 	.short	(.L_9 - .L_8)
	.align		4
.L_8:
        /*0028*/ 	.word	index@(_Z20CalcPerlinNonPrebuffPfP8Perlinfo)
        /*002c*/ 	.word	0x00000028


	//----- nvinfo : EIATTR_REGCOUNT
	.align		4
.L_9:
        /*0030*/ 	.byte	0x04, 0x2f
        /*0032*/ 	.short	(.L_11 - .L_10)
	.align		4
.L_10:
        /*0034*/ 	.word	index@(_Z17CalcPerlinPrebuffPfS_P8Perlinfoi)
        /*0038*/ 	.word	0x00000040


	//----- nvinfo : EIATTR_FRAME_SIZE
	.align		4
.L_11:
        /*003c*/ 	.byte	0x04, 0x11
        /*003e*/ 	.short	(.L_13 - .L_12)
	.align		4
.L_12:
        /*0040*/ 	.word	index@($_Z17CalcPerlinPrebuffPfS_P8Perlinfoi$__internal_trig_reduction_slowpathd)
        /*0044*/ 	.word	0x00000028


	//----- nvinfo : EIATTR_FRAME_SIZE
	.align		4
.L_13:
        /*0048*/ 	.byte	0x04, 0x11
        /*004a*/ 	.short	(.L_15 - .L_14)
	.align		4
.L_14:
        /*004c*/ 	.word	index@($__internal_0_$__cuda_sm3x_div_rn_noftz_f32_slowpath)
        /*0050*/ 	.word	0x00000028


	//----- nvinfo : EIATTR_FRAME_SIZE
	.align		4
.L_15:
        /*0054*/ 	.byte	0x04, 0x11
        /*0056*/ 	.short	(.L_17 - .L_16)
	.align		4
.L_16:
        /*0058*/ 	.word	index@(_Z17CalcPerlinPrebuffPfS_P8Perlinfoi)
        /*005c*/ 	.word	0x00000028


	//----- nvinfo : EIATTR_MIN_STACK_SIZE
	.align		4
.L_17:
        /*0060*/ 	.byte	0x04, 0x12
        /*0062*/ 	.short	(.L_19 - .L_18)
	.align		4
.L_18:
        /*0064*/ 	.word	index@(_Z17CalcPerlinPrebuffPfS_P8Perlinfoi)
        /*0068*/ 	.word	0x00000028


	//----- nvinfo : EIATTR_MIN_STACK_SIZE
	.align		4
.L_19:
        /*006c*/ 	.byte	0x04, 0x12
        /*006e*/ 	.short	(.L_21 - .L_20)
	.align		4
.L_20:
        /*0070*/ 	.word	index@(_Z20CalcPerlinNonPrebuffPfP8Perlinfo)
        /*0074*/ 	.word	0x00000028
.L_21:


//--------------------- .nv.compat                --------------------------
	.section	.nv.compat,"",@"SHT_CUDA_COMPAT_INFO"
	.align	4
        /*0000*/ 	.byte	0x02, 0x09, 0x00, 0x00, 0x02, 0x02, 0x01, 0x00, 0x02, 0x05, 0x05, 0x00, 0x03, 0x07, 0x01, 0x01
        /*0010*/ 	.byte	0x02, 0x03, 0x00, 0x00, 0x02, 0x06, 0x01, 0x00, 0x04, 0x0b, 0x08, 0x00, 0x01, 0x00, 0x00, 0x00
        /*0020*/ 	.byte	0x00, 0x00, 0x00, 0x00


//--------------------- .nv.info._Z17CalcPerlinPrebuffPfS_P8Perlinfoi --------------------------
	.section	.nv.info._Z17CalcPerlinPrebuffPfS_P8Perlinfoi,"",@"SHT_CUDA_INFO"
	.sectionflags	@""
	.align	4


	//----- nvinfo : EIATTR_CUDA_API_VERSION
	.align		4
        /*0000*/ 	.byte	0x04, 0x37
        /*0002*/ 	.short	(.L_23 - .L_22)
.L_22:
        /*0004*/ 	.word	0x00000082


	//----- nvinfo : EIATTR_KPARAM_INFO
	.align		4
.L_23:
        /*0008*/ 	.byte	0x04, 0x17
        /*000a*/ 	.short	(.L_25 - .L_24)
.L_24:
        /*000c*/ 	.word	0x00000000
        /*0010*/ 	.short	0x0003
        /*0012*/ 	.short	0x0018
        /*0014*/ 	.byte	0x00, 0xf0, 0x11, 0x00


	//----- nvinfo : EIATTR_KPARAM_INFO
	.align		4
.L_25:
        /*0018*/ 	.byte	0x04, 0x17
        /*001a*/ 	.short	(.L_27 - .L_26)
.L_26:
        /*001c*/ 	.word	0x00000000
        /*0020*/ 	.short	0x0002
        /*0022*/ 	.short	0x0010
        /*0024*/ 	.byte	0x00, 0xf5, 0x21, 0x00


	//----- nvinfo : EIATTR_KPARAM_INFO
	.align		4
.L_27:
        /*0028*/ 	.byte	0x04, 0x17
        /*002a*/ 	.short	(.L_29 - .L_28)
.L_28:
        /*002c*/ 	.word	0x00000000
        /*0030*/ 	.short	0x0001
        /*0032*/ 	.short	0x0008
        /*0034*/ 	.byte	0x00, 0xf5, 0x21, 0x00


	//----- nvinfo : EIATTR_KPARAM_INFO
	.align		4
.L_29:
        /*0038*/ 	.byte	0x04, 0x17
        /*003a*/ 	.short	(.L_31 - .L_30)
.L_30:
        /*003c*/ 	.word	0x00000000
        /*0040*/ 	.short	0x0000
        /*0042*/ 	.short	0x0000
        /*0044*/ 	.byte	0x00, 0xf5, 0x21, 0x00


	//----- nvinfo : EIATTR_SPARSE_MMA_MASK
	.align		4
.L_31:
        /*0048*/ 	.byte	0x03, 0x50
        /*004a*/ 	.short	0x0000


	//----- nvinfo : EIATTR_MAXREG_COUNT
	.align		4
        /*004c*/ 	.byte	0x03, 0x1b
        /*004e*/ 	.short	0x00ff


	//----- nvinfo : EIATTR_NUM_BARRIERS
	.align		4
        /*0050*/ 	.byte	0x02, 0x4c
        /*0052*/ 	.byte	0x01
	.zero		1


	//----- nvinfo : EIATTR_MERCURY_ISA_VERSION
	.align		4
        /*0054*/ 	.byte	0x03, 0x5f
        /*0056*/ 	.short	0x0101


	//----- nvinfo : EIATTR_VRC_CTA_INIT_COUNT
	.align		4
        /*0058*/ 	.byte	0x02, 0x4a
	.zero		1
	.zero		1


	//----- nvinfo : EIATTR_EXIT_INSTR_OFFSETS
	.align		4
        /*005c*/ 	.byte	0x04, 0x1c
        /*005e*/ 	.short	(.L_33 - .L_32)


	//   ....[0]....
.L_32:
        /*0060*/ 	.word	0x00001500


	//   ....[1]....
        /*0064*/ 	.word	0x00006c90


	//----- nvinfo : EIATTR_CRS_STACK_SIZE
	.align		4
.L_33:
        /*0068*/ 	.byte	0x04, 0x1e
        /*006a*/ 	.short	(.L_35 - .L_34)
.L_34:
        /*006c*/ 	.word	0x00000000


	//----- nvinfo : EIATTR_CBANK_PARAM_SIZE
	.align		4
.L_35:
        /*0070*/ 	.byte	0x03, 0x19
        /*0072*/ 	.short	0x001c


	//----- nvinfo : EIATTR_PARAM_CBANK
	.align		4
        /*0074*/ 	.byte	0x04, 0x0a
        /*0076*/ 	.short	(.L_37 - .L_36)
	.align		4
.L_36:
        /*0078*/ 	.word	index@(.nv.constant0._Z17CalcPerlinPrebuffPfS_P8Perlinfoi)
        /*007c*/ 	.short	0x0380
        /*007e*/ 	.short	0x001c


	//----- nvinfo : EIATTR_SW_WAR
	.align		4
.L_37:
        /*0080*/ 	.byte	0x04, 0x36
        /*0082*/ 	.short	(.L_39 - .L_38)
.L_38:
        /*0084*/ 	.word	0x00000008
.L_39:


//--------------------- .nv.info._Z20CalcPerlinNonPrebuffPfP8Perlinfo --------------------------
	.section	.nv.info._Z20CalcPerlinNonPrebuffPfP8Perlinfo,"",@"SHT_CUDA_INFO"
	.sectionflags	@""
	.align	4


	//----- nvinfo : EIATTR_CUDA_API_VERSION
	.align		4
        /*0000*/ 	.byte	0x04, 0x37
        /*0002*/ 	.short	(.L_41 - .L_40)
.L_40:
        /*0004*/ 	.word	0x00000082


	//----- nvinfo : EIATTR_KPARAM_INFO
	.align		4
.L_41:
        /*0008*/ 	.byte	0x04, 0x17
        /*000a*/ 	.short	(.L_43 - .L_42)
.L_42:
        /*000c*/ 	.word	0x00000000
        /*0010*/ 	.short	0x0001
        /*0012*/ 	.short	0x0008
        /*0014*/ 	.byte	0x00, 0xf5, 0x21, 0x00


	//----- nvinfo : EIATTR_KPARAM_INFO
	.align		4
.L_43:
        /*0018*/ 	.byte	0x04, 0x17
        /*001a*/ 	.short	(.L_45 - .L_44)
.L_44:
        /*001c*/ 	.word	0x00000000
        /*0020*/ 	.short	0x0000
        /*0022*/ 	.short	0x0000
        /*0024*/ 	.byte	0x00, 0xf5, 0x21, 0x00


	//----- nvinfo : EIATTR_SPARSE_MMA_MASK
	.align		4
.L_45:
        /*0028*/ 	.byte	0x03, 0x50
        /*002a*/ 	.short	0x0000


	//----- nvinfo : EIATTR_MAXREG_COUNT
	.align		4
        /*002c*/ 	.byte	0x03, 0x1b
        /*002e*/ 	.short	0x00ff


	//----- nvinfo : EIATTR_MERCURY_ISA_VERSION
	.align		4
        /*0030*/ 	.byte	0x03, 0x5f
        /*0032*/ 	.short	0x0101


	//----- nvinfo : EIATTR_VRC_CTA_INIT_COUNT
	.align		4
        /*0034*/ 	.byte	0x02, 0x4a
	.zero		1
	.zero		1


	//----- nvinfo : EIATTR_EXIT_INSTR_OFFSETS
	.align		4
        /*0038*/ 	.byte	0x04, 0x1c
        /*003a*/ 	.short	(.L_47 - .L_46)


	//   ....[0]....
.L_46:
        /*003c*/ 	.word	0x00000060


	//   ....[1]....
        /*0040*/ 	.word	0x00003390


	//----- nvinfo : EIATTR_CRS_STACK_SIZE
	.align		4
.L_47:
        /*0044*/ 	.byte	0x04, 0x1e
        /*0046*/ 	.short	(.L_49 - .L_48)
.L_48:
        /*0048*/ 	.word	0x00000000


	//----- nvinfo : EIATTR_CBANK_PARAM_SIZE
	.align		4
.L_49:
        /*004c*/ 	.byte	0x03, 0x19
        /*004e*/ 	.short	0x0010


	//----- nvinfo : EIATTR_PARAM_CBANK
	.align		4
        /*0050*/ 	.byte	0x04, 0x0a
        /*0052*/ 	.short	(.L_51 - .L_50)
	.align		4
.L_50:
        /*0054*/ 	.word	index@(.nv.constant0._Z20CalcPerlinNonPrebuffPfP8Perlinfo)
        /*0058*/ 	.short	0x0380
        /*005a*/ 	.short	0x0010


	//----- nvinfo : EIATTR_SW_WAR
	.align		4
.L_51:
        /*005c*/ 	.byte	0x04, 0x36
        /*005e*/ 	.short	(.L_53 - .L_52)
.L_52:
        /*0060*/ 	.word	0x00000008
.L_53:


//--------------------- .nv.callgraph             --------------------------
	.section	.nv.callgraph,"",@"SHT_CUDA_CALLGRAPH"
	.align	4
	.sectionentsize	8
	.align		4
        /*0000*/ 	.word	0x00000000
	.align		4
        /*0004*/ 	.word	0xffffffff
	.align		4
        /*0008*/ 	.word	0x00000000
	.align		4
        /*000c*/ 	.word	0xfffffffe
	.align		4
        /*0010*/ 	.word	0x00000000
	.align		4
        /*0014*/ 	.word	0xfffffffd
	.align		4
        /*0018*/ 	.word	0x00000000
	.align		4
        /*001c*/ 	.word	0xfffffffc


//--------------------- .nv.constant4             --------------------------
	.section	.nv.constant4,"a",@progbits
	.align	8
	.align		8
.nv.constant4:
        /*0000*/ 	.dword	__cudart_i2opi_d
	.align		8
        /*0008*/ 	.dword	__cudart_sin_cos_coeffs


//--------------------- .text._Z17CalcPerlinPrebuffPfS_P8Perlinfoi --------------------------
	.section	.text._Z17CalcPerlinPrebuffPfS_P8Perlinfoi,"ax",@progbits
	.align	128
        .global         _Z17CalcPerlinPrebuffPfS_P8Perlinfoi
        .type           _Z17CalcPerlinPrebuffPfS_P8Perlinfoi,@function
        .size           _Z17CalcPerlinPrebuffPfS_P8Perlinfoi,(.L_x_114 - _Z17CalcPerlinPrebuffPfS_P8Perlinfoi)
        .other          _Z17CalcPerlinPrebuffPfS_P8Perlinfoi,@"STO_CUDA_ENTRY STV_DEFAULT"
_Z17CalcPerlinPrebuffPfS_P8Perlinfoi:
.text._Z17CalcPerlinPrebuffPfS_P8Perlinfoi:
[----:B------:R-:W0:Y:S08]  /*0000*/  LDC R1, c[0x0][0x37c] ;  /* 0x0000df00ff017b82 */ /* 0x000e300000000800 */
[----:B------:R-:W1:Y:S01]  /*0010*/  LDC.64 R2, c[0x0][0x390] ;  /* 0x0000e400ff027b82 */ /* 0x000e620000000a00 */
[----:B------:R-:W1:Y:S01]  /*0020*/  LDCU.64 UR4, c[0x0][0x358] ;  /* 0x00006b00ff0477ac */ /* 0x000e620008000a00 */
[----:B------:R-:W-:-:S02]  /*0030*/  HFMA2 R13, -RZ, RZ, 0.771484375, 0.21533203125 ;  /* 0x3a2c32e4ff0d7431 */ /* 0x000fc400000001ff */
[----:B0-----:R-:W-:Y:S01]  /*0040*/  VIADD R1, R1, 0xffffffd8 ;  /* 0xffffffd801017836 */ /* 0x001fe20000000000 */
[----:B------:R-:W0:Y:S01]  /*0050*/  LDCU UR6, c[0x0][0x398] ;  /* 0x00007300ff0677ac */ /* 0x000e220008000800 */
[----:B-1----:R-:W2:Y:S04]  /*0060*/  LDG.E R4, desc[UR4][R2.64+0x8] ;  /* 0x0000080402047981 */ /* 0x002ea8000c1e1900 */
[----:B------:R1:W5:Y:S01]  /*0070*/  LDG.E R5, desc[UR4][R2.64+0x10] ;  /* 0x0000100402057981 */ /* 0x000362000c1e1900 */
[----:B0-----:R-:W-:Y:S01]  /*0080*/  UISETP.NE.AND UP0, UPT, UR6, URZ, UPT ;  /* 0x000000ff0600728c */ /* 0x001fe2000bf05270 */
[C---:B--2---:R-:W-:Y:S01]  /*0090*/  FMUL R7, |R4|.reuse, 16777216 ;  /* 0x4b80000004077820 */ /* 0x044fe20000400200 */
[----:B------:R-:W-:-:S04]  /*00a0*/  FSETP.GEU.AND P0, PT, |R4|, 1.175494350822287508e-38, PT ;  /* 0x008000000400780b */ /* 0x000fc80003f0e200 */
[----:B------:R-:W-:-:S05]  /*00b0*/  FSEL R7, R7, |R4|, !P0 ;  /* 0x4000000407077208 */ /* 0x000fca0004000000 */
[----:B------:R-:W-:-:S05]  /*00c0*/  VIADD R0, R7, 0xc0cafb0d ;  /* 0xc0cafb0d07007836 */ /* 0x000fca0000000000 */
[----:B------:R-:W-:Y:S02]  /*00d0*/  LOP3.LUT R6, R0, 0xff800000, RZ, 0xc0, !PT ;  /* 0xff80000000067812 */ /* 0x000fe400078ec0ff */
[----:B------:R-:W-:-:S03]  /*00e0*/  FSEL R0, RZ, -24, P0 ;  /* 0xc1c00000ff007808 */ /* 0x000fc60000000000 */
[----:B------:R-:W-:-:S04]  /*00f0*/  IMAD.IADD R7, R7, 0x1, -R6 ;  /* 0x0000000107077824 */ /* 0x000fc800078e0a06 */
[C---:B------:R-:W-:Y:S01]  /*0100*/  FADD R9, R7.reuse, 1 ;  /* 0x3f80000007097421 */ /* 0x040fe20000000000 */
[----:B------:R-:W-:Y:S01]  /*0110*/  FADD R8, R7, -1 ;  /* 0xbf80000007087421 */ /* 0x000fe20000000000 */
[----:B------:R-:W-:-:S03]  /*0120*/  I2FP.F32.S32 R7, R6 ;  /* 0x0000000600077245 */ /* 0x000fc60000201400 */
[----:B------:R-:W-:Y:S01]  /*0130*/  FADD R10, R8, R8 ;  /* 0x00000008080a7221 */ /* 0x000fe20000000000 */
[----:B------:R-:W0:Y:S01]  /*0140*/  MUFU.RCP R9, R9 ;  /* 0x0000000900097308 */ /* 0x000e220000001000 */
[----:B------:R-:W-:Y:S02]  /*0150*/  FFMA R0, R7, 1.1920928955078125e-07, R0 ;  /* 0x3400000007007823 */ /* 0x000fe40000000000 */
[----:B0-----:R-:W-:-:S04]  /*0160*/  FMUL R11, R9, R10 ;  /* 0x0000000a090b7220 */ /* 0x001fc80000400000 */
[----:B------:R-:W-:Y:S01]  /*0170*/  FADD R7, R8, -R11 ;  /* 0x8000000b08077221 */ /* 0x000fe20000000000 */
[C---:B------:R-:W-:Y:S01]  /*0180*/  FMUL R6, R11.reuse, R11 ;  /* 0x0000000b0b067220 */ /* 0x040fe20000400000 */
[----:B------:R-:W-:Y:S02]  /*0190*/  FFMA R15, R11, 1.4426950216293334961, R0 ;  /* 0x3fb8aa3b0b0f7823 */ /* 0x000fe40000000000 */
[----:B------:R-:W-:Y:S01]  /*01a0*/  FADD R7, R7, R7 ;  /* 0x0000000707077221 */ /* 0x000fe20000000000 */
[----:B------:R-:W-:Y:S01]  /*01b0*/  FFMA R13, R6, R13, 0.0032181653659790754318 ;  /* 0x3b52e7db060d7423 */ /* 0x000fe2000000000d */
[----:B------:R-:W-:Y:S02]  /*01c0*/  FADD R0, R0, -R15 ;  /* 0x8000000f00007221 */ /* 0x000fe40000000000 */
[----:B------:R-:W-:Y:S01]  /*01d0*/  FFMA R8, R8, -R11, R7 ;  /* 0x8000000b08087223 */ /* 0x000fe20000000007 */
[----:B------:R-:W-:Y:S01]  /*01e0*/  FFMA R13, R6, R13, 0.018033718690276145935 ;  /* 0x3c93bb73060d7423 */ /* 0x000fe2000000000d */
[----:B------:R-:W-:-:S02]  /*01f0*/  FFMA R7, R11, 1.4426950216293334961, R0 ;  /* 0x3fb8aa3b0b077823 */ /* 0x000fc40000000000 */
[----:B------:R-:W-:Y:S01]  /*0200*/  FMUL R8, R9, R8 ;  /* 0x0000000809087220 */ /* 0x000fe20000400000 */
[----:B------:R-:W-:-:S03]  /*0210*/  FFMA R13, R6, R13, 0.12022458761930465698 ;  /* 0x3df6384f060d7423 */ /* 0x000fc6000000000d */
[----:B------:R-:W-:Y:S01]  /*0220*/  FFMA R0, R8, 1.4426950216293334961, R7 ;  /* 0x3fb8aa3b08007823 */ /* 0x000fe20000000007 */
[----:B------:R-:W-:Y:S01]  /*0230*/  FMUL R6, R6, R13 ;  /* 0x0000000d06067220 */ /* 0x000fe20000400000 */
[----:B------:R-:W-:Y:S02]  /*0240*/  IMAD.MOV.U32 R13, RZ, RZ, 0x391fcb8e ;  /* 0x391fcb8eff0d7424 */ /* 0x000fe400078e00ff */
[----:B------:R-:W-:Y:S01]  /*0250*/  FFMA R7, R11, 1.9251366722983220825e-08, R0 ;  /* 0x32a55e340b077823 */ /* 0x000fe20000000000 */
[----:B------:R-:W-:-:S04]  /*0260*/  FMUL R0, R6, 3 ;  /* 0x4040000006007820 */ /* 0x000fc80000400000 */
[----:B------:R-:W-:-:S04]  /*0270*/  FFMA R7, R8, R0, R7 ;  /* 0x0000000008077223 */ /* 0x000fc80000000007 */
[----:B------:R-:W-:Y:S01]  /*0280*/  FFMA R6, R11, R6, R7 ;  /* 0x000000060b067223 */ /* 0x000fe20000000007 */
[----:B------:R-:W-:-:S03]  /*0290*/  I2FP.F32.S32 R7, UR6 ;  /* 0x0000000600077c45 */ /* 0x000fc60008201400 */
[----:B------:R-:W-:-:S04]  /*02a0*/  FADD R0, R15, R6 ;  /* 0x000000060f007221 */ /* 0x000fc80000000000 */
[----:B------:R-:W-:Y:S01]  /*02b0*/  FMUL R8, R7, R0 ;  /* 0x0000000007087220 */ /* 0x000fe20000400000 */
[----:B------:R-:W-:-:S03]  /*02c0*/  FADD R15, -R15, R0 ;  /* 0x000000000f0f7221 */ /* 0x000fc60000000100 */
[----:B------:R-:W0:Y:S01]  /*02d0*/  FRND R11, R8 ;  /* 0x00000008000b7307 */ /* 0x000e220000201000 */
[----:B------:R-:W-:Y:S01]  /*02e0*/  FADD R6, R6, -R15 ;  /* 0x8000000f06067221 */ /* 0x000fe20000000000 */
[C---:B------:R-:W-:Y:S01]  /*02f0*/  FFMA R9, R7.reuse, R0, -R8 ;  /* 0x0000000007097223 */ /* 0x040fe20000000808 */
[C---:B------:R-:W-:Y:S02]  /*0300*/  FSETP.GT.AND P1, PT, |R8|.reuse, 152, PT ;  /* 0x431800000800780b */ /* 0x040fe40003f24200 */
[C---:B------:R-:W-:Y:S01]  /*0310*/  FSETP.GEU.AND P2, PT, R8.reuse, RZ, PT ;  /* 0x000000ff0800720b */ /* 0x040fe20003f4e000 */
[----:B------:R-:W-:Y:S02]  /*0320*/  FFMA R6, R7, R6, R9 ;  /* 0x0000000607067223 */ /* 0x000fe40000000009 */
[----:B------:R-:W2:Y:S01]  /*0330*/  F2I.NTZ R0, R8 ;  /* 0x0000000800007305 */ /* 0x000ea20000203100 */
[----:B0-----:R-:W-:Y:S01]  /*0340*/  FADD R9, R8, -R11 ;  /* 0x8000000b08097221 */ /* 0x001fe20000000000 */
[----:B------:R-:W-:-:S03]  /*0350*/  FSETP.GT.AND P0, PT, R11, RZ, PT ;  /* 0x000000ff0b00720b */ /* 0x000fc60003f04000 */
[----:B------:R-:W-:Y:S01]  /*0360*/  FADD R6, R6, R9 ;  /* 0x0000000906067221 */ /* 0x000fe20000000000 */
[----:B------:R-:W-:Y:S02]  /*0370*/  SEL R11, RZ, 0x83000000, P0 ;  /* 0x83000000ff0b7807 */ /* 0x000fe40000000000 */
[----:B------:R-:W-:Y:S01]  /*0380*/  FSETP.NEU.AND P0, PT, R4, 1, PT ;  /* 0x3f8000000400780b */ /* 0x000fe20003f0d000 */
[----:B------:R-:W-:-:S03]  /*0390*/  FFMA R9, R6, R13, 0.0013391353422775864601 ;  /* 0x3aaf85ed06097423 */ /* 0x000fc6000000000d */
[----:B------:R-:W-:Y:S01]  /*03a0*/  ISETP.EQ.OR P0, PT, RZ, UR6, !P0 ;  /* 0x00000006ff007c0c */ /* 0x000fe2000c702670 */
[----:B------:R-:W-:-:S04]  /*03b0*/  FFMA R9, R6, R9, 0.0096188392490148544312 ;  /* 0x3c1d985606097423 */ /* 0x000fc80000000009 */
[----:B------:R-:W-:-:S04]  /*03c0*/  FFMA R9, R6, R9, 0.055503588169813156128 ;  /* 0x3d6357bb06097423 */ /* 0x000fc80000000009 */
[----:B------:R-:W-:-:S04]  /*03d0*/  FFMA R9, R6, R9, 0.24022644758224487305 ;  /* 0x3e75fdec06097423 */ /* 0x000fc80000000009 */
[----:B------:R-:W-:-:S04]  /*03e0*/  FFMA R9, R6, R9, 0.69314718246459960938 ;  /* 0x3f31721806097423 */ /* 0x000fc80000000009 */
[----:B------:R-:W-:Y:S01]  /*03f0*/  FFMA R9, R6, R9, 1 ;  /* 0x3f80000006097423 */ /* 0x000fe20000000009 */
[----:B------:R-:W-:Y:S02]  /*0400*/  VIADD R6, R11, 0x7f000000 ;  /* 0x7f0000000b067836 */ /* 0x000fe40000000000 */
[----:B--2---:R-:W-:Y:S01]  /*0410*/  IMAD R11, R0, 0x800000, -R11 ;  /* 0x00800000000b7824 */ /* 0x004fe200078e0a0b */
[----:B------:R-:W-:Y:S01]  /*0420*/  MOV R0, 0x3f800000 ;  /* 0x3f80000000007802 */ /* 0x000fe20000000f00 */
[----:B------:R-:W-:-:S04]  /*0430*/  FMUL R6, R9, R6 ;  /* 0x0000000609067220 */ /* 0x000fc80000400000 */
[----:B------:R-:W-:Y:S01]  /*0440*/  FMUL R12, R6, R11 ;  /* 0x0000000b060c7220 */ /* 0x000fe20000400000 */
[----:B-1----:R-:W-:Y:S06]  /*0450*/  BRA.U !UP0, `(.L_x_0) ;  /* 0x0000000108807547 */ /* 0x002fec000b800000 */
[----:B------:R-:W-:Y:S01]  /*0460*/  FFMA R0, RZ, 1.4426950216293334961, RZ ;  /* 0x3fb8aa3bff007823 */ /* 0x000fe200000000ff */
[----:B------:R-:W-:Y:S01]  /*0470*/  IMAD.MOV.U32 R13, RZ, RZ, 0x391fcb8e ;  /* 0x391fcb8eff0d7424 */ /* 0x000fe200078e00ff */
[----:B------:R-:W-:Y:S02]  /*0480*/  FSETP.NAN.AND P5, PT, |R7|, |R7|, PT ;  /* 0x400000070700720b */ /* 0x000fe40003fa8200 */
[----:B------:R-:W-:-:S04]  /*0490*/  FADD R0, RZ, R0 ;  /* 0x00000000ff007221 */ /* 0x000fc80000000000 */
[----:B------:R-:W-:-:S04]  /*04a0*/  FFMA R0, RZ, RZ, R0 ;  /* 0x000000ffff007223 */ /* 0x000fc80000000000 */
[----:B------:R-:W-:-:S04]  /*04b0*/  FFMA R0, RZ, RZ, R0 ;  /* 0x000000ffff007223 */ /* 0x000fc80000000000 */
[----:B------:R-:W-:-:S04]  /*04c0*/  FADD R6, R0, 1 ;  /* 0x3f80000000067421 */ /* 0x000fc80000000000 */
[----:B------:R-:W-:Y:S01]  /*04d0*/  FMUL R8, R7, R6 ;  /* 0x0000000607087220 */ /* 0x000fe20000400000 */
[----:B------:R-:W-:-:S03]  /*04e0*/  FADD R11, R6, -1 ;  /* 0xbf800000060b7421 */ /* 0x000fc60000000000 */
[----:B------:R-:W0:Y:S01]  /*04f0*/  FRND R9, R8 ;  /* 0x0000000800097307 */ /* 0x000e220000201000 */
[----:B------:R-:W-:Y:S01]  /*0500*/  FADD R11, R0, -R11 ;  /* 0x8000000b000b7221 */ /* 0x000fe20000000000 */
[----:B------:R-:W-:Y:S01]  /*0510*/  FFMA R6, R7, R6, -R8 ;  /* 0x0000000607067223 */ /* 0x000fe20000000808 */
[----:B------:R-:W-:-:S03]  /*0520*/  FSETP.GT.AND P4, PT, |R8|, 152, PT ;  /* 0x431800000800780b */ /* 0x000fc60003f84200 */
[----:B------:R-:W-:Y:S01]  /*0530*/  FFMA R11, R7, R11, R6 ;  /* 0x0000000b070b7223 */ /* 0x000fe20000000006 */
[----:B0-----:R-:W-:Y:S01]  /*0540*/  FADD R0, R8, -R9 ;  /* 0x8000000908007221 */ /* 0x001fe20000000000 */
[----:B------:R-:W-:-:S03]  /*0550*/  FSETP.GT.AND P3, PT, R9, RZ, PT ;  /* 0x000000ff0900720b */ /* 0x000fc60003f64000 */
[----:B------:R-:W-:Y:S01]  /*0560*/  FADD R0, R0, R11 ;  /* 0x0000000b00007221 */ /* 0x000fe20000000000 */
[----:B------:R-:W-:Y:S02]  /*0570*/  SEL R6, RZ, 0x83000000, P3 ;  /* 0x83000000ff067807 */ /* 0x000fe40001800000 */
[----:B------:R-:W-:Y:S01]  /*0580*/  FSETP.GEU.AND P3, PT, R8, RZ, PT ;  /* 0x000000ff0800720b */ /* 0x000fe20003f6e000 */
[----:B------:R-:W-:Y:S02]  /*0590*/  FFMA R11, R0, R13, 0.0013391353422775864601 ;  /* 0x3aaf85ed000b7423 */ /* 0x000fe4000000000d */
[----:B------:R-:W-:Y:S02]  /*05a0*/  VIADD R9, R6, 0x7f000000 ;  /* 0x7f00000006097836 */ /* 0x000fe40000000000 */
[C---:B------:R-:W-:Y:S02]  /*05b0*/  FFMA R13, R0.reuse, R11, 0.0096188392490148544312 ;  /* 0x3c1d9856000d7423 */ /* 0x040fe4000000000b */
[----:B------:R-:W0:Y:S02]  /*05c0*/  F2I.NTZ R11, R8 ;  /* 0x00000008000b7305 */ /* 0x000e240000203100 */
[----:B------:R-:W-:-:S04]  /*05d0*/  FFMA R13, R0, R13, 0.055503588169813156128 ;  /* 0x3d6357bb000d7423 */ /* 0x000fc8000000000d */
[----:B------:R-:W-:-:S04]  /*05e0*/  FFMA R13, R0, R13, 0.24022644758224487305 ;  /* 0x3e75fdec000d7423 */ /* 0x000fc8000000000d */
[----:B------:R-:W-:-:S04]  /*05f0*/  FFMA R13, R0, R13, 0.69314718246459960938 ;  /* 0x3f317218000d7423 */ /* 0x000fc8000000000d */
[----:B------:R-:W-:Y:S01]  /*0600*/  FFMA R10, R0, R13, 1 ;  /* 0x3f800000000a7423 */ /* 0x000fe2000000000d */
[----:B0-----:R-:W-:Y:S01]  /*0610*/  IMAD R11, R11, 0x800000, -R6 ;  /* 0x008000000b0b7824 */ /* 0x001fe200078e0a06 */
[----:B------:R-:W-:Y:S02]  /*0620*/  FSEL R0, RZ, +INF , !P3 ;  /* 0x7f800000ff007808 */ /* 0x000fe40005800000 */
[----:B------:R-:W-:-:S04]  /*0630*/  FMUL R10, R9, R10 ;  /* 0x0000000a090a7220 */ /* 0x000fc80000400000 */
[----:B------:R-:W-:Y:S01]  /*0640*/  @!P4 FMUL R0, R11, R10 ;  /* 0x0000000a0b00c220 */ /* 0x000fe20000400000 */
[----:B------:R-:W-:-:S07]  /*0650*/  @P5 FADD R0, R7, 2 ;  /* 0x4000000007005421 */ /* 0x000fce0000000000 */
.L_x_0:
[----:B-----5:R-:W-:Y:S01]  /*0660*/  FMUL R0, R5, R0 ;  /* 0x0000000005007220 */ /* 0x020fe20000400000 */
[----:B------:R-:W-:Y:S02]  /*0670*/  MOV R29, 0x3f800000 ;  /* 0x3f800000001d7802 */ /* 0x000fe40000000f00 */
[----:B------:R-:W-:Y:S01]  /*0680*/  @P1 FSEL R12, RZ, +INF , !P2 ;  /* 0x7f800000ff0c1808 */ /* 0x000fe20005000000 */
[----:B------:R-:W-:Y:S06]  /*0690*/  @P0 BRA `(.L_x_1) ;  /* 0x0000000000600947 */ /* 0x000fec0003800000 */
[----:B------:R-:W-:-:S04]  /*06a0*/  FSETP.NAN.AND P0, PT, |R7|, |R7|, PT ;  /* 0x400000070700720b */ /* 0x000fc80003f08200 */
[----:B------:R-:W-:-:S13]  /*06b0*/  FSETP.NUM.AND P0, PT, |R4|, |R4|, !P0 ;  /* 0x400000040400720b */ /* 0x000fda0004707200 */
[----:B------:R-:W-:Y:S01]  /*06c0*/  @!P0 FADD R29, R7, R4 ;  /* 0x00000004071d8221 */ /* 0x000fe20000000000 */
[----:B------:R-:W-:Y:S06]  /*06d0*/  @!P0 BRA `(.L_x_1) ;  /* 0x0000000000508947 */ /* 0x000fec0003800000 */
[----:B------:R-:W-:Y:S01]  /*06e0*/  FMUL R5, R7, 0.5 ;  /* 0x3f00000007057820 */ /* 0x000fe20000400000 */
[C---:B------:R-:W-:Y:S02]  /*06f0*/  FSETP.NEU.AND P0, PT, |R4|.reuse, +INF , PT ;  /* 0x7f8000000400780b */ /* 0x040fe40003f0d200 */
[----:B------:R-:W-:-:S03]  /*0700*/  FSETP.NEU.AND P1, PT, R4, RZ, PT ;  /* 0x000000ff0400720b */ /* 0x000fc60003f2d000 */
[----:B------:R-:W0:Y:S02]  /*0710*/  FRND.TRUNC R5, R5 ;  /* 0x0000000500057307 */ /* 0x000e24000020d000 */
[----:B0-----:R-:W-:-:S04]  /*0720*/  FADD R6, R5, R5 ;  /* 0x0000000505067221 */ /* 0x001fc80000000000 */
[----:B------:R-:W-:-:S04]  /*0730*/  FADD R6, R7, -R6 ;  /* 0x8000000607067221 */ /* 0x000fc80000000000 */
[----:B------:R-:W-:Y:S05]  /*0740*/  @P0 BRA P1, `(.L_x_2) ;  /* 0x0000000000180947 */ /* 0x000fea0000800000 */
[----:B------:R-:W-:Y:S01]  /*0750*/  ISETP.LE.AND P1, PT, RZ, UR6, PT ;  /* 0x00000006ff007c0c */ /* 0x000fe2000bf23270 */
[----:B------:R-:W-:Y:S01]  /*0760*/  FADD R29, R4, R4 ;  /* 0x00000004041d7221 */ /* 0x000fe20000000000 */
[----:B------:R-:W-:-:S11]  /*0770*/  FSETP.NEU.AND P0, PT, |R6|, 1, PT ;  /* 0x3f8000000600780b */ /* 0x000fd60003f0d200 */
[----:B------:R-:W-:-:S04]  /*0780*/  @!P1 LOP3.LUT R29, R29, 0x7f800000, RZ, 0x3c, !PT ;  /* 0x7f8000001d1d9812 */ /* 0x000fc800078e3cff */
[----:B------:R-:W-:Y:S01]  /*0790*/  @P0 LOP3.LUT R29, R29, 0x7fffffff, RZ, 0xc0, !PT ;  /* 0x7fffffff1d1d0812 */ /* 0x000fe200078ec0ff */
[----:B------:R-:W-:Y:S06]  /*07a0*/  BRA `(.L_x_1) ;  /* 0x00000000001c7947 */ /* 0x000fec0003800000 */
.L_x_2:
[----:B------:R-:W-:Y:S02]  /*07b0*/  FSETP.NEU.AND P0, PT, |R7|, +INF , PT ;  /* 0x7f8000000700780b */ /* 0x000fe40003f0d200 */
[----:B------:R-:W-:-:S13]  /*07c0*/  FSETP.EQ.AND P1, PT, R4, -1, PT ;  /* 0xbf8000000400780b */ /* 0x000fda0003f22000 */
[----:B------:R-:W-:Y:S05]  /*07d0*/  @!P0 BRA P1, `(.L_x_1) ;  /* 0x0000000000108947 */ /* 0x000fea0000800000 */
[----:B------:R-:W-:Y:S01]  /*07e0*/  FSETP.GEU.AND P0, PT, R4, RZ, PT ;  /* 0x000000ff0400720b */ /* 0x000fe20003f0e000 */
[----:B------:R-:W-:-:S12]  /*07f0*/  IMAD.MOV.U32 R29, RZ, RZ, R12 ;  /* 0x000000ffff1d7224 */ /* 0x000fd800078e000c */
[----:B------:R-:W-:-:S04]  /*0800*/  @!P0 FSETP.NEU.AND P1, PT, |R6|, 1, PT ;  /* 0x3f8000000600880b */ /* 0x000fc80003f2d200 */
[----:B------:R-:W-:-:S09]  /*0810*/  @!P0 FSEL R29, R12, -R12, P1 ;  /* 0x8000000c0c1d8208 */ /* 0x000fd20000800000 */
.L_x_1:
[----:B------:R-:W2:Y:S01]  /*0820*/  LDG.E R12, desc[UR4][R2.64] ;  /* 0x00000004020c7981 */ /* 0x000ea2000c1e1900 */
[----:B------:R-:W0:Y:S02]  /*0830*/  LDCU UR6, c[0x0][0x360] ;  /* 0x00006c00ff0677ac */ /* 0x000e240008000800 */
[----:B0-----:R-:W-:-:S04]  /*0840*/  I2FP.F32.U32 R13, UR6 ;  /* 0x00000006000d7c45 */ /* 0x001fc80008201000 */
[----:B------:R-:W0:Y:S02]  /*0850*/  MUFU.RCP R4, R13 ;  /* 0x0000000d00047308 */ /* 0x000e240000001000 */
[----:B0-----:R-:W-:-:S04]  /*0860*/  FFMA R5, -R13, R4, 1 ;  /* 0x3f8000000d057423 */ /* 0x001fc80000000104 */
[----:B------:R-:W-:Y:S01]  /*0870*/  FFMA R5, R4, R5, R4 ;  /* 0x0000000504057223 */ /* 0x000fe20000000004 */
[----:B--2---:R-:W-:-:S04]  /*0880*/  I2FP.F32.S32 R12, R12 ;  /* 0x0000000c000c7245 */ /* 0x004fc80000201400 */
[----:B------:R-:W0:Y:S01]  /*0890*/  FCHK P0, R12, R13 ;  /* 0x0000000d0c007302 */ /* 0x000e220000000000 */
[----:B------:R-:W-:-:S04]  /*08a0*/  FFMA R4, R12, R5, RZ ;  /* 0x000000050c047223 */ /* 0x000fc800000000ff */
[----:B------:R-:W-:-:S04]  /*08b0*/  FFMA R6, -R13, R4, R12 ;  /* 0x000000040d067223 */ /* 0x000fc8000000010c */
[----:B------:R-:W-:Y:S01]  /*08c0*/  FFMA R4, R5, R6, R4 ;  /* 0x0000000605047223 */ /* 0x000fe20000000004 */
[----:B0-----:R-:W-:Y:S06]  /*08d0*/  @!P0 BRA `(.L_x_3) ;  /* 0x00000000000c8947 */ /* 0x001fec0003800000 */
[----:B------:R-:W-:-:S07]  /*08e0*/  MOV R15, 0x900 ;  /* 0x00000900000f7802 */ /* 0x000fce0000000f00 */
[----:B------:R-:W-:Y:S05]  /*08f0*/  CALL.REL.NOINC `($__internal_0_$__cuda_sm3x_div_rn_noftz_f32_slowpath) ;  /* 0x0000006000e87944 */ /* 0x000fea0003c00000 */
[----:B------:R-:W-:-:S07]  /*0900*/  IMAD.MOV.U32 R4, RZ, RZ, R17 ;  /* 0x000000ffff047224 */ /* 0x000fce00078e0011 */
.L_x_3:
[----:B------:R-:W0:Y:S02]  /*0910*/  LDC.64 R2, c[0x0][0x390] ;  /* 0x0000e400ff027b82 */ /* 0x000e240000000a00 */
[----:B0-----:R-:W2:Y:S01]  /*0920*/  LDG.E R2, desc[UR4][R2.64+0x4] ;  /* 0x0000040402027981 */ /* 0x001ea2000c1e1900 */
[----:B------:R-:W0:Y:S01]  /*0930*/  LDCU UR6, c[0x0][0x370] ;  /* 0x00006e00ff0677ac */ /* 0x000e220008000800 */
[----:B------:R-:W-:-:S05]  /*0940*/  IMAD.MOV.U32 R5, RZ, RZ, 0x3f000000 ;  /* 0x3f000000ff057424 */ /* 0x000fca00078e00ff */
[----:B------:R-:W-:-:S05]  /*0950*/  LOP3.LUT R5, R5, 0x80000000, R4, 0xb8, !PT ;  /* 0x8000000005057812 */ /* 0x000fca00078eb804 */
[----:B------:R-:W-:-:S04]  /*0960*/  FADD.RZ R5, R5, R4 ;  /* 0x0000000405057221 */ /* 0x000fc8000000c000 */
[----:B------:R-:W-:Y:S01]  /*0970*/  F2I.TRUNC.NTZ R6, R5 ;  /* 0x0000000500067305 */ /* 0x000fe2000020f100 */
[----:B0-----:R-:W-:-:S07]  /*0980*/  I2FP.F32.U32 R13, UR6 ;  /* 0x00000006000d7c45 */ /* 0x001fce0008201000 */
        /* <DEDUP_REMOVED lines=11> */
[----:B------:R-:W-:-:S07]  /*0a40*/  MOV R2, R17 ;  /* 0x0000001100027202 */ /* 0x000fce0000000f00 */
.L_x_4:
[----:B------:R-:W0:Y:S01]  /*0a50*/  S2R R5, SR_TID.X ;  /* 0x0000000000057919 */ /* 0x000e220000002100 */
[----:B------:R-:W-:Y:S01]  /*0a60*/  IMAD.MOV.U32 R3, RZ, RZ, 0x3f000000 ;  /* 0x3f000000ff037424 */ /* 0x000fe200078e00ff */
[----:B------:R-:W-:Y:S01]  /*0a70*/  ISETP.GE.AND P0, PT, R6, 0x1, PT ;  /* 0x000000010600780c */ /* 0x000fe20003f06270 */
[----:B------:R-:W1:Y:S01]  /*0a80*/  S2UR UR6, SR_CTAID.X ;  /* 0x00000000000679c3 */ /* 0x000e620000002500 */
[----:B------:R-:W-:Y:S02]  /*0a90*/  BSSY.RECONVERGENT B0, `(.L_x_5) ;  /* 0x00000a3000007945 */ /* 0x000fe40003800200 */
[----:B------:R-:W-:-:S05]  /*0aa0*/  LOP3.LUT R3, R3, 0x80000000, R2, 0xb8, !PT ;  /* 0x8000000003037812 */ /* 0x000fca00078eb802 */
[----:B------:R-:W-:-:S06]  /*0ab0*/  FADD.RZ R2, R3, R2 ;  /* 0x0000000203027221 */ /* 0x000fcc000000c000 */
[----:B------:R-:W2:Y:S01]  /*0ac0*/  F2I.TRUNC.NTZ R2, R2 ;  /* 0x0000000200027305 */ /* 0x000ea2000020f100 */
[----:B0-----:R-:W-:-:S04]  /*0ad0*/  IMAD R3, R6, R5, RZ ;  /* 0x0000000506037224 */ /* 0x001fc800078e02ff */
[----:B------:R-:W-:Y:S01]  /*0ae0*/  IMAD.IADD R4, R6, 0x1, R3 ;  /* 0x0000000106047824 */ /* 0x000fe200078e0203 */
[----:B-12---:R-:W-:Y:S06]  /*0af0*/  @!P0 BRA `(.L_x_6) ;  /* 0x0000000800708947 */ /* 0x006fec0003800000 */
[C---:B------:R-:W-:Y:S02]  /*0b00*/  IMAD R5, R2.reuse, UR6, RZ ;  /* 0x0000000602057c24 */ /* 0x040fe4000f8e02ff */
[----:B------:R-:W-:Y:S02]  /*0b10*/  IMAD.MOV.U32 R14, RZ, RZ, R3 ;  /* 0x000000ffff0e7224 */ /* 0x000fe400078e0003 */
[----:B------:R-:W-:Y:S01]  /*0b20*/  IMAD.IADD R7, R2, 0x1, R5 ;  /* 0x0000000102077824 */ /* 0x000fe200078e0205 */
[----:B------:R-:W-:Y:S02]  /*0b30*/  I2FP.F32.S32 R9, R5 ;  /* 0x0000000500097245 */ /* 0x000fe40000201400 */
[----:B------:R-:W-:-:S03]  /*0b40*/  IADD3 R12, PT, PT, R5, 0x1, RZ ;  /* 0x00000001050c7810 */ /* 0x000fc60007ffe0ff */
[----:B------:R-:W-:Y:S01]  /*0b50*/  FMUL R9, R0, R9 ;  /* 0x0000000900097220 */ /* 0x000fe20000400000 */
[----:B------:R-:W-:-:S03]  /*0b60*/  VIMNMX R8, PT, PT, R7, R12, !PT ;  /* 0x0000000c07087248 */ /* 0x000fc60007fe0100 */
[----:B------:R0:W1:Y:S02]  /*0b70*/  F2I.TRUNC.NTZ R13, R9 ;  /* 0x00000009000d7305 */ /* 0x000064000020f100 */
[----:B------:R-:W-:-:S05]  /*0b80*/  IMAD.IADD R8, R8, 0x1, -R5 ;  /* 0x0000000108087824 */ /* 0x000fca00078e0a05 */
[----:B------:R-:W-:-:S13]  /*0b90*/  LOP3.LUT P0, RZ, R8, 0x1, RZ, 0xc0, !PT ;  /* 0x0000000108ff7812 */ /* 0x000fda000780c0ff */
.L_x_20:
[----:B------:R-:W-:Y:S01]  /*0ba0*/  ISETP.GE.AND P1, PT, R2, 0x1, PT ;  /* 0x000000010200780c */ /* 0x000fe20003f26270 */
[----:B------:R-:W-:-:S12]  /*0bb0*/  BSSY.RECONVERGENT B1, `(.L_x_7) ;  /* 0x000008d000017945 */ /* 0x000fd80003800200 */
[----:B0-234-:R-:W-:Y:S05]  /*0bc0*/  @!P1 BRA `(.L_x_8) ;  /* 0x00000008002c9947 */ /* 0x01dfea0003800000 */
[----:B0-----:R-:W-:Y:S01]  /*0bd0*/  I2FP.F32.S32 R9, R14 ;  /* 0x0000000e00097245 */ /* 0x001fe20000201400 */
[----:B------:R-:W-:Y:S01]  /*0be0*/  BSSY.RECONVERGENT B2, `(.L_x_9) ;  /* 0x0000021000027945 */ /* 0x000fe20003800200 */
[----:B------:R-:W-:-:S03]  /*0bf0*/  IMAD.MOV.U32 R15, RZ, RZ, R5 ;  /* 0x000000ffff0f7224 */ /* 0x000fc600078e0005 */
[----:B------:R-:W-:-:S04]  /*0c00*/  FMUL R9, R0, R9 ;  /* 0x0000000900097220 */ /* 0x000fc80000400000 */
[----:B------:R0:W2:Y:S01]  /*0c10*/  F2I.TRUNC.NTZ R16, R9 ;  /* 0x0000000900107305 */ /* 0x0000a2000020f100 */
[----:B------:R-:W-:Y:S05]  /*0c20*/  @!P0 BRA `(.L_x_10) ;  /* 0x0000000000708947 */ /* 0x000fea0003800000 */
[----:B------:R-:W3:Y:S02]  /*0c30*/  LDC.64 R10, c[0x0][0x390] ;  /* 0x0000e400ff0a7b82 */ /* 0x000ee40000000a00 */
[----:B---3--:R-:W3:Y:S01]  /*0c40*/  LDG.E R8, desc[UR4][R10.64+0x4] ;  /* 0x000004040a087981 */ /* 0x008ee2000c1e1900 */
[----:B------:R-:W-:Y:S02]  /*0c50*/  MOV R15, R12 ;  /* 0x0000000c000f7202 */ /* 0x000fe40000000f00 */
[----:B---3--:R-:W-:-:S13]  /*0c60*/  ISETP.GE.AND P1, PT, R5, R8, PT ;  /* 0x000000080500720c */ /* 0x008fda0003f26270 */
[----:B------:R-:W-:Y:S05]  /*0c70*/  @P1 BRA `(.L_x_10) ;  /* 0x00000000005c1947 */ /* 0x000fea0003800000 */
[----:B------:R-:W3:Y:S01]  /*0c80*/  LDG.E R17, desc[UR4][R10.64] ;  /* 0x000000040a117981 */ /* 0x000ee2000c1e1900 */
[----:B------:R-:W-:Y:S01]  /*0c90*/  IMAD.MOV.U32 R15, RZ, RZ, R12 ;  /* 0x000000ffff0f7224 */ /* 0x000fe200078e000c */
[----:B---3--:R-:W-:-:S13]  /*0ca0*/  ISETP.GE.AND P1, PT, R14, R17, PT ;  /* 0x000000110e00720c */ /* 0x008fda0003f26270 */
[----:B------:R-:W-:Y:S05]  /*0cb0*/  @P1 BRA `(.L_x_10) ;  /* 0x00000000004c1947 */ /* 0x000fea0003800000 */
[----:B------:R3:W1:Y:S01]  /*0cc0*/  LDG.E R10, desc[UR4][R10.64+0x14] ;  /* 0x000014040a0a7981 */ /* 0x000662000c1e1900 */
[----:B------:R-:W-:Y:S01]  /*0cd0*/  IMAD.MOV.U32 R15, RZ, RZ, 0x3d73 ;  /* 0x00003d73ff0f7424 */ /* 0x000fe200078e00ff */
[----:B------:R-:W4:Y:S01]  /*0ce0*/  LDC.64 R18, c[0x0][0x388] ;  /* 0x0000e200ff127b82 */ /* 0x000f220000000a00 */
[----:B---3--:R-:W-:Y:S02]  /*0cf0*/  IMAD.MOV.U32 R11, RZ, RZ, 0x3e100000 ;  /* 0x3e100000ff0b7424 */ /* 0x008fe400078e00ff */
[----:B-12---:R-:W-:Y:S02]  /*0d00*/  IMAD R8, R13, R10, R16 ;  /* 0x0000000a0d087224 */ /* 0x006fe400078e0210 */
[----:B------:R-:W-:Y:S02]  /*0d10*/  HFMA2 R10, -RZ, RZ, 0, 0 ;  /* 0x00000000ff0a7431 */ /* 0x000fe400000001ff */
[----:B0-----:R-:W-:-:S05]  /*0d20*/  IMAD.SHL.U32 R9, R8, 0x2000, RZ ;  /* 0x0000200008097824 */ /* 0x001fca00078e00ff */
[----:B------:R-:W-:-:S05]  /*0d30*/  LOP3.LUT R9, R9, R8, RZ, 0x3c, !PT ;  /* 0x0000000809097212 */ /* 0x000fca00078e3cff */
[----:B------:R-:W-:-:S04]  /*0d40*/  IMAD R8, R9, R9, RZ ;  /* 0x0000000909087224 */ /* 0x000fc800078e02ff */
[----:B------:R-:W-:Y:S02]  /*0d50*/  IMAD R8, R8, R15, 0xc0ae5 ;  /* 0x000c0ae508087424 */ /* 0x000fe400078e020f */
[----:B------:R-:W-:Y:S02]  /*0d60*/  IMAD.MOV.U32 R15, RZ, RZ, R12 ;  /* 0x000000ffff0f7224 */ /* 0x000fe400078e000c */
[----:B------:R-:W-:-:S05]  /*0d70*/  IMAD R8, R9, R8, 0x5208dd0d ;  /* 0x5208dd0d09087424 */ /* 0x000fca00078e0208 */
[----:B------:R-:W-:-:S04]  /*0d80*/  LOP3.LUT R20, R8, 0x7fffffff, RZ, 0xc0, !PT ;  /* 0x7fffffff08147812 */ /* 0x000fc800078ec0ff */
[----:B------:R-:W0:Y:S02]  /*0d90*/  I2F.F64.U32 R8, R20 ;  /* 0x0000001400087312 */ /* 0x000e240000201800 */
[----:B0-----:R-:W-:Y:S01]  /*0da0*/  DFMA R8, R8, -R10, 1 ;  /* 0x3ff000000808742b */ /* 0x001fe2000000080a */
[----:B------:R-:W-:-:S04]  /*0db0*/  IMAD R11, R5, R17, R14 ;  /* 0x00000011050b7224 */ /* 0x000fc800078e020e */
[----:B----4-:R-:W-:-:S05]  /*0dc0*/  IMAD.WIDE R10, R11, 0x4, R18 ;  /* 0x000000040b0a7825 */ /* 0x010fca00078e0212 */
[----:B------:R-:W0:Y:S02]  /*0dd0*/  F2F.F32.F64 R9, R8 ;  /* 0x0000000800097310 */ /* 0x000e240000301000 */
[----:B0-----:R3:W-:Y:S02]  /*0de0*/  STG.E desc[UR4][R10.64], R9 ;  /* 0x000000090a007986 */ /* 0x0017e4000c101904 */
.L_x_10:
[----:B------:R-:W-:Y:S05]  /*0df0*/  BSYNC.RECONVERGENT B2 ;  /* 0x0000000000027941 */ /* 0x000fea0003800200 */
.L_x_9:
[----:B------:R-:W-:-:S13]  /*0e00*/  ISETP.GE.AND P1, PT, R12, R7, PT ;  /* 0x000000070c00720c */ /* 0x000fda0003f26270 */
[----:B------:R-:W-:Y:S05]  /*0e10*/  @P1 BRA `(.L_x_8) ;  /* 0x0000000400981947 */ /* 0x000fea0003800000 */
[----:B0--3--:R-:W0:Y:S08]  /*0e20*/  LDC.64 R8, c[0x0][0x390] ;  /* 0x0000e400ff087b82 */ /* 0x009e300000000a00 */
[----:B------:R-:W3:Y:S02]  /*0e30*/  LDC.64 R10, c[0x0][0x388] ;  /* 0x0000e200ff0a7b82 */ /* 0x000ee40000000a00 */
.L_x_19:
[----:B0---4-:R-:W4:Y:S01]  /*0e40*/  LDG.E R18, desc[UR4][R8.64+0x4] ;  /* 0x0000040408127981 */ /* 0x011f22000c1e1900 */
[----:B------:R-:W-:Y:S01]  /*0e50*/  BSSY.RECONVERGENT B2, `(.L_x_11) ;  /* 0x000002f000027945 */ /* 0x000fe20003800200 */
[----:B----4-:R-:W-:-:S13]  /*0e60*/  ISETP.GE.AND P1, PT, R15, R18, PT ;  /* 0x000000120f00720c */ /* 0x010fda0003f26270 */
[----:B------:R-:W-:Y:S05]  /*0e70*/  @P1 BRA `(.L_x_12) ;  /* 0x0000000000b01947 */ /* 0x000fea0003800000 */
[----:B------:R-:W0:Y:S02]  /*0e80*/  LDC.64 R18, c[0x0][0x390] ;  /* 0x0000e400ff127b82 */ /* 0x000e240000000a00 */
[----:B0-----:R-:W4:Y:S02]  /*0e90*/  LDG.E R17, desc[UR4][R18.64] ;  /* 0x0000000412117981 */ /* 0x001f24000c1e1900 */
[----:B----4-:R-:W-:-:S13]  /*0ea0*/  ISETP.GE.AND P1, PT, R14, R17, PT ;  /* 0x000000110e00720c */ /* 0x010fda0003f26270 */
[----:B------:R-:W-:Y:S05]  /*0eb0*/  @P1 BRA `(.L_x_12) ;  /* 0x0000000000a01947 */ /* 0x000fea0003800000 */
[----:B------:R-:W-:Y:S01]  /*0ec0*/  ISETP.NE.AND P1, PT, R15, R5, PT ;  /* 0x000000050f00720c */ /* 0x000fe20003f25270 */
[----:B------:R-:W-:-:S12]  /*0ed0*/  BSSY.RELIABLE B3, `(.L_x_13) ;  /* 0x0000012000037945 */ /* 0x000fd80003800100 */
[----:B------:R-:W-:Y:S05]  /*0ee0*/  @!P1 BRA `(.L_x_14) ;  /* 0x0000000000409947 */ /* 0x000fea0003800000 */
[----:B------:R-:W-:Y:S01]  /*0ef0*/  VIADD R22, R15, 0xffffffff ;  /* 0xffffffff0f167836 */ /* 0x000fe20000000000 */
[----:B------:R-:W-:-:S04]  /*0f00*/  I2FP.F32.S32 R21, R15 ;  /* 0x0000000f00157245 */ /* 0x000fc80000201400 */
[----:B------:R-:W-:Y:S01]  /*0f10*/  I2FP.F32.S32 R23, R22 ;  /* 0x0000001600177245 */ /* 0x000fe20000201400 */
[----:B------:R-:W-:-:S04]  /*0f20*/  FMUL R21, R0, R21 ;  /* 0x0000001500157220 */ /* 0x000fc80000400000 */
[----:B------:R-:W-:Y:S02]  /*0f30*/  FMUL R23, R0, R23 ;  /* 0x0000001700177220 */ /* 0x000fe40000400000 */
[----:B------:R-:W-:Y:S08]  /*0f40*/  F2I.TRUNC.NTZ R21, R21 ;  /* 0x0000001500157305 */ /* 0x000ff0000020f100 */
[----:B------:R-:W0:Y:S02]  /*0f50*/  F2I.TRUNC.NTZ R20, R23 ;  /* 0x0000001700147305 */ /* 0x000e24000020f100 */
[----:B0-----:R-:W-:-:S13]  /*0f60*/  ISETP.NE.AND P1, PT, R21, R20, PT ;  /* 0x000000141500720c */ /* 0x001fda0003f25270 */
[----:B------:R-:W-:Y:S05]  /*0f70*/  @!P1 BREAK.RELIABLE B3 ;  /* 0x0000000000039942 */ /* 0x000fea0003800100 */
[----:B------:R-:W-:Y:S05]  /*0f80*/  @P1 BRA `(.L_x_14) ;  /* 0x0000000000181947 */ /* 0x000fea0003800000 */
[----:B------:R-:W-:-:S04]  /*0f90*/  IMAD R19, R17, R22, R14 ;  /* 0x0000001611137224 */ /* 0x000fc800078e020e */
[----:B---3--:R-:W-:-:S05]  /*0fa0*/  IMAD.WIDE R18, R19, 0x4, R10 ;  /* 0x0000000413127825 */ /* 0x008fca00078e020a */
[----:B------:R-:W3:Y:S01]  /*0fb0*/  LDG.E R23, desc[UR4][R18.64] ;  /* 0x0000000412177981 */ /* 0x000ee2000c1e1900 */
[----:B------:R-:W-:-:S05]  /*0fc0*/  IMAD.WIDE R20, R17, 0x4, R18 ;  /* 0x0000000411147825 */ /* 0x000fca00078e0212 */
[----:B---3--:R0:W-:Y:S01]  /*0fd0*/  STG.E desc[UR4][R20.64], R23 ;  /* 0x0000001714007986 */ /* 0x0081e2000c101904 */
[----:B------:R-:W-:Y:S05]  /*0fe0*/  BRA `(.L_x_12) ;  /* 0x0000000000547947 */ /* 0x000fea0003800000 */
.L_x_14:
[----:B------:R-:W-:Y:S05]  /*0ff0*/  BSYNC.RELIABLE B3 ;  /* 0x0000000000037941 */ /* 0x000fea0003800100 */
.L_x_13:
[----:B------:R-:W2:Y:S01]  /*1000*/  LDG.E R19, desc[UR4][R18.64+0x14] ;  /* 0x0000140412137981 */ /* 0x000ea2000c1e1900 */
[----:B------:R-:W-:Y:S01]  /*1010*/  I2FP.F32.S32 R21, R15 ;  /* 0x0000000f00157245 */ /* 0x000fe20000201400 */
[----:B------:R-:W-:-:S04]  /*1020*/  IMAD.MOV.U32 R25, RZ, RZ, 0x3d73 ;  /* 0x00003d73ff197424 */ /* 0x000fc800078e00ff */
[----:B------:R-:W-:-:S04]  /*1030*/  FMUL R23, R0, R21 ;  /* 0x0000001500177220 */ /* 0x000fc80000400000 */
[----:B------:R-:W2:Y:S02]  /*1040*/  F2I.TRUNC.NTZ R20, R23 ;  /* 0x0000001700147305 */ /* 0x000ea4000020f100 */
[----:B--2---:R-:W-:-:S05]  /*1050*/  IMAD R20, R20, R19, R16 ;  /* 0x0000001314147224 */ /* 0x004fca00078e0210 */
[----:B------:R-:W-:-:S04]  /*1060*/  SHF.L.U32 R21, R20, 0xd, RZ ;  /* 0x0000000d14157819 */ /* 0x000fc800000006ff */
[----:B------:R-:W-:-:S05]  /*1070*/  LOP3.LUT R21, R21, R20, RZ, 0x3c, !PT ;  /* 0x0000001415157212 */ /* 0x000fca00078e3cff */
[----:B------:R-:W-:-:S04]  /*1080*/  IMAD R20, R21, R21, RZ ;  /* 0x0000001515147224 */ /* 0x000fc800078e02ff */
[----:B------:R-:W-:-:S04]  /*1090*/  IMAD R20, R20, R25, 0xc0ae5 ;  /* 0x000c0ae514147424 */ /* 0x000fc800078e0219 */
[----:B------:R-:W-:Y:S02]  /*10a0*/  IMAD R20, R21, R20, 0x5208dd0d ;  /* 0x5208dd0d15147424 */ /* 0x000fe400078e0214 */
[----:B------:R-:W-:-:S03]  /*10b0*/  IMAD.MOV.U32 R21, RZ, RZ, 0x3e100000 ;  /* 0x3e100000ff157424 */ /* 0x000fc600078e00ff */
[----:B------:R-:W-:Y:S01]  /*10c0*/  LOP3.LUT R22, R20, 0x7fffffff, RZ, 0xc0, !PT ;  /* 0x7fffffff14167812 */ /* 0x000fe200078ec0ff */
[----:B------:R-:W-:-:S03]  /*10d0*/  IMAD.MOV.U32 R20, RZ, RZ, 0x0 ;  /* 0x00000000ff147424 */ /* 0x000fc600078e00ff */
[----:B------:R-:W0:Y:S03]  /*10e0*/  I2F.F64.U32 R18, R22 ;  /* 0x0000001600127312 */ /* 0x000e260000201800 */
[----:B0-----:R-:W-:Y:S01]  /*10f0*/  DFMA R18, R18, -R20, 1 ;  /* 0x3ff000001212742b */ /* 0x001fe20000000814 */
[----:B------:R-:W-:-:S04]  /*1100*/  IMAD R21, R17, R15, R14 ;  /* 0x0000000f11157224 */ /* 0x000fc800078e020e */
[----:B---3--:R-:W-:-:S05]  /*1110*/  IMAD.WIDE R20, R21, 0x4, R10 ;  /* 0x0000000415147825 */ /* 0x008fca00078e020a */
[----:B------:R-:W0:Y:S02]  /*1120*/  F2F.F32.F64 R19, R18 ;  /* 0x0000001200137310 */ /* 0x000e240000301000 */
[----:B0-----:R4:W-:Y:S02]  /*1130*/  STG.E desc[UR4][R20.64], R19 ;  /* 0x0000001314007986 */ /* 0x0019e4000c101904 */
.L_x_12:
[----:B------:R-:W-:Y:S05]  /*1140*/  BSYNC.RECONVERGENT B2 ;  /* 0x0000000000027941 */ /* 0x000fea0003800200 */
.L_x_11:
[----:B------:R-:W5:Y:S01]  /*1150*/  LDG.E R17, desc[UR4][R8.64+0x4] ;  /* 0x0000040408117981 */ /* 0x000f62000c1e1900 */
[----:B------:R-:W-:Y:S01]  /*1160*/  IADD3 R24, PT, PT, R15, 0x1, RZ ;  /* 0x000000010f187810 */ /* 0x000fe20007ffe0ff */
[----:B------:R-:W-:Y:S03]  /*1170*/  BSSY.RECONVERGENT B2, `(.L_x_15) ;  /* 0x000002d000027945 */ /* 0x000fe60003800200 */
[----:B-----5:R-:W-:-:S13]  /*1180*/  ISETP.GE.AND P1, PT, R24, R17, PT ;  /* 0x000000111800720c */ /* 0x020fda0003f26270 */
[----:B------:R-:W-:Y:S05]  /*1190*/  @P1 BRA `(.L_x_16) ;  /* 0x0000000000a81947 */ /* 0x000fea0003800000 */
[----:B------:R-:W5:Y:S02]  /*11a0*/  LDG.E R17, desc[UR4][R8.64] ;  /* 0x0000000408117981 */ /* 0x000f64000c1e1900 */
[----:B-----5:R-:W-:-:S13]  /*11b0*/  ISETP.GE.AND P1, PT, R14, R17, PT ;  /* 0x000000110e00720c */ /* 0x020fda0003f26270 */
[----:B------:R-:W-:Y:S05]  /*11c0*/  @P1 BRA `(.L_x_16) ;  /* 0x00000000009c1947 */ /* 0x000fea0003800000 */
[----:B------:R-:W-:Y:S01]  /*11d0*/  ISETP.NE.AND P1, PT, R24, R5, PT ;  /* 0x000000051800720c */ /* 0x000fe20003f25270 */
[----:B------:R-:W-:-:S12]  /*11e0*/  BSSY.RELIABLE B3, `(.L_x_17) ;  /* 0x0000011000037945 */ /* 0x000fd80003800100 */
[----:B------:R-:W-:Y:S05]  /*11f0*/  @!P1 BRA `(.L_x_18) ;  /* 0x00000000003c9947 */ /* 0x000fea0003800000 */
[----:B----4-:R-:W-:Y:S02]  /*1200*/  I2FP.F32.S32 R19, R24 ;  /* 0x0000001800137245 */ /* 0x010fe40000201400 */
[----:B0-----:R-:W-:-:S03]  /*1210*/  I2FP.F32.S32 R21, R15 ;  /* 0x0000000f00157245 */ /* 0x001fc60000201400 */
[C---:B------:R-:W-:Y:S02]  /*1220*/  FMUL R19, R0.reuse, R19 ;  /* 0x0000001300137220 */ /* 0x040fe40000400000 */
[----:B------:R-:W-:-:S04]  /*1230*/  FMUL R21, R0, R21 ;  /* 0x0000001500157220 */ /* 0x000fc80000400000 */
        /* <DEDUP_REMOVED lines=11> */
.L_x_18:
[----:B------:R-:W-:Y:S05]  /*12f0*/  BSYNC.RELIABLE B3 ;  /* 0x0000000000037941 */ /* 0x000fea0003800100 */
.L_x_17:
[----:B----4-:R-:W2:Y:S01]  /*1300*/  LDG.E R19, desc[UR4][R8.64+0x14] ;  /* 0x0000140408137981 */ /* 0x010ea2000c1e1900 */
[----:B0-----:R-:W-:Y:S01]  /*1310*/  I2FP.F32.S32 R21, R24 ;  /* 0x0000001800157245 */ /* 0x001fe20000201400 */
[----:B------:R-:W-:-:S04]  /*1320*/  IMAD.MOV.U32 R20, RZ, RZ, 0x3d73 ;  /* 0x00003d73ff147424 */ /* 0x000fc800078e00ff */
[----:B------:R-:W-:Y:S01]  /*1330*/  FMUL R23, R0, R21 ;  /* 0x0000001500177220 */ /* 0x000fe20000400000 */
[----:B------:R-:W-:-:S05]  /*1340*/  MOV R21, 0x3e100000 ;  /* 0x3e10000000157802 */ /* 0x000fca0000000f00 */
[----:B------:R-:W2:Y:S02]  /*1350*/  F2I.TRUNC.NTZ R23, R23 ;  /* 0x0000001700177305 */ /* 0x000ea4000020f100 */
[----:B--2---:R-:W-:-:S04]  /*1360*/  IMAD R19, R23, R19, R16 ;  /* 0x0000001317137224 */ /* 0x004fc800078e0210 */
[----:B------:R-:W-:-:S05]  /*1370*/  IMAD.SHL.U32 R18, R19, 0x2000, RZ ;  /* 0x0000200013127824 */ /* 0x000fca00078e00ff */
[----:B------:R-:W-:-:S05]  /*1380*/  LOP3.LUT R18, R18, R19, RZ, 0x3c, !PT ;  /* 0x0000001312127212 */ /* 0x000fca00078e3cff */
[----:B------:R-:W-:-:S04]  /*1390*/  IMAD R19, R18, R18, RZ ;  /* 0x0000001212137224 */ /* 0x000fc800078e02ff */
[----:B------:R-:W-:Y:S02]  /*13a0*/  IMAD R19, R19, R20, 0xc0ae5 ;  /* 0x000c0ae513137424 */ /* 0x000fe400078e0214 */
[----:B------:R-:W-:Y:S02]  /*13b0*/  IMAD.MOV.U32 R20, RZ, RZ, 0x0 ;  /* 0x00000000ff147424 */ /* 0x000fe400078e00ff */
[----:B------:R-:W-:-:S05]  /*13c0*/  IMAD R19, R18, R19, 0x5208dd0d ;  /* 0x5208dd0d12137424 */ /* 0x000fca00078e0213 */
[----:B------:R-:W-:-:S04]  /*13d0*/  LOP3.LUT R22, R19, 0x7fffffff, RZ, 0xc0, !PT ;  /* 0x7fffffff13167812 */ /* 0x000fc800078ec0ff */
[----:B------:R-:W0:Y:S02]  /*13e0*/  I2F.F64.U32 R18, R22 ;  /* 0x0000001600127312 */ /* 0x000e240000201800 */
[----:B0-----:R-:W-:Y:S01]  /*13f0*/  DFMA R18, R18, -R20, 1 ;  /* 0x3ff000001212742b */ /* 0x001fe20000000814 */
[----:B------:R-:W-:-:S04]  /*1400*/  IMAD R21, R24, R17, R14 ;  /* 0x0000001118157224 */ /* 0x000fc800078e020e */
[----:B---3--:R-:W-:-:S05]  /*1410*/  IMAD.WIDE R20, R21, 0x4, R10 ;  /* 0x0000000415147825 */ /* 0x008fca00078e020a */
[----:B------:R-:W0:Y:S02]  /*1420*/  F2F.F32.F64 R19, R18 ;  /* 0x0000001200137310 */ /* 0x000e240000301000 */
[----:B0-----:R0:W-:Y:S02]  /*1430*/  STG.E desc[UR4][R20.64], R19 ;  /* 0x0000001314007986 */ /* 0x0011e4000c101904 */
.L_x_16:
[----:B------:R-:W-:Y:S05]  /*1440*/  BSYNC.RECONVERGENT B2 ;  /* 0x0000000000027941 */ /* 0x000fea0003800200 */
.L_x_15:
[----:B------:R-:W-:-:S05]  /*1450*/  VIADD R15, R15, 0x2 ;  /* 0x000000020f0f7836 */ /* 0x000fca0000000000 */
[----:B------:R-:W-:-:S13]  /*1460*/  ISETP.GE.AND P1, PT, R15, R7, PT ;  /* 0x000000070f00720c */ /* 0x000fda0003f26270 */
[----:B------:R-:W-:Y:S05]  /*1470*/  @!P1 BRA `(.L_x_19) ;  /* 0xfffffff800709947 */ /* 0x000fea000383ffff */
.L_x_8:
[----:B------:R-:W-:Y:S05]  /*1480*/  BSYNC.RECONVERGENT B1 ;  /* 0x0000000000017941 */ /* 0x000fea0003800200 */
.L_x_7:
[----:B------:R-:W-:-:S05]  /*1490*/  VIADD R14, R14, 0x1 ;  /* 0x000000010e0e7836 */ /* 0x000fca0000000000 */
[----:B------:R-:W-:-:S13]  /*14a0*/  ISETP.GE.AND P1, PT, R14, R4, PT ;  /* 0x000000040e00720c */ /* 0x000fda0003f26270 */
[----:B------:R-:W-:Y:S05]  /*14b0*/  @!P1 BRA `(.L_x_20) ;  /* 0xfffffff400b89947 */ /* 0x000fea000383ffff */
.L_x_6:
[----:B------:R-:W-:Y:S05]  /*14c0*/  BSYNC.RECONVERGENT B0 ;  /* 0x0000000000007941 */ /* 0x000fea0003800200 */
.L_x_5:
[----:B------:R-:W-:Y:S05]  /*14d0*/  WARPSYNC.ALL ;  /* 0x0000000000007948 */ /* 0x000fea0003800000 */
[----:B------:R-:W-:Y:S01]  /*14e0*/  BAR.SYNC.DEFER_BLOCKING 0x0 ;  /* 0x0000000000007b1d */ /* 0x000fe20000010000 */
[----:B------:R-:W-:-:S13]  /*14f0*/  ISETP.GE.AND P0, PT, R6, 0x1, PT ;  /* 0x000000010600780c */ /* 0x000fda0003f06270 */
[----:B------:R-:W-:Y:S05]  /*1500*/  @!P0 EXIT ;  /* 0x000000000000894d */ /* 0x000fea0003800000 */
[----:B------:R-:W-:-:S07]  /*1510*/  IMAD R5, R2, UR6, RZ ;  /* 0x0000000602057c24 */ /* 0x000fce000f8e02ff */
.L_x_54:
[----:B------:R-:W-:Y:S01]  /*1520*/  ISETP.GE.AND P0, PT, R2, 0x1, PT ;  /* 0x000000010200780c */ /* 0x000fe20003f06270 */
[----:B------:R-:W-:-:S12]  /*1530*/  BSSY.RECONVERGENT B0, `(.L_x_21) ;  /* 0x0000572000007945 */ /* 0x000fd80003800200 */
[----:B------:R-:W-:Y:S05]  /*1540*/  @!P0 BRA `(.L_x_22) ;  /* 0x0000005400c08947 */ /* 0x000fea0003800000 */
[----:B------:R-:W-:Y:S01]  /*1550*/  I2FP.F32.S32 R7, R3 ;  /* 0x0000000300077245 */ /* 0x000fe20000201400 */
[----:B---3--:R-:W-:Y:S01]  /*1560*/  MUFU.RCP R11, R0 ;  /* 0x00000000000b7308 */ /* 0x008fe20000001000 */
[----:B------:R-:W-:Y:S03]  /*1570*/  BSSY.RECONVERGENT B1, `(.L_x_23) ;  /* 0x0000014000017945 */ /* 0x000fe60003800200 */
[----:B------:R-:W-:-:S04]  /*1580*/  FMUL R7, R0, R7 ;  /* 0x0000000700077220 */ /* 0x000fc80000400000 */
[----:B------:R-:W3:Y:S02]  /*1590*/  F2I.TRUNC.NTZ R6, R7 ;  /* 0x0000000700067305 */ /* 0x000ee4000020f100 */
[----:B---3--:R-:W-:-:S05]  /*15a0*/  VIADD R8, R6, 0x1 ;  /* 0x0000000106087836 */ /* 0x008fca0000000000 */
[----:B------:R-:W-:-:S05]  /*15b0*/  I2FP.F32.S32 R8, R8 ;  /* 0x0000000800087245 */ /* 0x000fca0000201400 */
[----:B0-----:R-:W-:Y:S01]  /*15c0*/  FADD R9, -R7, R8 ;  /* 0x0000000807097221 */ /* 0x001fe20000000100 */
[----:B------:R-:W-:-:S03]  /*15d0*/  FFMA R8, -R0, R11, 1 ;  /* 0x3f80000000087423 */ /* 0x000fc6000000010b */
[----:B------:R-:W-:Y:S01]  /*15e0*/  FADD R12, R0, R9 ;  /* 0x00000009000c7221 */ /* 0x000fe20000000000 */
[----:B------:R-:W-:Y:S01]  /*15f0*/  FFMA R11, R11, R8, R11 ;  /* 0x000000080b0b7223 */ /* 0x000fe2000000000b */
[----:B------:R-:W-:Y:S02]  /*1600*/  I2FP.F32.S32 R8, R6 ;  /* 0x0000000600087245 */ /* 0x000fe40000201400 */
[----:B------:R-:W0:Y:S01]  /*1610*/  FCHK P0, R12, R0 ;  /* 0x000000000c007302 */ /* 0x000e220000000000 */
[----:B------:R-:W-:Y:S02]  /*1620*/  FFMA R10, R12, R11, RZ ;  /* 0x0000000b0c0a7223 */ /* 0x000fe400000000ff */
[----:B----4-:R-:W-:Y:S02]  /*1630*/  FADD R19, R7, -R8 ;  /* 0x8000000807137221 */ /* 0x010fe40000000000 */
[----:B------:R-:W-:-:S04]  /*1640*/  FFMA R9, -R0, R10, R12 ;  /* 0x0000000a00097223 */ /* 0x000fc8000000010c */
[----:B------:R-:W-:Y:S01]  /*1650*/  FFMA R8, R11, R9, R10 ;  /* 0x000000090b087223 */ /* 0x000fe2000000000a */
[----:B0-----:R-:W-:Y:S06]  /*1660*/  @!P0 BRA `(.L_x_24) ;  /* 0x0000000000108947 */ /* 0x001fec0003800000 */
[----:B-1----:R-:W-:Y:S02]  /*1670*/  MOV R13, R0 ;  /* 0x00000000000d7202 */ /* 0x002fe40000000f00 */
[----:B------:R-:W-:-:S07]  /*1680*/  MOV R15, 0x16a0 ;  /* 0x000016a0000f7802 */ /* 0x000fce0000000f00 */
[----:B--2---:R-:W-:Y:S05]  /*1690*/  CALL.REL.NOINC `($__internal_0_$__cuda_sm3x_div_rn_noftz_f32_slowpath) ;  /* 0x0000005400807944 */ /* 0x004fea0003c00000 */
[----:B------:R-:W-:-:S07]  /*16a0*/  IMAD.MOV.U32 R8, RZ, RZ, R17 ;  /* 0x000000ffff087224 */ /* 0x000fce00078e0011 */
.L_x_24:
[----:B------:R-:W-:Y:S05]  /*16b0*/  BSYNC.RECONVERGENT B1 ;  /* 0x0000000000017941 */ /* 0x000fea0003800200 */
.L_x_23:
[----:B------:R-:W0:Y:S01]  /*16c0*/  MUFU.RCP R7, R0 ;  /* 0x0000000000077308 */ /* 0x000e220000001000 */
[C---:B------:R-:W-:Y:S01]  /*16d0*/  FADD R12, R0.reuse, R19 ;  /* 0x00000013000c7221 */ /* 0x040fe20000000000 */
[----:B------:R-:W-:Y:S06]  /*16e0*/  BSSY.RECONVERGENT B1, `(.L_x_25) ;  /* 0x000000d000017945 */ /* 0x000fec0003800200 */
[----:B------:R-:W3:Y:S08]  /*16f0*/  FCHK P0, R12, R0 ;  /* 0x000000000c007302 */ /* 0x000ef00000000000 */
[----:B------:R-:W4:Y:S01]  /*1700*/  F2I.TRUNC.NTZ R8, R8 ;  /* 0x0000000800087305 */ /* 0x000f22000020f100 */
[----:B0-----:R-:W-:-:S04]  /*1710*/  FFMA R10, -R0, R7, 1 ;  /* 0x3f800000000a7423 */ /* 0x001fc80000000107 */
[----:B------:R-:W-:-:S04]  /*1720*/  FFMA R7, R7, R10, R7 ;  /* 0x0000000a07077223 */ /* 0x000fc80000000007 */
[----:B------:R-:W-:-:S04]  /*1730*/  FFMA R9, R7, R12, RZ ;  /* 0x0000000c07097223 */ /* 0x000fc800000000ff */
[----:B------:R-:W-:-:S04]  /*1740*/  FFMA R10, -R0, R9, R12 ;  /* 0x00000009000a7223 */ /* 0x000fc8000000010c */
[----:B------:R-:W-:Y:S01]  /*1750*/  FFMA R11, R7, R10, R9 ;  /* 0x0000000a070b7223 */ /* 0x000fe20000000009 */
[----:B---34-:R-:W-:Y:S06]  /*1760*/  @!P0 BRA `(.L_x_26) ;  /* 0x0000000000108947 */ /* 0x018fec0003800000 */
[----:B-1----:R-:W-:Y:S01]  /*1770*/  IMAD.MOV.U32 R13, RZ, RZ, R0 ;  /* 0x000000ffff0d7224 */ /* 0x002fe200078e0000 */
[----:B------:R-:W-:-:S07]  /*1780*/  MOV R15, 0x17a0 ;  /* 0x000017a0000f7802 */ /* 0x000fce0000000f00 */
[----:B--2---:R-:W-:Y:S05]  /*1790*/  CALL.REL.NOINC `($__internal_0_$__cuda_sm3x_div_rn_noftz_f32_slowpath) ;  /* 0x0000005400407944 */ /* 0x004fea0003c00000 */
[----:B------:R-:W-:-:S07]  /*17a0*/  IMAD.MOV.U32 R11, RZ, RZ, R17 ;  /* 0x000000ffff0b7224 */ /* 0x000fce00078e0011 */
.L_x_26:
[----:B------:R-:W-:Y:S05]  /*17b0*/  BSYNC.RECONVERGENT B1 ;  /* 0x0000000000017941 */ /* 0x000fea0003800200 */
.L_x_25:
[----:B------:R-:W-:Y:S01]  /*17c0*/  IADD3 R7, PT, PT, R8, R3, RZ ;  /* 0x0000000308077210 */ /* 0x000fe20007ffe0ff */
[----:B------:R-:W0:Y:S01]  /*17d0*/  F2I.TRUNC.NTZ R10, R11 ;  /* 0x0000000b000a7305 */ /* 0x000e22000020f100 */
[----:B------:R-:W-:Y:S02]  /*17e0*/  BSSY.RECONVERGENT B1, `(.L_x_27) ;  /* 0x0000019000017945 */ /* 0x000fe40003800200 */
[----:B------:R-:W-:-:S05]  /*17f0*/  I2FP.F32.S32 R9, R7 ;  /* 0x0000000700097245 */ /* 0x000fca0000201400 */
[----:B--2---:R-:W-:Y:S01]  /*1800*/  FMUL R16, R0, R9 ;  /* 0x0000000900107220 */ /* 0x004fe20000400000 */
[----:B------:R-:W-:Y:S01]  /*1810*/  MUFU.RCP R17, R0 ;  /* 0x0000000000117308 */ /* 0x000fe20000001000 */
[----:B0-----:R-:W-:-:S07]  /*1820*/  IMAD.IADD R9, R3, 0x1, -R10 ;  /* 0x0000000103097824 */ /* 0x001fce00078e0a0a */
[----:B------:R-:W0:Y:S01]  /*1830*/  F2I.TRUNC.NTZ R8, R16 ;  /* 0x0000001000087305 */ /* 0x000e22000020f100 */
[----:B-1----:R-:W-:-:S05]  /*1840*/  I2FP.F32.S32 R13, R9 ;  /* 0x00000009000d7245 */ /* 0x002fca0000201400 */
[----:B------:R-:W-:-:S06]  /*1850*/  FMUL R10, R0, R13 ;  /* 0x0000000d000a7220 */ /* 0x000fcc0000400000 */
[----:B------:R-:W-:Y:S01]  /*1860*/  F2I.TRUNC.NTZ R10, R10 ;  /* 0x0000000a000a7305 */ /* 0x000fe2000020f100 */
[----:B0-----:R-:W-:-:S05]  /*1870*/  VIADD R12, R8, 0x1 ;  /* 0x00000001080c7836 */ /* 0x001fca0000000000 */
[----:B------:R-:W-:Y:S01]  /*1880*/  I2FP.F32.S32 R13, R12 ;  /* 0x0000000c000d7245 */ /* 0x000fe20000201400 */
[----:B------:R-:W-:-:S04]  /*1890*/  FFMA R12, -R0, R17, 1 ;  /* 0x3f800000000c7423 */ /* 0x000fc80000000111 */
[----:B------:R-:W-:Y:S01]  /*18a0*/  FADD R13, -R16, R13 ;  /* 0x0000000d100d7221 */ /* 0x000fe20000000100 */
[----:B------:R-:W-:-:S03]  /*18b0*/  FFMA R11, R17, R12, R17 ;  /* 0x0000000c110b7223 */ /* 0x000fc60000000011 */
[----:B------:R-:W-:-:S04]  /*18c0*/  FADD R15, R0, R13 ;  /* 0x0000000d000f7221 */ /* 0x000fc80000000000 */
[----:B------:R-:W0:Y:S01]  /*18d0*/  FCHK P0, R15, R0 ;  /* 0x000000000f007302 */ /* 0x000e220000000000 */
[----:B------:R-:W-:-:S04]  /*18e0*/  FFMA R12, R11, R15, RZ ;  /* 0x0000000f0b0c7223 */ /* 0x000fc800000000ff */
[----:B------:R-:W-:-:S04]  /*18f0*/  FFMA R13, -R0, R12, R15 ;  /* 0x0000000c000d7223 */ /* 0x000fc8000000010f */
[----:B------:R-:W-:Y:S01]  /*1900*/  FFMA R24, R11, R13, R12 ;  /* 0x0000000d0b187223 */ /* 0x000fe2000000000c */
[----:B0-----:R-:W-:Y:S06]  /*1910*/  @!P0 BRA `(.L_x_28) ;  /* 0x0000000000148947 */ /* 0x001fec0003800000 */
[----:B------:R-:W-:Y:S01]  /*1920*/  IMAD.MOV.U32 R12, RZ, RZ, R15 ;  /* 0x000000ffff0c7224 */ /* 0x000fe200078e000f */
[----:B------:R-:W-:Y:S02]  /*1930*/  MOV R13, R0 ;  /* 0x00000000000d7202 */ /* 0x000fe40000000f00 */
[----:B------:R-:W-:-:S07]  /*1940*/  MOV R15, 0x1960 ;  /* 0x00001960000f7802 */ /* 0x000fce0000000f00 */
[----:B------:R-:W-:Y:S05]  /*1950*/  CALL.REL.NOINC `($__internal_0_$__cuda_sm3x_div_rn_noftz_f32_slowpath) ;  /* 0x0000005000d07944 */ /* 0x000fea0003c00000 */
[----:B------:R-:W-:-:S07]  /*1960*/  IMAD.MOV.U32 R24, RZ, RZ, R17 ;  /* 0x000000ffff187224 */ /* 0x000fce00078e0011 */
.L_x_28:
[----:B------:R-:W-:Y:S05]  /*1970*/  BSYNC.RECONVERGENT B1 ;  /* 0x0000000000017941 */ /* 0x000fea0003800200 */
.L_x_27:
[----:B------:R-:W0:Y:S01]  /*1980*/  MUFU.RCP R13, R0 ;  /* 0x00000000000d7308 */ /* 0x000e220000001000 */
[----:B------:R-:W-:Y:S01]  /*1990*/  I2FP.F32.S32 R11, R8 ;  /* 0x00000008000b7245 */ /* 0x000fe20000201400 */
[----:B------:R-:W-:Y:S04]  /*19a0*/  BSSY.RECONVERGENT B1, `(.L_x_29) ;  /* 0x0000010000017945 */ /* 0x000fe80003800200 */
[----:B------:R-:W-:Y:S02]  /*19b0*/  FADD R11, R16, -R11 ;  /* 0x8000000b100b7221 */ /* 0x000fe40000000000 */
[----:B------:R-:W-:Y:S02]  /*19c0*/  F2I.TRUNC.NTZ R24, R24 ;  /* 0x0000001800187305 */ /* 0x000fe4000020f100 */
[----:B------:R-:W-:-:S06]  /*19d0*/  FADD R15, R0, R11 ;  /* 0x0000000b000f7221 */ /* 0x000fcc0000000000 */
[----:B------:R-:W1:Y:S01]  /*19e0*/  FCHK P0, R15, R0 ;  /* 0x000000000f007302 */ /* 0x000e620000000000 */
[----:B0-----:R-:W-:-:S04]  /*19f0*/  FFMA R12, -R0, R13, 1 ;  /* 0x3f800000000c7423 */ /* 0x001fc8000000010d */
[----:B------:R-:W-:-:S04]  /*1a00*/  FFMA R11, R13, R12, R13 ;  /* 0x0000000c0d0b7223 */ /* 0x000fc8000000000d */
[----:B------:R-:W-:-:S04]  /*1a10*/  FFMA R12, R11, R15, RZ ;  /* 0x0000000f0b0c7223 */ /* 0x000fc800000000ff */
[----:B------:R-:W-:-:S04]  /*1a20*/  FFMA R13, -R0, R12, R15 ;  /* 0x0000000c000d7223 */ /* 0x000fc8000000010f */
[----:B------:R-:W-:Y:S01]  /*1a30*/  FFMA R16, R11, R13, R12 ;  /* 0x0000000d0b107223 */ /* 0x000fe2000000000c */
[----:B-1----:R-:W-:Y:S06]  /*1a40*/  @!P0 BRA `(.L_x_30) ;  /* 0x0000000000148947 */ /* 0x002fec0003800000 */
[----:B------:R-:W-:Y:S01]  /*1a50*/  IMAD.MOV.U32 R12, RZ, RZ, R15 ;  /* 0x000000ffff0c7224 */ /* 0x000fe200078e000f */
[----:B------:R-:W-:Y:S01]  /*1a60*/  MOV R15, 0x1a90 ;  /* 0x00001a90000f7802 */ /* 0x000fe20000000f00 */
[----:B------:R-:W-:-:S07]  /*1a70*/  IMAD.MOV.U32 R13, RZ, RZ, R0 ;  /* 0x000000ffff0d7224 */ /* 0x000fce00078e0000 */
[----:B------:R-:W-:Y:S05]  /*1a80*/  CALL.REL.NOINC `($__internal_0_$__cuda_sm3x_div_rn_noftz_f32_slowpath) ;  /* 0x0000005000847944 */ /* 0x000fea0003c00000 */
[----:B------:R-:W-:-:S07]  /*1a90*/  MOV R16, R17 ;  /* 0x0000001100107202 */ /* 0x000fce0000000f00 */
.L_x_30:
[----:B------:R-:W-:Y:S05]  /*1aa0*/  BSYNC.RECONVERGENT B1 ;  /* 0x0000000000017941 */ /* 0x000fea0003800200 */
.L_x_29:
[----:B------:R-:W0:Y:S01]  /*1ab0*/  F2F.F64.F32 R34, R19 ;  /* 0x0000001300227310 */ /* 0x000e220000201800 */
[----:B------:R-:W-:Y:S01]  /*1ac0*/  UMOV UR6, 0x5a7ed197 ;  /* 0x5a7ed19700067882 */ /* 0x000fe20000000000 */
[----:B------:R-:W-:Y:S01]  /*1ad0*/  UMOV UR7, 0x400921fb ;  /* 0x400921fb00077882 */ /* 0x000fe20000000000 */
[----:B------:R-:W-:Y:S02]  /*1ae0*/  IMAD.IADD R14, R7, 0x1, R24 ;  /* 0x00000001070e7824 */ /* 0x000fe400078e0218 */
[----:B------:R-:W-:-:S03]  /*1af0*/  IMAD.MOV.U32 R28, RZ, RZ, R5 ;  /* 0x000000ffff1c7224 */ /* 0x000fc600078e0005 */
[----:B------:R-:W1:Y:S01]  /*1b00*/  F2I.TRUNC.NTZ R16, R16 ;  /* 0x0000001000107305 */ /* 0x000e62000020f100 */
[----:B------:R-:W-:-:S05]  /*1b10*/  I2FP.F32.S32 R17, R14 ;  /* 0x0000000e00117245 */ /* 0x000fca0000201400 */
[----:B------:R-:W-:Y:S01]  /*1b20*/  FMUL R26, R0, R17 ;  /* 0x00000011001a7220 */ /* 0x000fe20000400000 */
[----:B0-----:R-:W-:Y:S01]  /*1b30*/  DMUL R34, R34, UR6 ;  /* 0x0000000622227c28 */ /* 0x001fe20008000000 */
[----:B------:R-:W-:Y:S01]  /*1b40*/  UMOV UR6, 0x6dc9c883 ;  /* 0x6dc9c88300067882 */ /* 0x000fe20000000000 */
[----:B------:R-:W-:-:S03]  /*1b50*/  UMOV UR7, 0x3fe45f30 ;  /* 0x3fe45f3000077882 */ /* 0x000fc60000000000 */
[----:B------:R-:W0:Y:S03]  /*1b60*/  F2I.TRUNC.NTZ R26, R26 ;  /* 0x0000001a001a7305 */ /* 0x000e26000020f100 */
[----:B------:R-:W-:Y:S01]  /*1b70*/  DMUL R12, R34, UR6 ;  /* 0x00000006220c7c28 */ /* 0x000fe20008000000 */
[----:B-1----:R-:W-:Y:S01]  /*1b80*/  IMAD.IADD R25, R7, 0x1, -R16 ;  /* 0x0000000107197824 */ /* 0x002fe200078e0a10 */
[----:B------:R-:W-:Y:S01]  /*1b90*/  UMOV UR6, 0x54442d18 ;  /* 0x54442d1800067882 */ /* 0x000fe20000000000 */
[----:B------:R-:W-:-:S03]  /*1ba0*/  UMOV UR7, 0x3ff921fb ;  /* 0x3ff921fb00077882 */ /* 0x000fc60000000000 */
[----:B------:R-:W1:Y:S01]  /*1bb0*/  F2I.F64 R11, R12 ;  /* 0x0000000c000b7311 */ /* 0x000e620000301100 */
[----:B------:R-:W-:-:S05]  /*1bc0*/  I2FP.F32.S32 R17, R25 ;  /* 0x0000001900117245 */ /* 0x000fca0000201400 */
[----:B------:R-:W-:-:S04]  /*1bd0*/  FMUL R17, R0, R17 ;  /* 0x0000001100117220 */ /* 0x000fc80000400000 */
[----:B------:R2:W3:Y:S08]  /*1be0*/  F2I.TRUNC.NTZ R27, R17 ;  /* 0x00000011001b7305 */ /* 0x0004f0000020f100 */
[----:B-1----:R-:W1:Y:S02]  /*1bf0*/  I2F.F64 R32, R11 ;  /* 0x0000000b00207312 */ /* 0x002e640000201c00 */
[----:B-1----:R-:W-:Y:S01]  /*1c00*/  DFMA R14, R32, -UR6, R34 ;  /* 0x80000006200e7c2b */ /* 0x002fe20008000022 */
[----:B------:R-:W-:Y:S01]  /*1c10*/  UMOV UR6, 0x33145c00 ;  /* 0x33145c0000067882 */ /* 0x000fe20000000000 */
[----:B------:R-:W-:-:S06]  /*1c20*/  UMOV UR7, 0x3c91a626 ;  /* 0x3c91a62600077882 */ /* 0x000fcc0000000000 */
[----:B------:R-:W-:Y:S01]  /*1c30*/  DFMA R14, R32, -UR6, R14 ;  /* 0x80000006200e7c2b */ /* 0x000fe2000800000e */
[----:B------:R-:W-:Y:S01]  /*1c40*/  UMOV UR6, 0x252049c0 ;  /* 0x252049c000067882 */ /* 0x000fe20000000000 */
[----:B------:R-:W-:-:S06]  /*1c50*/  UMOV UR7, 0x397b839a ;  /* 0x397b839a00077882 */ /* 0x000fcc0000000000 */
[----:B0-23--:R-:W-:-:S11]  /*1c60*/  DFMA R32, R32, -UR6, R14 ;  /* 0x8000000620207c2b */ /* 0x00dfd6000800000e */
.L_x_53:
[----:B------:R-:W0:Y:S02]  /*1c70*/  LDC.64 R12, c[0x0][0x390] ;  /* 0x0000e400ff0c7b82 */ /* 0x000e240000000a00 */
[----:B0-----:R-:W2:Y:S01]  /*1c80*/  LDG.E R30, desc[UR4][R12.64] ;  /* 0x000000040c1e7981 */ /* 0x001ea2000c1e1900 */
[----:B------:R-:W-:Y:S01]  /*1c90*/  BSSY.RECONVERGENT B1, `(.L_x_31) ;  /* 0x00004f6000017945 */ /* 0x000fe20003800200 */
[----:B--2---:R-:W-:-:S13]  /*1ca0*/  ISETP.GE.AND P0, PT, R3, R30, PT ;  /* 0x0000001e0300720c */ /* 0x004fda0003f06270 */
[----:B------:R-:W-:Y:S05]  /*1cb0*/  @P0 BRA `(.L_x_32) ;  /* 0x0000004c00cc0947 */ /* 0x000fea0003800000 */
[----:B------:R-:W2:Y:S02]  /*1cc0*/  LDG.E R45, desc[UR4][R12.64+0x4] ;  /* 0x000004040c2d7981 */ /* 0x000ea4000c1e1900 */
[----:B--2---:R-:W-:-:S13]  /*1cd0*/  ISETP.GE.AND P0, PT, R28, R45, PT ;  /* 0x0000002d1c00720c */ /* 0x004fda0003f06270 */
[----:B------:R-:W-:Y:S05]  /*1ce0*/  @P0 BRA `(.L_x_32) ;  /* 0x0000004c00c00947 */ /* 0x000fea0003800000 */
[----:B------:R-:W-:Y:S01]  /*1cf0*/  I2FP.F32.S32 R31, R28 ;  /* 0x0000001c001f7245 */ /* 0x000fe20000201400 */
[----:B------:R-:W-:Y:S01]  /*1d00*/  MUFU.RCP R17, R0 ;  /* 0x0000000000117308 */ /* 0x000fe20000001000 */
[----:B------:R-:W-:Y:S03]  /*1d10*/  BSSY.RECONVERGENT B2, `(.L_x_33) ;  /* 0x0000013000027945 */ /* 0x000fe60003800200 */
[----:B------:R-:W-:-:S04]  /*1d20*/  FMUL R31, R0, R31 ;  /* 0x0000001f001f7220 */ /* 0x000fc80000400000 */
[----:B------:R-:W0:Y:S02]  /*1d30*/  F2I.TRUNC.NTZ R49, R31 ;  /* 0x0000001f00317305 */ /* 0x000e24000020f100 */
[----:B0-----:R-:W-:-:S04]  /*1d40*/  IADD3 R12, PT, PT, R49, 0x1, RZ ;  /* 0x00000001310c7810 */ /* 0x001fc80007ffe0ff */
[----:B------:R-:W-:-:S05]  /*1d50*/  I2FP.F32.S32 R12, R12 ;  /* 0x0000000c000c7245 */ /* 0x000fca0000201400 */
[----:B------:R-:W-:Y:S01]  /*1d60*/  FADD R13, -R31, R12 ;  /* 0x0000000c1f0d7221 */ /* 0x000fe20000000100 */
[----:B------:R-:W-:-:S03]  /*1d70*/  FFMA R12, -R0, R17, 1 ;  /* 0x3f800000000c7423 */ /* 0x000fc60000000111 */
[----:B------:R-:W-:Y:S01]  /*1d80*/  FADD R15, R0, R13 ;  /* 0x0000000d000f7221 */ /* 0x000fe20000000000 */
[----:B------:R-:W-:-:S03]  /*1d90*/  FFMA R12, R17, R12, R17 ;  /* 0x0000000c110c7223 */ /* 0x000fc60000000011 */
[----:B------:R-:W0:Y:S01]  /*1da0*/  FCHK P0, R15, R0 ;  /* 0x000000000f007302 */ /* 0x000e220000000000 */
[----:B------:R-:W-:-:S04]  /*1db0*/  FFMA R13, R12, R15, RZ ;  /* 0x0000000f0c0d7223 */ /* 0x000fc800000000ff */
[----:B------:R-:W-:-:S04]  /*1dc0*/  FFMA R14, -R0, R13, R15 ;  /* 0x0000000d000e7223 */ /* 0x000fc8000000010f */
[----:B------:R-:W-:Y:S01]  /*1dd0*/  FFMA R43, R12, R14, R13 ;  /* 0x0000000e0c2b7223 */ /* 0x000fe2000000000d */
[----:B0-----:R-:W-:Y:S06]  /*1de0*/  @!P0 BRA `(.L_x_34) ;  /* 0x0000000000148947 */ /* 0x001fec0003800000 */
[----:B------:R-:W-:Y:S01]  /*1df0*/  IMAD.MOV.U32 R12, RZ, RZ, R15 ;  /* 0x000000ffff0c7224 */ /* 0x000fe200078e000f */
[----:B------:R-:W-:Y:S01]  /*1e00*/  MOV R15, 0x1e30 ;  /* 0x00001e30000f7802 */ /* 0x000fe20000000f00 */
[----:B------:R-:W-:-:S07]  /*1e10*/  IMAD.MOV.U32 R13, RZ, RZ, R0 ;  /* 0x000000ffff0d7224 */ /* 0x000fce00078e0000 */
[----:B------:R-:W-:Y:S05]  /*1e20*/  CALL.REL.NOINC `($__internal_0_$__cuda_sm3x_div_rn_noftz_f32_slowpath) ;  /* 0x0000004c009c7944 */ /* 0x000fea0003c00000 */
[----:B------:R-:W-:-:S07]  /*1e30*/  IMAD.MOV.U32 R43, RZ, RZ, R17 ;  /* 0x000000ffff2b7224 */ /* 0x000fce00078e0011 */
.L_x_34:
[----:B------:R-:W-:Y:S05]  /*1e40*/  BSYNC.RECONVERGENT B2 ;  /* 0x0000000000027941 */ /* 0x000fea0003800200 */
.L_x_33:
[----:B------:R-:W0:Y:S01]  /*1e50*/  MUFU.RCP R13, R0 ;  /* 0x00000000000d7308 */ /* 0x000e220000001000 */
[----:B------:R-:W-:Y:S01]  /*1e60*/  I2FP.F32.S32 R12, R49 ;  /* 0x00000031000c7245 */ /* 0x000fe20000201400 */
[----:B------:R-:W-:Y:S04]  /*1e70*/  BSSY.RECONVERGENT B2, `(.L_x_35) ;  /* 0x0000011000027945 */ /* 0x000fe80003800200 */
[----:B------:R-:W-:Y:S02]  /*1e80*/  FADD R31, R31, -R12 ;  /* 0x8000000c1f1f7221 */ /* 0x000fe40000000000 */
[----:B------:R-:W1:Y:S02]  /*1e90*/  F2I.TRUNC.NTZ R43, R43 ;  /* 0x0000002b002b7305 */ /* 0x000e64000020f100 */
[----:B------:R-:W-:-:S06]  /*1ea0*/  FADD R15, R0, R31 ;  /* 0x0000001f000f7221 */ /* 0x000fcc0000000000 */
[----:B------:R-:W2:Y:S01]  /*1eb0*/  FCHK P0, R15, R0 ;  /* 0x000000000f007302 */ /* 0x000ea20000000000 */
[----:B0-----:R-:W-:-:S04]  /*1ec0*/  FFMA R12, -R0, R13, 1 ;  /* 0x3f800000000c7423 */ /* 0x001fc8000000010d */
[----:B------:R-:W-:Y:S01]  /*1ed0*/  FFMA R12, R13, R12, R13 ;  /* 0x0000000c0d0c7223 */ /* 0x000fe2000000000d */
[----:B-1----:R-:W-:-:S03]  /*1ee0*/  IADD3 R44, PT, PT, R43, R28, RZ ;  /* 0x0000001c2b2c7210 */ /* 0x002fc60007ffe0ff */
[----:B------:R-:W-:Y:S01]  /*1ef0*/  FFMA R13, R12, R15, RZ ;  /* 0x0000000f0c0d7223 */ /* 0x000fe200000000ff */
[----:B------:R-:W-:-:S03]  /*1f00*/  LOP3.LUT R16, R9, R44, RZ, 0xfc, !PT ;  /* 0x0000002c09107212 */ /* 0x000fc600078efcff */
[----:B------:R-:W-:-:S04]  /*1f10*/  FFMA R14, -R0, R13, R15 ;  /* 0x0000000d000e7223 */ /* 0x000fc8000000010f */
[----:B------:R-:W-:Y:S01]  /*1f20*/  FFMA R17, R12, R14, R13 ;  /* 0x0000000e0c117223 */ /* 0x000fe2000000000d */
[----:B--2---:R-:W-:Y:S06]  /*1f30*/  @!P0 BRA `(.L_x_36) ;  /* 0x0000000000108947 */ /* 0x004fec0003800000 */
[----:B------:R-:W-:Y:S01]  /*1f40*/  IMAD.MOV.U32 R12, RZ, RZ, R15 ;  /* 0x000000ffff0c7224 */ /* 0x000fe200078e000f */
[----:B------:R-:W-:Y:S01]  /*1f50*/  MOV R15, 0x1f80 ;  /* 0x00001f80000f7802 */ /* 0x000fe20000000f00 */
[----:B------:R-:W-:-:S07]  /*1f60*/  IMAD.MOV.U32 R13, RZ, RZ, R0 ;  /* 0x000000ffff0d7224 */ /* 0x000fce00078e0000 */
[----:B------:R-:W-:Y:S05]  /*1f70*/  CALL.REL.NOINC `($__internal_0_$__cuda_sm3x_div_rn_noftz_f32_slowpath) ;  /* 0x0000004c00487944 */ /* 0x000fea0003c00000 */
.L_x_36:
[----:B------:R-:W-:Y:S05]  /*1f80*/  BSYNC.RECONVERGENT B2 ;  /* 0x0000000000027941 */ /* 0x000fea0003800200 */
.L_x_35:
[C---:B------:R-:W-:Y:S01]  /*1f90*/  IMAD R18, R30.reuse, R44, RZ ;  /* 0x0000002c1e127224 */ /* 0x040fe200078e02ff */
[----:B------:R-:W0:Y:S01]  /*1fa0*/  LDC.64 R54, c[0x0][0x388] ;  /* 0x0000e200ff367b82 */ /* 0x000e220000000a00 */
[-C--:B------:R-:W-:Y:S01]  /*1fb0*/  IMAD R22, R30, R45.reuse, RZ ;  /* 0x0000002d1e167224 */ /* 0x080fe200078e02ff */
[C---:B------:R-:W-:Y:S01]  /*1fc0*/  ISETP.GE.AND P5, PT, R9.reuse, R30, PT ;  /* 0x0000001e0900720c */ /* 0x040fe20003fa6270 */
[----:B------:R-:W-:Y:S01]  /*1fd0*/  IMAD.IADD R13, R9, 0x1, R18 ;  /* 0x00000001090d7824 */ /* 0x000fe200078e0212 */
[----:B------:R-:W-:-:S04]  /*1fe0*/  ISETP.GE.AND P1, PT, R44, R45, PT ;  /* 0x0000002d2c00720c */ /* 0x000fc80003f26270 */
[----:B------:R-:W-:-:S04]  /*1ff0*/  ISETP.GE.AND P0, PT, R13, R22, PT ;  /* 0x000000160d00720c */ /* 0x000fc80003f06270 */
[----:B------:R-:W-:Y:S02]  /*2000*/  SEL R13, R13, 0xffffffff, !P0 ;  /* 0xffffffff0d0d7807 */ /* 0x000fe40004000000 */
[----:B------:R-:W-:Y:S02]  /*2010*/  ISETP.GE.AND P0, PT, R16, RZ, PT ;  /* 0x000000ff1000720c */ /* 0x000fe40003f06270 */
[----:B------:R-:W-:-:S04]  /*2020*/  SEL R13, R13, 0xffffffff, !P5 ;  /* 0xffffffff0d0d7807 */ /* 0x000fc80006800000 */
[----:B------:R-:W-:-:S04]  /*2030*/  SEL R13, R13, 0xffffffff, !P1 ;  /* 0xffffffff0d0d7807 */ /* 0x000fc80004800000 */
[----:B------:R-:W-:-:S05]  /*2040*/  SEL R13, R13, 0xffffffff, P0 ;  /* 0xffffffff0d0d7807 */ /* 0x000fca0000000000 */
[----:B0-----:R-:W-:-:S05]  /*2050*/  IMAD.WIDE R14, R13, 0x4, R54 ;  /* 0x000000040d0e7825 */ /* 0x001fca00078e0236 */
[----:B------:R0:W2:Y:S01]  /*2060*/  LDG.E R19, desc[UR4][R14.64] ;  /* 0x000000040e137981 */ /* 0x0000a2000c1e1900 */
[----:B------:R-:W-:Y:S01]  /*2070*/  ISETP.NE.AND P0, PT, R13, -0x1, PT ;  /* 0xffffffff0d00780c */ /* 0x000fe20003f05270 */
[----:B------:R-:W1:Y:S01]  /*2080*/  F2I.TRUNC.NTZ R17, R17 ;  /* 0x0000001100117305 */ /* 0x000e62000020f100 */
[-C--:B------:R-:W-:Y:S02]  /*2090*/  LOP3.LUT R16, R9, R28.reuse, RZ, 0xfc, !PT ;  /* 0x0000001c09107212 */ /* 0x080fe400078efcff */
[-C--:B------:R-:W-:Y:S01]  /*20a0*/  LOP3.LUT R20, R7, R28.reuse, RZ, 0xfc, !PT ;  /* 0x0000001c07147212 */ /* 0x080fe200078efcff */
[CC--:B------:R-:W-:Y:S01]  /*20b0*/  IMAD R23, R30.reuse, R28.reuse, R7 ;  /* 0x0000001c1e177224 */ /* 0x0c0fe200078e0207 */
[----:B------:R-:W-:Y:S01]  /*20c0*/  SHF.R.U32.HI R16, RZ, 0x1f, R16 ;  /* 0x0000001fff107819 */ /* 0x000fe20000011610 */
[-C--:B0-----:R-:W-:Y:S01]  /*20d0*/  IMAD R15, R30, R28.reuse, R9 ;  /* 0x0000001c1e0f7224 */ /* 0x081fe200078e0209 */
[----:B-1----:R-:W-:Y:S02]  /*20e0*/  IADD3 R52, PT, PT, -R17, R28, RZ ;  /* 0x0000001c11347210 */ /* 0x002fe40007ffe1ff */
[----:B------:R-:W-:-:S03]  /*20f0*/  SHF.R.U32.HI R20, RZ, 0x1f, R20 ;  /* 0x0000001fff147819 */ /* 0x000fc60000011614 */
[----:B------:R-:W-:Y:S01]  /*2100*/  IMAD R21, R30, R52, R9 ;  /* 0x000000341e157224 */ /* 0x000fe200078e0209 */
[----:B------:R-:W-:Y:S02]  /*2110*/  ISETP.GE.AND P2, PT, R7, R30, PT ;  /* 0x0000001e0700720c */ /* 0x000fe40003f46270 */
[----:B------:R-:W-:Y:S02]  /*2120*/  ISETP.NE.U32.AND P6, PT, R16, 0x1, PT ;  /* 0x000000011000780c */ /* 0x000fe40003fc5070 */
[----:B------:R-:W-:Y:S02]  /*2130*/  ISETP.GE.AND P4, PT, R21, R22, PT ;  /* 0x000000161500720c */ /* 0x000fe40003f86270 */
[----:B------:R-:W-:Y:S02]  /*2140*/  SEL R14, R15, 0xffffffff, !P5 ;  /* 0xffffffff0f0e7807 */ /* 0x000fe40006800000 */
[----:B------:R-:W-:Y:S02]  /*2150*/  ISETP.NE.U32.AND P3, PT, R20, 0x1, PT ;  /* 0x000000011400780c */ /* 0x000fe40003f65070 */
[C---:B------:R-:W-:Y:S01]  /*2160*/  SEL R16, R23.reuse, 0xffffffff, !P2 ;  /* 0xffffffff17107807 */ /* 0x040fe20005000000 */
[--C-:B------:R-:W-:Y:S01]  /*2170*/  IMAD R37, R30, R44, R3.reuse ;  /* 0x0000002c1e257224 */ /* 0x100fe200078e0203 */
[----:B------:R-:W-:Y:S01]  /*2180*/  SEL R14, R14, 0xffffffff, P6 ;  /* 0xffffffff0e0e7807 */ /* 0x000fe20003000000 */
[----:B------:R-:W-:Y:S01]  /*2190*/  IMAD R17, R30, R28, R3 ;  /* 0x0000001c1e117224 */ /* 0x000fe200078e0203 */
[----:B------:R-:W-:-:S02]  /*21a0*/  ISETP.GE.AND P6, PT, R23, R22, PT ;  /* 0x000000161700720c */ /* 0x000fc40003fc6270 */
[----:B------:R-:W-:Y:S01]  /*21b0*/  SEL R16, R16, 0xffffffff, P3 ;  /* 0xffffffff10107807 */ /* 0x000fe20001800000 */
[----:B------:R-:W-:Y:S01]  /*21c0*/  IMAD.IADD R23, R7, 0x1, R18 ;  /* 0x0000000107177824 */ /* 0x000fe200078e0212 */
[----:B--2---:R-:W-:-:S13]  /*21d0*/  FSETP.EQ.OR P0, PT, R19, RZ, !P0 ;  /* 0x000000ff1300720b */ /* 0x004fda0004702400 */
[----:B------:R-:W0:Y:S02]  /*21e0*/  @P0 LDC.64 R12, c[0x0][0x390] ;  /* 0x0000e400ff0c0b82 */ /* 0x000e240000000a00 */
[----:B0-----:R0:W2:Y:S01]  /*21f0*/  @P0 LDG.E R13, desc[UR4][R12.64+0x14] ;  /* 0x000014040c0d0981 */ /* 0x0010a2000c1e1900 */
[----:B------:R-:W-:Y:S01]  /*2200*/  LOP3.LUT R20, R3, R28, RZ, 0xfc, !PT ;  /* 0x0000001c03147212 */ /* 0x000fe200078efcff */
[C---:B------:R-:W-:Y:S01]  /*2210*/  IMAD R59, R30.reuse, R52, R3 ;  /* 0x000000341e3b7224 */ /* 0x040fe200078e0203 */
[----:B------:R-:W-:Y:S01]  /*2220*/  ISETP.GE.AND P3, PT, R23, R22, PT ;  /* 0x000000161700720c */ /* 0x000fe20003f66270 */
[C---:B------:R-:W-:Y:S01]  /*2230*/  IMAD R39, R30.reuse, R52, R25 ;  /* 0x000000341e277224 */ /* 0x040fe200078e0219 */
[----:B------:R-:W-:Y:S01]  /*2240*/  LOP3.LUT R36, R25, R28, RZ, 0xfc, !PT ;  /* 0x0000001c19247212 */ /* 0x000fe200078efcff */
[C---:B------:R-:W-:Y:S01]  /*2250*/  IMAD R42, R30.reuse, R45, RZ ;  /* 0x0000002d1e2a7224 */ /* 0x040fe200078e02ff */
[----:B------:R-:W-:Y:S01]  /*2260*/  SEL R18, R23, 0xffffffff, !P3 ;  /* 0xffffffff17127807 */ /* 0x000fe20005800000 */
[----:B------:R-:W-:Y:S01]  /*2270*/  IMAD R23, R30, R44, R7 ;  /* 0x0000002c1e177224 */ /* 0x000fe200078e0207 */
[----:B------:R-:W-:Y:S01]  /*2280*/  ISETP.GE.AND P3, PT, R59, R22, PT ;  /* 0x000000163b00720c */ /* 0x000fe20003f66270 */
[----:B------:R-:W-:Y:S01]  /*2290*/  IMAD.MOV.U32 R41, RZ, RZ, R19 ;  /* 0x000000ffff297224 */ /* 0x000fe200078e0013 */
[----:B0-----:R-:W-:-:S02]  /*22a0*/  SEL R12, R21, 0xffffffff, !P4 ;  /* 0xffffffff150c7807 */ /* 0x001fc40006000000 */
[----:B------:R-:W-:Y:S01]  /*22b0*/  ISETP.GE.AND P4, PT, R15, R22, PT ;  /* 0x000000160f00720c */ /* 0x000fe20003f86270 */
[----:B------:R-:W-:Y:S01]  /*22c0*/  IMAD R15, R30, R44, R25 ;  /* 0x0000002c1e0f7224 */ /* 0x000fe200078e0219 */
[----:B------:R-:W-:Y:S02]  /*22d0*/  SEL R21, R16, 0xffffffff, !P6 ;  /* 0xffffffff10157807 */ /* 0x000fe40007000000 */
[----:B------:R-:W-:Y:S02]  /*22e0*/  SEL R61, R14, 0xffffffff, !P4 ;  /* 0xffffffff0e3d7807 */ /* 0x000fe40006000000 */
[-C--:B------:R-:W-:Y:S02]  /*22f0*/  ISETP.GE.AND P4, PT, R37, R22.reuse, PT ;  /* 0x000000162500720c */ /* 0x080fe40003f86270 */
[----:B------:R-:W-:Y:S02]  /*2300*/  ISETP.GE.AND P6, PT, R17, R22, PT ;  /* 0x000000161100720c */ /* 0x000fe40003fc6270 */
[----:B------:R-:W-:-:S02]  /*2310*/  SHF.R.U32.HI R14, RZ, 0x1f, R20 ;  /* 0x0000001fff0e7819 */ /* 0x000fc40000011614 */
[----:B------:R-:W-:Y:S01]  /*2320*/  SEL R20, R37, 0xffffffff, !P4 ;  /* 0xffffffff25147807 */ /* 0x000fe20006000000 */
[C---:B------:R-:W-:Y:S01]  /*2330*/  IMAD R37, R30.reuse, R52, R7 ;  /* 0x000000341e257224 */ /* 0x040fe200078e0207 */
[----:B------:R-:W-:Y:S02]  /*2340*/  SEL R17, R17, 0xffffffff, !P6 ;  /* 0xffffffff11117807 */ /* 0x000fe40007000000 */
[C---:B------:R-:W-:Y:S02]  /*2350*/  ISETP.GE.AND P6, PT, R15.reuse, R22, PT ;  /* 0x000000160f00720c */ /* 0x040fe40003fc6270 */
[----:B------:R-:W-:Y:S02]  /*2360*/  SHF.R.U32.HI R36, RZ, 0x1f, R36 ;  /* 0x0000001fff247819 */ /* 0x000fe40000011624 */
[----:B------:R-:W-:Y:S01]  /*2370*/  SEL R53, R15, 0xffffffff, !P6 ;  /* 0xffffffff0f357807 */ /* 0x000fe20007000000 */
[----:B------:R-:W-:Y:S01]  /*2380*/  IMAD R15, R30, R45, RZ ;  /* 0x0000002d1e0f7224 */ /* 0x000fe200078e02ff */
[----:B------:R-:W-:-:S02]  /*2390*/  SEL R12, R12, 0xffffffff, !P5 ;  /* 0xffffffff0c0c7807 */ /* 0x000fc40006800000 */
[-C--:B------:R-:W-:Y:S02]  /*23a0*/  ISETP.GE.AND P6, PT, R37, R22.reuse, PT ;  /* 0x000000162500720c */ /* 0x080fe40003fc6270 */
[----:B------:R-:W-:Y:S01]  /*23b0*/  ISETP.GE.AND P5, PT, R39, R22, PT ;  /* 0x000000162700720c */ /* 0x000fe20003fa6270 */
[----:B------:R-:W-:Y:S01]  /*23c0*/  IMAD.IADD R22, R24, 0x1, R23 ;  /* 0x0000000118167824 */ /* 0x000fe200078e0217 */
[----:B------:R-:W-:Y:S01]  /*23d0*/  SEL R59, R59, 0xffffffff, !P3 ;  /* 0xffffffff3b3b7807 */ /* 0x000fe20005800000 */
[----:B------:R-:W-:Y:S01]  /*23e0*/  IMAD R23, R30, R28, R25 ;  /* 0x0000001c1e177224 */ /* 0x000fe200078e0219 */
[----:B------:R-:W-:Y:S02]  /*23f0*/  ISETP.NE.U32.AND P3, PT, R14, 0x1, PT ;  /* 0x000000010e00780c */ /* 0x000fe40003f65070 */
[----:B------:R-:W-:Y:S01]  /*2400*/  ISETP.NE.U32.AND P4, PT, R36, 0x1, PT ;  /* 0x000000012400780c */ /* 0x000fe20003f85070 */
[----:B------:R-:W-:Y:S01]  /*2410*/  IMAD.IADD R36, R24, 0x1, R37 ;  /* 0x0000000118247824 */ /* 0x000fe200078e0225 */
[----:B------:R-:W-:-:S02]  /*2420*/  SEL R14, R37, 0xffffffff, !P6 ;  /* 0xffffffff250e7807 */ /* 0x000fc40007000000 */
[----:B------:R-:W-:Y:S02]  /*2430*/  ISETP.GE.AND P6, PT, R25, R30, PT ;  /* 0x0000001e1900720c */ /* 0x000fe40003fc6270 */
[----:B------:R-:W-:Y:S02]  /*2440*/  SEL R16, R39, 0xffffffff, !P5 ;  /* 0xffffffff27107807 */ /* 0x000fe40006800000 */
[----:B------:R-:W-:Y:S02]  /*2450*/  SEL R53, R53, 0xffffffff, !P6 ;  /* 0xffffffff35357807 */ /* 0x000fe40007000000 */
[----:B------:R-:W-:Y:S02]  /*2460*/  SEL R16, R16, 0xffffffff, !P6 ;  /* 0xffffffff10107807 */ /* 0x000fe40007000000 */
[----:B------:R-:W-:Y:S02]  /*2470*/  SEL R37, R23, 0xffffffff, !P6 ;  /* 0xffffffff17257807 */ /* 0x000fe40007000000 */
[----:B------:R-:W-:-:S02]  /*2480*/  ISETP.GE.AND P5, PT, R22, R15, PT ;  /* 0x0000000f1600720c */ /* 0x000fc40003fa6270 */
[----:B------:R-:W-:Y:S02]  /*2490*/  ISETP.GE.AND P6, PT, R36, R15, PT ;  /* 0x0000000f2400720c */ /* 0x000fe40003fc6270 */
[----:B------:R-:W-:Y:S02]  /*24a0*/  IADD3 R15, PT, PT, R7, R24, RZ ;  /* 0x00000018070f7210 */ /* 0x000fe40007ffe0ff */
[----:B------:R-:W-:Y:S02]  /*24b0*/  SEL R37, R37, 0xffffffff, P4 ;  /* 0xffffffff25257807 */ /* 0x000fe40002000000 */
[----:B------:R-:W-:Y:S02]  /*24c0*/  ISETP.GE.AND P4, PT, R23, R42, PT ;  /* 0x0000002a1700720c */ /* 0x000fe40003f86270 */
[----:B------:R-:W-:Y:S02]  /*24d0*/  LOP3.LUT R23, R15, R44, RZ, 0xfc, !PT ;  /* 0x0000002c0f177212 */ /* 0x000fe400078efcff */
[----:B------:R-:W-:-:S02]  /*24e0*/  SEL R47, R37, 0xffffffff, !P4 ;  /* 0xffffffff252f7807 */ /* 0x000fc40006000000 */
[----:B------:R-:W-:Y:S01]  /*24f0*/  ISETP.GE.AND P4, PT, R23, RZ, PT ;  /* 0x000000ff1700720c */ /* 0x000fe20003f86270 */
[----:B------:R-:W-:Y:S01]  /*2500*/  IMAD R23, R30, R28, R7 ;  /* 0x0000001c1e177224 */ /* 0x000fe200078e0207 */
[----:B------:R-:W-:Y:S02]  /*2510*/  SEL R37, R22, 0xffffffff, !P5 ;  /* 0xffffffff16257807 */ /* 0x000fe40006800000 */
[----:B------:R-:W-:Y:S01]  /*2520*/  ISETP.GE.AND P5, PT, R15, R30, PT ;  /* 0x0000001e0f00720c */ /* 0x000fe20003fa6270 */
[----:B------:R-:W-:Y:S01]  /*2530*/  IMAD.IADD R23, R24, 0x1, R23 ;  /* 0x0000000118177824 */ /* 0x000fe200078e0217 */
[----:B------:R-:W-:Y:S02]  /*2540*/  SEL R18, R18, 0xffffffff, !P2 ;  /* 0xffffffff12127807 */ /* 0x000fe40005000000 */
[----:B------:R-:W-:Y:S02]  /*2550*/  SEL R37, R37, 0xffffffff, !P5 ;  /* 0xffffffff25257807 */ /* 0x000fe40006800000 */
[----:B------:R-:W-:-:S02]  /*2560*/  SEL R20, R20, 0xffffffff, !P1 ;  /* 0xffffffff14147807 */ /* 0x000fc40004800000 */
[----:B------:R-:W-:Y:S02]  /*2570*/  SEL R53, R53, 0xffffffff, !P1 ;  /* 0xffffffff35357807 */ /* 0x000fe40004800000 */
[----:B------:R-:W-:Y:S02]  /*2580*/  SEL R57, R18, 0xffffffff, !P1 ;  /* 0xffffffff12397807 */ /* 0x000fe40004800000 */
[----:B------:R-:W-:Y:S02]  /*2590*/  SEL R37, R37, 0xffffffff, !P1 ;  /* 0xffffffff25257807 */ /* 0x000fe40004800000 */
[----:B------:R-:W-:Y:S02]  /*25a0*/  SEL R22, R36, 0xffffffff, !P6 ;  /* 0xffffffff24167807 */ /* 0x000fe40007000000 */
[----:B------:R-:W-:Y:S02]  /*25b0*/  ISETP.GE.AND P1, PT, R23, R42, PT ;  /* 0x0000002a1700720c */ /* 0x000fe40003f26270 */
[----:B------:R-:W-:-:S02]  /*25c0*/  ISETP.GE.AND P6, PT, R28, RZ, PT ;  /* 0x000000ff1c00720c */ /* 0x000fc40003fc6270 */
[----:B------:R-:W-:Y:S02]  /*25d0*/  SEL R23, R23, 0xffffffff, !P5 ;  /* 0xffffffff17177807 */ /* 0x000fe40006800000 */
[----:B------:R-:W-:Y:S02]  /*25e0*/  SEL R18, R22, 0xffffffff, !P5 ;  /* 0xffffffff16127807 */ /* 0x000fe40006800000 */
[----:B------:R-:W-:Y:S02]  /*25f0*/  SEL R23, R23, 0xffffffff, P6 ;  /* 0xffffffff17177807 */ /* 0x000fe40003000000 */
[----:B------:R-:W-:Y:S02]  /*2600*/  ISETP.GE.AND P5, PT, R15, RZ, PT ;  /* 0x000000ff0f00720c */ /* 0x000fe40003fa6270 */
[----:B------:R-:W-:Y:S02]  /*2610*/  SEL R51, R23, 0xffffffff, !P1 ;  /* 0xffffffff17337807 */ /* 0x000fe40004800000 */
[----:B------:R-:W-:-:S02]  /*2620*/  @P0 I2FP.F32.S32 R23, R44 ;  /* 0x0000002c00170245 */ /* 0x000fc40000201400 */
[-C--:B------:R-:W-:Y:S02]  /*2630*/  LOP3.LUT R15, R15, R52.reuse, RZ, 0xfc, !PT ;  /* 0x000000340f0f7212 */ /* 0x080fe400078efcff */
[-C--:B------:R-:W-:Y:S01]  /*2640*/  LOP3.LUT R22, R7, R52.reuse, RZ, 0xfc, !PT ;  /* 0x0000003407167212 */ /* 0x080fe200078efcff */
[----:B------:R-:W-:Y:S01]  /*2650*/  @P0 FMUL R23, R0, R23 ;  /* 0x0000001700170220 */ /* 0x000fe20000400000 */
[----:B------:R-:W-:Y:S01]  /*2660*/  ISETP.GE.AND P6, PT, R15, RZ, PT ;  /* 0x000000ff0f00720c */ /* 0x000fe20003fc6270 */
[----:B------:R-:W-:Y:S01]  /*2670*/  IMAD R15, R30, R52, R7 ;  /* 0x000000341e0f7224 */ /* 0x000fe200078e0207 */
[----:B------:R-:W-:Y:S02]  /*2680*/  SEL R14, R14, 0xffffffff, !P2 ;  /* 0xffffffff0e0e7807 */ /* 0x000fe40005000000 */
[----:B------:R-:W-:Y:S01]  /*2690*/  SEL R51, R51, 0xffffffff, P5 ;  /* 0xffffffff33337807 */ /* 0x000fe20002800000 */
[----:B------:R-:W2:Y:S01]  /*26a0*/  @P0 F2I.TRUNC.NTZ R23, R23 ;  /* 0x0000001700170305 */ /* 0x000ea2000020f100 */
[----:B------:R-:W-:-:S04]  /*26b0*/  ISETP.GE.AND P1, PT, R15, R42, PT ;  /* 0x0000002a0f00720c */ /* 0x000fc80003f26270 */
[----:B------:R-:W-:Y:S02]  /*26c0*/  SEL R15, R15, 0xffffffff, !P1 ;  /* 0xffffffff0f0f7807 */ /* 0x000fe40004800000 */
[----:B------:R-:W-:Y:S02]  /*26d0*/  ISETP.GE.AND P1, PT, R22, RZ, PT ;  /* 0x000000ff1600720c */ /* 0x000fe40003f26270 */
[----:B------:R-:W-:Y:S02]  /*26e0*/  SEL R15, R15, 0xffffffff, !P2 ;  /* 0xffffffff0f0f7807 */ /* 0x000fe40005000000 */
[----:B------:R-:W-:-:S04]  /*26f0*/  ISETP.GE.AND P2, PT, R52, R45, PT ;  /* 0x0000002d3400720c */ /* 0x000fc80003f46270 */
[----:B------:R-:W-:Y:S02]  /*2700*/  SEL R36, R15, 0xffffffff, !P2 ;  /* 0xffffffff0f247807 */ /* 0x000fe40005000000 */
[----:B------:R-:W-:Y:S02]  /*2710*/  SEL R18, R18, 0xffffffff, !P2 ;  /* 0xffffffff12127807 */ /* 0x000fe40005000000 */
[----:B------:R-:W-:Y:S02]  /*2720*/  SEL R36, R36, 0xffffffff, P1 ;  /* 0xffffffff24247807 */ /* 0x000fe40000800000 */
[----:B------:R-:W-:Y:S02]  /*2730*/  SEL R59, R59, 0xffffffff, !P2 ;  /* 0xffffffff3b3b7807 */ /* 0x000fe40005000000 */
[----:B------:R-:W-:Y:S02]  /*2740*/  ISETP.NE.AND P5, PT, R36, -0x1, PT ;  /* 0xffffffff2400780c */ /* 0x000fe40003fa5270 */
[----:B------:R-:W-:-:S02]  /*2750*/  SEL R12, R12, 0xffffffff, !P2 ;  /* 0xffffffff0c0c7807 */ /* 0x000fc40005000000 */
[----:B------:R-:W-:Y:S02]  /*2760*/  SEL R39, R14, 0xffffffff, !P2 ;  /* 0xffffffff0e277807 */ /* 0x000fe40005000000 */
[----:B------:R-:W-:Y:S01]  /*2770*/  SEL R16, R16, 0xffffffff, !P2 ;  /* 0xffffffff10107807 */ /* 0x000fe20005000000 */
[----:B--2---:R-:W-:Y:S01]  /*2780*/  @P0 IMAD R13, R23, R13, R10 ;  /* 0x0000000d170d0224 */ /* 0x004fe200078e020a */
[----:B------:R-:W-:-:S03]  /*2790*/  SEL R23, R18, 0xffffffff, P6 ;  /* 0xffffffff12177807 */ /* 0x000fc60003000000 */
[----:B------:R-:W-:-:S05]  /*27a0*/  @P0 IMAD.SHL.U32 R22, R13, 0x2000, RZ ;  /* 0x000020000d160824 */ /* 0x000fca00078e00ff */
[----:B------:R-:W-:Y:S01]  /*27b0*/  @P0 LOP3.LUT R13, R22, R13, RZ, 0x3c, !PT ;  /* 0x0000000d160d0212 */ /* 0x000fe200078e3cff */
[----:B------:R-:W-:-:S04]  /*27c0*/  @P0 IMAD.MOV.U32 R22, RZ, RZ, 0x3d73 ;  /* 0x00003d73ff160424 */ /* 0x000fc800078e00ff */
[----:B------:R-:W-:-:S04]  /*27d0*/  @P0 IMAD R15, R13, R13, RZ ;  /* 0x0000000d0d0f0224 */ /* 0x000fc800078e02ff */
[----:B------:R-:W-:Y:S01]  /*27e0*/  @P0 IMAD R22, R15, R22, 0xc0ae5 ;  /* 0x000c0ae50f160424 */ /* 0x000fe200078e0216 */
[----:B------:R-:W-:-:S03]  /*27f0*/  LOP3.LUT R15, R7, R44, RZ, 0xfc, !PT ;  /* 0x0000002c070f7212 */ /* 0x000fc600078efcff */
[----:B------:R-:W-:Y:S01]  /*2800*/  @P0 IMAD R13, R13, R22, 0x5208dd0d ;  /* 0x5208dd0d0d0d0424 */ /* 0x000fe200078e0216 */
[----:B------:R-:W-:Y:S02]  /*2810*/  ISETP.GE.AND P6, PT, R15, RZ, PT ;  /* 0x000000ff0f00720c */ /* 0x000fe40003fc6270 */
[----:B------:R-:W-:Y:S02]  /*2820*/  LOP3.LUT R15, R9, R52, RZ, 0xfc, !PT ;  /* 0x00000034090f7212 */ /* 0x000fe400078efcff */
[----:B------:R-:W-:Y:S02]  /*2830*/  @P0 LOP3.LUT R36, R13, 0x7fffffff, RZ, 0xc0, !PT ;  /* 0x7fffffff0d240812 */ /* 0x000fe400078ec0ff */
[----:B------:R-:W-:Y:S02]  /*2840*/  ISETP.GE.AND P2, PT, R15, RZ, PT ;  /* 0x000000ff0f00720c */ /* 0x000fe40003f46270 */
[----:B------:R-:W0:Y:S01]  /*2850*/  @P0 I2F.F64.U32 R14, R36 ;  /* 0x00000024000e0312 */ /* 0x000e220000201800 */
[----:B------:R-:W-:-:S02]  /*2860*/  LOP3.LUT R13, R3, R44, RZ, 0xfc, !PT ;  /* 0x0000002c030d7212 */ /* 0x000fc400078efcff */
[----:B------:R-:W-:Y:S02]  /*2870*/  SEL R18, R12, 0xffffffff, P2 ;  /* 0xffffffff0c127807 */ /* 0x000fe40001000000 */
[----:B------:R-:W-:Y:S02]  /*2880*/  LOP3.LUT R12, R3, R52, RZ, 0xfc, !PT ;  /* 0x00000034030c7212 */ /* 0x000fe400078efcff */
[----:B------:R-:W-:Y:S02]  /*2890*/  SEL R57, R57, 0xffffffff, P6 ;  /* 0xffffffff39397807 */ /* 0x000fe40003000000 */
[----:B------:R-:W-:Y:S01]  /*28a0*/  ISETP.GE.AND P2, PT, R13, RZ, PT ;  /* 0x000000ff0d00720c */ /* 0x000fe20003f46270 */
[----:B------:R-:W-:Y:S01]  /*28b0*/  @P0 IMAD.MOV.U32 R13, RZ, RZ, 0x3e100000 ;  /* 0x3e100000ff0d0424 */ /* 0x000fe200078e00ff */
[----:B------:R-:W-:Y:S02]  /*28c0*/  ISETP.GE.AND P6, PT, R12, RZ, PT ;  /* 0x000000ff0c00720c */ /* 0x000fe40003fc6270 */
[----:B------:R-:W-:-:S06]  /*28d0*/  @P0 MOV R12, 0x0 ;  /* 0x00000000000c0802 */ /* 0x000fcc0000000f00 */
[----:B0-----:R-:W-:Y:S01]  /*28e0*/  @P0 DFMA R12, R14, -R12, 1 ;  /* 0x3ff000000e0c042b */ /* 0x001fe2000000080c */
[----:B------:R-:W-:Y:S01]  /*28f0*/  IMAD.WIDE R14, R18, 0x4, R54 ;  /* 0x00000004120e7825 */ /* 0x000fe200078e0236 */
[----:B------:R-:W-:-:S04]  /*2900*/  SEL R39, R39, 0xffffffff, P1 ;  /* 0xffffffff27277807 */ /* 0x000fc80000800000 */
[----:B------:R0:W-:Y:S01]  /*2910*/  @P0 F2F.F32.F64 R19, R12 ;  /* 0x0000000c00130310 */ /* 0x0001e20000301000 */
[----:B------:R-:W2:Y:S01]  /*2920*/  LDG.E R22, desc[UR4][R14.64] ;  /* 0x000000040e167981 */ /* 0x000ea2000c1e1900 */
[----:B------:R-:W-:-:S04]  /*2930*/  ISETP.NE.AND P1, PT, R18, -0x1, PT ;  /* 0xffffffff1200780c */ /* 0x000fc80003f25270 */
[----:B--2---:R-:W-:-:S13]  /*2940*/  FSETP.NEU.AND P1, PT, R22, RZ, P1 ;  /* 0x000000ff1600720b */ /* 0x004fda0000f2d000 */
[----:B0-----:R-:W0:Y:S02]  /*2950*/  @!P1 LDC.64 R12, c[0x0][0x390] ;  /* 0x0000e400ff0c9b82 */ /* 0x001e240000000a00 */
[----:B0-----:R0:W2:Y:S01]  /*2960*/  @!P1 LDG.E R36, desc[UR4][R12.64+0x14] ;  /* 0x000014040c249981 */ /* 0x0010a2000c1e1900 */
[----:B------:R-:W-:Y:S02]  /*2970*/  @!P1 I2FP.F32.S32 R18, R52 ;  /* 0x0000003400129245 */ /* 0x000fe40000201400 */
[----:B------:R-:W-:-:S03]  /*2980*/  @!P1 MOV R15, 0x3d73 ;  /* 0x00003d73000f9802 */ /* 0x000fc60000000f00 */
[----:B------:R-:W-:Y:S01]  /*2990*/  @!P1 FMUL R18, R0, R18 ;  /* 0x0000001200129220 */ /* 0x000fe20000400000 */
[----:B0-----:R-:W-:-:S05]  /*29a0*/  @!P1 IMAD.MOV.U32 R12, RZ, RZ, 0x0 ;  /* 0x00000000ff0c9424 */ /* 0x001fca00078e00ff */
[----:B------:R-:W2:Y:S01]  /*29b0*/  @!P1 F2I.TRUNC.NTZ R18, R18 ;  /* 0x0000001200129305 */ /* 0x000ea2000020f100 */
[----:B------:R-:W-:Y:S02]  /*29c0*/  @!P1 IMAD.MOV.U32 R13, RZ, RZ, 0x3e100000 ;  /* 0x3e100000ff0d9424 */ /* 0x000fe400078e00ff */
[----:B--2---:R-:W-:-:S04]  /*29d0*/  @!P1 IMAD R36, R36, R18, R10 ;  /* 0x0000001224249224 */ /* 0x004fc800078e020a */
[----:B------:R-:W-:-:S05]  /*29e0*/  @!P1 IMAD.SHL.U32 R38, R36, 0x2000, RZ ;  /* 0x0000200024269824 */ /* 0x000fca00078e00ff */
[----:B------:R-:W-:-:S05]  /*29f0*/  @!P1 LOP3.LUT R38, R38, R36, RZ, 0x3c, !PT ;  /* 0x0000002426269212 */ /* 0x000fca00078e3cff */
[----:B------:R-:W-:-:S04]  /*2a00*/  @!P1 IMAD R14, R38, R38, RZ ;  /* 0x00000026260e9224 */ /* 0x000fc800078e02ff */
[----:B------:R-:W-:-:S04]  /*2a10*/  @!P1 IMAD R15, R14, R15, 0xc0ae5 ;  /* 0x000c0ae50e0f9424 */ /* 0x000fc800078e020f */
[----:B------:R-:W-:-:S05]  /*2a20*/  @!P1 IMAD R15, R38, R15, 0x5208dd0d ;  /* 0x5208dd0d260f9424 */ /* 0x000fca00078e020f */
[----:B------:R-:W-:-:S04]  /*2a30*/  @!P1 LOP3.LUT R36, R15, 0x7fffffff, RZ, 0xc0, !PT ;  /* 0x7fffffff0f249812 */ /* 0x000fc800078ec0ff */
[----:B------:R-:W0:Y:S02]  /*2a40*/  @!P1 I2F.F64.U32 R14, R36 ;  /* 0x00000024000e9312 */ /* 0x000e240000201800 */
[----:B0-----:R-:W-:Y:S01]  /*2a50*/  @!P1 DFMA R12, R14, -R12, 1 ;  /* 0x3ff000000e0c942b */ /* 0x001fe2000000080c */
[----:B------:R-:W-:-:S05]  /*2a60*/  IMAD.WIDE R14, R57, 0x4, R54 ;  /* 0x00000004390e7825 */ /* 0x000fca00078e0236 */
[----:B------:R0:W1:Y:S01]  /*2a70*/  @!P1 F2F.F32.F64 R22, R12 ;  /* 0x0000000c00169310 */ /* 0x0000620000301000 */
[----:B------:R-:W2:Y:S01]  /*2a80*/  LDG.E R18, desc[UR4][R14.64] ;  /* 0x000000040e127981 */ /* 0x000ea2000c1e1900 */
[----:B------:R-:W-:-:S04]  /*2a90*/  ISETP.NE.AND P1, PT, R57, -0x1, PT ;  /* 0xffffffff3900780c */ /* 0x000fc80003f25270 */
[----:B--2---:R-:W-:-:S13]  /*2aa0*/  FSETP.EQ.OR P1, PT, R18, RZ, !P1 ;  /* 0x000000ff1200720b */ /* 0x004fda0004f22400 */
[----:B0-----:R-:W0:Y:S02]  /*2ab0*/  @P1 LDC.64 R12, c[0x0][0x390] ;  /* 0x0000e400ff0c1b82 */ /* 0x001e240000000a00 */
[----:B0-----:R0:W2:Y:S01]  /*2ac0*/  @P1 LDG.E R40, desc[UR4][R12.64+0x14] ;  /* 0x000014040c281981 */ /* 0x0010a2000c1e1900 */
[----:B------:R-:W-:Y:S01]  /*2ad0*/  @P1 I2FP.F32.S32 R57, R44 ;  /* 0x0000002c00391245 */ /* 0x000fe20000201400 */
[----:B-1----:R-:W-:Y:S01]  /*2ae0*/  FADD R19, R22, R19 ;  /* 0x0000001316137221 */ /* 0x002fe20000000000 */
[----:B------:R-:W-:-:S03]  /*2af0*/  @P1 MOV R15, 0x3d73 ;  /* 0x00003d73000f1802 */ /* 0x000fc60000000f00 */
[----:B------:R-:W-:-:S04]  /*2b00*/  @P1 FMUL R38, R0, R57 ;  /* 0x0000003900261220 */ /* 0x000fc80000400000 */
[----:B------:R-:W2:Y:S01]  /*2b10*/  @P1 F2I.TRUNC.NTZ R57, R38 ;  /* 0x0000002600391305 */ /* 0x000ea2000020f100 */
[----:B0-----:R-:W-:Y:S02]  /*2b20*/  @P1 IMAD.MOV.U32 R12, RZ, RZ, 0x0 ;  /* 0x00000000ff0c1424 */ /* 0x001fe400078e00ff */
[----:B------:R-:W-:Y:S02]  /*2b30*/  @P1 IMAD.MOV.U32 R13, RZ, RZ, 0x3e100000 ;  /* 0x3e100000ff0d1424 */ /* 0x000fe400078e00ff */
[----:B--2---:R-:W-:Y:S02]  /*2b40*/  @P1 IMAD R36, R57, R40, R8 ;  /* 0x0000002839241224 */ /* 0x004fe400078e0208 */
[----:B------:R-:W-:Y:S02]  /*2b50*/  IMAD.MOV.U32 R40, RZ, RZ, R18 ;  /* 0x000000ffff287224 */ /* 0x000fe400078e0012 */
[----:B------:R-:W-:-:S05]  /*2b60*/  @P1 IMAD.SHL.U32 R57, R36, 0x2000, RZ ;  /* 0x0000200024391824 */ /* 0x000fca00078e00ff */
[----:B------:R-:W-:-:S05]  /*2b70*/  @P1 LOP3.LUT R57, R57, R36, RZ, 0x3c, !PT ;  /* 0x0000002439391212 */ /* 0x000fca00078e3cff */
[----:B------:R-:W-:-:S04]  /*2b80*/  @P1 IMAD R14, R57, R57, RZ ;  /* 0x00000039390e1224 */ /* 0x000fc800078e02ff */
[----:B------:R-:W-:-:S04]  /*2b90*/  @P1 IMAD R14, R14, R15, 0xc0ae5 ;  /* 0x000c0ae50e0e1424 */ /* 0x000fc800078e020f */
[----:B------:R-:W-:Y:S02]  /*2ba0*/  @P1 IMAD R14, R57, R14, 0x5208dd0d ;  /* 0x5208dd0d390e1424 */ /* 0x000fe400078e020e */
[----:B------:R-:W-:-:S03]  /*2bb0*/  IMAD.WIDE R56, R39, 0x4, R54 ;  /* 0x0000000427387825 */ /* 0x000fc600078e0236 */
[----:B------:R-:W-:-:S04]  /*2bc0*/  @P1 LOP3.LUT R36, R14, 0x7fffffff, RZ, 0xc0, !PT ;  /* 0x7fffffff0e241812 */ /* 0x000fc800078ec0ff */
[----:B------:R-:W0:Y:S02]  /*2bd0*/  @P1 I2F.F64.U32 R14, R36 ;  /* 0x00000024000e1312 */ /* 0x000e240000201800 */
[----:B0-----:R-:W-:Y:S01]  /*2be0*/  @P1 DFMA R12, R14, -R12, 1 ;  /* 0x3ff000000e0c142b */ /* 0x001fe2000000080c */
[----:B------:R-:W2:Y:S01]  /*2bf0*/  LDG.E R14, desc[UR4][R56.64] ;  /* 0x00000004380e7981 */ /* 0x000ea2000c1e1900 */
[----:B------:R-:W-:Y:S02]  /*2c00*/  SEL R15, R20, 0xffffffff, P2 ;  /* 0xffffffff140f7807 */ /* 0x000fe40001000000 */
[----:B------:R-:W-:Y:S02]  /*2c10*/  ISETP.NE.AND P2, PT, R39, -0x1, PT ;  /* 0xffffffff2700780c */ /* 0x000fe40003f45270 */
[----:B------:R0:W-:Y:S02]  /*2c20*/  @P1 F2F.F32.F64 R18, R12 ;  /* 0x0000000c00121310 */ /* 0x0001e40000301000 */
[----:B--2---:R-:W-:-:S13]  /*2c30*/  FSETP.NEU.AND P2, PT, R14, RZ, P2 ;  /* 0x000000ff0e00720b */ /* 0x004fda000174d000 */
[----:B0-----:R-:W0:Y:S02]  /*2c40*/  @!P2 LDC.64 R12, c[0x0][0x390] ;  /* 0x0000e400ff0cab82 */ /* 0x001e240000000a00 */
[----:B0-----:R0:W2:Y:S01]  /*2c50*/  @!P2 LDG.E R20, desc[UR4][R12.64+0x14] ;  /* 0x000014040c14a981 */ /* 0x0010a2000c1e1900 */
[----:B------:R-:W-:-:S05]  /*2c60*/  @!P2 I2FP.F32.S32 R39, R52 ;  /* 0x000000340027a245 */ /* 0x000fca0000201400 */
[----:B------:R-:W-:-:S04]  /*2c70*/  @!P2 FMUL R36, R0, R39 ;  /* 0x000000270024a220 */ /* 0x000fc80000400000 */
[----:B------:R-:W2:Y:S01]  /*2c80*/  @!P2 F2I.TRUNC.NTZ R39, R36 ;  /* 0x000000240027a305 */ /* 0x000ea2000020f100 */
[----:B------:R-:W-:Y:S02]  /*2c90*/  @!P2 IMAD.MOV.U32 R57, RZ, RZ, 0x3d73 ;  /* 0x00003d73ff39a424 */ /* 0x000fe400078e00ff */
[----:B0-----:R-:W-:Y:S02]  /*2ca0*/  @!P2 IMAD.MOV.U32 R12, RZ, RZ, 0x0 ;  /* 0x00000000ff0ca424 */ /* 0x001fe400078e00ff */
[----:B------:R-:W-:Y:S02]  /*2cb0*/  @!P2 IMAD.MOV.U32 R13, RZ, RZ, 0x3e100000 ;  /* 0x3e100000ff0da424 */ /* 0x000fe400078e00ff */
[----:B--2---:R-:W-:-:S05]  /*2cc0*/  @!P2 IMAD R20, R20, R39, R8 ;  /* 0x000000271414a224 */ /* 0x004fca00078e0208 */
[----:B------:R-:W-:-:S04]  /*2cd0*/  @!P2 SHF.L.U32 R39, R20, 0xd, RZ ;  /* 0x0000000d1427a819 */ /* 0x000fc800000006ff */
        /* <DEDUP_REMOVED lines=8> */
[----:B------:R-:W2:Y:S01]  /*2d60*/  LDG.E R57, desc[UR4][R38.64] ;  /* 0x0000000426397981 */ /* 0x000ea2000c1e1900 */
[----:B------:R-:W-:Y:S02]  /*2d70*/  MOV R20, R14 ;  /* 0x0000000e00147202 */ /* 0x000fe40000000f00 */
[----:B------:R0:W-:Y:S01]  /*2d80*/  @!P2 F2F.F32.F64 R14, R12 ;  /* 0x0000000c000ea310 */ /* 0x0001e20000301000 */
[----:B------:R-:W-:Y:S01]  /*2d90*/  ISETP.NE.AND P2, PT, R61, -0x1, PT ;  /* 0xffffffff3d00780c */ /* 0x000fe20003f45270 */
[----:B------:R-:W-:-:S03]  /*2da0*/  FADD R19, R19, R18 ;  /* 0x0000001213137221 */ /* 0x000fc60000000000 */
[----:B--2---:R-:W-:-:S13]  /*2db0*/  FSETP.NEU.AND P2, PT, R57, RZ, P2 ;  /* 0x000000ff3900720b */ /* 0x004fda000174d000 */
[----:B0-----:R-:W0:Y:S02]  /*2dc0*/  @!P2 LDC.64 R12, c[0x0][0x390] ;  /* 0x0000e400ff0cab82 */ /* 0x001e240000000a00 */
[----:B0-----:R0:W2:Y:S01]  /*2dd0*/  @!P2 LDG.E R18, desc[UR4][R12.64+0x14] ;  /* 0x000014040c12a981 */ /* 0x0010a2000c1e1900 */
[----:B------:R-:W-:Y:S02]  /*2de0*/  @!P2 IMAD.MOV.U32 R22, RZ, RZ, 0x3d73 ;  /* 0x00003d73ff16a424 */ /* 0x000fe400078e00ff */
[----:B0-----:R-:W-:Y:S01]  /*2df0*/  @!P2 IMAD.MOV.U32 R12, RZ, RZ, 0x0 ;  /* 0x00000000ff0ca424 */ /* 0x001fe200078e00ff */
[----:B------:R-:W-:Y:S01]  /*2e00*/  @!P2 MOV R13, 0x3e100000 ;  /* 0x3e100000000da802 */ /* 0x000fe20000000f00 */
        /* <DEDUP_REMOVED lines=11> */
[----:B------:R-:W-:Y:S02]  /*2ec0*/  SEL R59, R59, 0xffffffff, P6 ;  /* 0xffffffff3b3b7807 */ /* 0x000fe40003000000 */
[----:B------:R-:W-:Y:S01]  /*2ed0*/  ISETP.NE.AND P6, PT, R21, -0x1, PT ;  /* 0xffffffff1500780c */ /* 0x000fe20003fc5270 */
[----:B------:R-:W-:Y:S01]  /*2ee0*/  @!P2 F2F.F32.F64 R57, R12 ;  /* 0x0000000c0039a310 */ /* 0x000fe20000301000 */
[----:B------:R-:W-:Y:S02]  /*2ef0*/  FADD R19, R19, R14 ;  /* 0x0000000e13137221 */ /* 0x000fe40000000000 */
[----:B--2---:R-:W-:-:S13]  /*2f00*/  FSETP.NEU.AND P2, PT, R22, RZ, P6 ;  /* 0x000000ff1600720b */ /* 0x004fda000374d000 */
[----:B------:R-:W0:Y:S02]  /*2f10*/  @!P2 LDC.64 R38, c[0x0][0x390] ;  /* 0x0000e400ff26ab82 */ /* 0x000e240000000a00 */
[----:B0-----:R0:W2:Y:S02]  /*2f20*/  @!P2 LDG.E R14, desc[UR4][R38.64+0x14] ;  /* 0x00001404260ea981 */ /* 0x0010a4000c1e1900 */
[----:B0-----:R-:W-:-:S05]  /*2f30*/  IMAD.WIDE R38, R15, 0x4, R54 ;  /* 0x000000040f267825 */ /* 0x001fca00078e0236 */
[----:B------:R-:W3:Y:S01]  /*2f40*/  LDG.E R18, desc[UR4][R38.64] ;  /* 0x0000000426127981 */ /* 0x000ee2000c1e1900 */
[----:B------:R-:W-:Y:S02]  /*2f50*/  @!P2 IMAD.MOV.U32 R61, RZ, RZ, 0x3d73 ;  /* 0x00003d73ff3da424 */ /* 0x000fe400078e00ff */
[----:B------:R-:W-:Y:S02]  /*2f60*/  @!P2 IMAD.MOV.U32 R60, RZ, RZ, 0x0 ;  /* 0x00000000ff3ca424 */ /* 0x000fe400078e00ff */
[----:B------:R-:W-:Y:S02]  /*2f70*/  IMAD.MOV.U32 R46, RZ, RZ, R22 ;  /* 0x000000ffff2e7224 */ /* 0x000fe400078e0016 */
[----:B--2---:R-:W-:-:S04]  /*2f80*/  @!P2 IMAD R14, R49, R14, R8 ;  /* 0x0000000e310ea224 */ /* 0x004fc800078e0208 */
[----:B------:R-:W-:-:S05]  /*2f90*/  @!P2 IMAD.SHL.U32 R21, R14, 0x2000, RZ ;  /* 0x000020000e15a824 */ /* 0x000fca00078e00ff */
[----:B------:R-:W-:-:S05]  /*2fa0*/  @!P2 LOP3.LUT R21, R21, R14, RZ, 0x3c, !PT ;  /* 0x0000000e1515a212 */ /* 0x000fca00078e3cff */
[----:B------:R-:W-:-:S04]  /*2fb0*/  @!P2 IMAD R14, R21, R21, RZ ;  /* 0x00000015150ea224 */ /* 0x000fc800078e02ff */
[----:B------:R-:W-:-:S04]  /*2fc0*/  @!P2 IMAD R14, R14, R61, 0xc0ae5 ;  /* 0x000c0ae50e0ea424 */ /* 0x000fc800078e023d */
[----:B------:R-:W-:-:S05]  /*2fd0*/  @!P2 IMAD R14, R21, R14, 0x5208dd0d ;  /* 0x5208dd0d150ea424 */ /* 0x000fca00078e020e */
[----:B------:R-:W-:-:S04]  /*2fe0*/  @!P2 LOP3.LUT R14, R14, 0x7fffffff, RZ, 0xc0, !PT ;  /* 0x7fffffff0e0ea812 */ /* 0x000fc800078ec0ff */
[----:B------:R-:W0:Y:S01]  /*2ff0*/  @!P2 I2F.F64.U32 R12, R14 ;  /* 0x0000000e000ca312 */ /* 0x000e220000201800 */
[----:B------:R-:W-:-:S06]  /*3000*/  @!P2 MOV R61, 0x3e100000 ;  /* 0x3e100000003da802 */ /* 0x000fcc0000000f00 */
[----:B0-----:R-:W-:-:S06]  /*3010*/  @!P2 DFMA R60, R12, -R60, 1 ;  /* 0x3ff000000c3ca42b */ /* 0x001fcc000000083c */
[----:B------:R-:W-:Y:S01]  /*3020*/  @!P2 F2F.F32.F64 R22, R60 ;  /* 0x0000003c0016a310 */ /* 0x000fe20000301000 */
[----:B------:R-:W-:-:S04]  /*3030*/  ISETP.NE.AND P2, PT, R15, -0x1, PT ;  /* 0xffffffff0f00780c */ /* 0x000fc80003f45270 */
[----:B---3--:R-:W-:-:S13]  /*3040*/  FSETP.EQ.OR P2, PT, R18, RZ, !P2 ;  /* 0x000000ff1200720b */ /* 0x008fda0005742400 */
[----:B------:R-:W0:Y:S02]  /*3050*/  @P2 LDC.64 R12, c[0x0][0x390] ;  /* 0x0000e400ff0c2b82 */ /* 0x000e240000000a00 */
[----:B0-----:R0:W2:Y:S01]  /*3060*/  @P2 LDG.E R12, desc[UR4][R12.64+0x14] ;  /* 0x000014040c0c2981 */ /* 0x0010a2000c1e1900 */
[----:B------:R-:W-:-:S05]  /*3070*/  @P2 I2FP.F32.S32 R15, R44 ;  /* 0x0000002c000f2245 */ /* 0x000fca0000201400 */
[----:B------:R-:W-:-:S06]  /*3080*/  @P2 FMUL R21, R0, R15 ;  /* 0x0000000f00152220 */ /* 0x000fcc0000400000 */
[----:B------:R-:W2:Y:S01]  /*3090*/  @P2 F2I.TRUNC.NTZ R21, R21 ;  /* 0x0000001500152305 */ /* 0x000ea2000020f100 */
[----:B------:R-:W-:Y:S02]  /*30a0*/  @P2 IMAD.MOV.U32 R39, RZ, RZ, 0x3d73 ;  /* 0x00003d73ff272424 */ /* 0x000fe400078e00ff */
[----:B0-----:R-:W-:Y:S02]  /*30b0*/  @P2 IMAD.MOV.U32 R13, RZ, RZ, 0x3e100000 ;  /* 0x3e100000ff0d2424 */ /* 0x001fe400078e00ff */
[----:B--2---:R-:W-:-:S04]  /*30c0*/  @P2 IMAD R14, R21, R12, R6 ;  /* 0x0000000c150e2224 */ /* 0x004fc800078e0206 */
[----:B------:R-:W-:-:S05]  /*30d0*/  @P2 IMAD.SHL.U32 R15, R14, 0x2000, RZ ;  /* 0x000020000e0f2824 */ /* 0x000fca00078e00ff */
[----:B------:R-:W-:-:S05]  /*30e0*/  @P2 LOP3.LUT R15, R15, R14, RZ, 0x3c, !PT ;  /* 0x0000000e0f0f2212 */ /* 0x000fca00078e3cff */
[----:B------:R-:W-:-:S04]  /*30f0*/  @P2 IMAD R14, R15, R15, RZ ;  /* 0x0000000f0f0e2224 */ /* 0x000fc800078e02ff */
[----:B------:R-:W-:-:S04]  /*3100*/  @P2 IMAD R14, R14, R39, 0xc0ae5 ;  /* 0x000c0ae50e0e2424 */ /* 0x000fc800078e0227 */
[----:B------:R-:W-:-:S05]  /*3110*/  @P2 IMAD R14, R15, R14, 0x5208dd0d ;  /* 0x5208dd0d0f0e2424 */ /* 0x000fca00078e020e */
[----:B------:R-:W-:-:S04]  /*3120*/  @P2 LOP3.LUT R36, R14, 0x7fffffff, RZ, 0xc0, !PT ;  /* 0x7fffffff0e242812 */ /* 0x000fc800078ec0ff */
[----:B------:R-:W0:Y:S01]  /*3130*/  @P2 I2F.F64.U32 R14, R36 ;  /* 0x00000024000e2312 */ /* 0x000e220000201800 */
[----:B------:R-:W-:-:S06]  /*3140*/  @P2 MOV R12, 0x0 ;  /* 0x00000000000c2802 */ /* 0x000fcc0000000f00 */
[----:B0-----:R-:W-:Y:S01]  /*3150*/  @P2 DFMA R60, R14, -R12, 1 ;  /* 0x3ff000000e3c242b */ /* 0x001fe2000000080c */
[----:B------:R-:W-:-:S05]  /*3160*/  IMAD.WIDE R14, R59, 0x4, R54 ;  /* 0x000000043b0e7825 */ /* 0x000fca00078e0236 */
[----:B------:R-:W2:Y:S01]  /*3170*/  LDG.E R21, desc[UR4][R14.64] ;  /* 0x000000040e157981 */ /* 0x000ea2000c1e1900 */
[----:B------:R-:W-:Y:S02]  /*3180*/  SEL R17, R17, 0xffffffff, P3 ;  /* 0xffffffff11117807 */ /* 0x000fe40001800000 */
[----:B------:R-:W-:-:S04]  /*3190*/  ISETP.NE.AND P3, PT, R59, -0x1, PT ;  /* 0xffffffff3b00780c */ /* 0x000fc80003f65270 */
[----:B--2---:R-:W-:-:S13]  /*31a0*/  FSETP.NEU.AND P3, PT, R21, RZ, P3 ;  /* 0x000000ff1500720b */ /* 0x004fda0001f6d000 */
[----:B------:R-:W0:Y:S02]  /*31b0*/  @!P3 LDC.64 R12, c[0x0][0x390] ;  /* 0x0000e400ff0cbb82 */ /* 0x000e240000000a00 */
[----:B0-----:R0:W2:Y:S01]  /*31c0*/  @!P3 LDG.E R12, desc[UR4][R12.64+0x14] ;  /* 0x000014040c0cb981 */ /* 0x0010a2000c1e1900 */
[----:B------:R-:W-:-:S05]  /*31d0*/  @!P3 I2FP.F32.S32 R59, R52 ;  /* 0x00000034003bb245 */ /* 0x000fca0000201400 */
[----:B------:R-:W-:-:S04]  /*31e0*/  @!P3 FMUL R36, R0, R59 ;  /* 0x0000003b0024b220 */ /* 0x000fc80000400000 */
[----:B------:R-:W2:Y:S01]  /*31f0*/  @!P3 F2I.TRUNC.NTZ R59, R36 ;  /* 0x00000024003bb305 */ /* 0x000ea2000020f100 */
[----:B------:R-:W-:Y:S01]  /*3200*/  FADD R57, R22, R57 ;  /* 0x0000003916397221 */ /* 0x000fe20000000000 */
[----:B------:R-:W-:Y:S01]  /*3210*/  @!P3 MOV R15, 0x3d73 ;  /* 0x00003d73000fb802 */ /* 0x000fe20000000f00 */
[----:B0-----:R-:W-:Y:S02]  /*3220*/  @!P3 IMAD.MOV.U32 R13, RZ, RZ, 0x3e100000 ;  /* 0x3e100000ff0db424 */ /* 0x001fe400078e00ff */
        /* <DEDUP_REMOVED lines=8> */
[----:B------:R-:W-:-:S06]  /*32b0*/  @!P3 IMAD.MOV.U32 R12, RZ, RZ, 0x0 ;  /* 0x00000000ff0cb424 */ /* 0x000fcc00078e00ff */
[----:B0-----:R-:W-:Y:S01]  /*32c0*/  @!P3 DFMA R12, R14, -R12, 1 ;  /* 0x3ff000000e0cb42b */ /* 0x001fe2000000080c */
[----:B------:R-:W-:-:S05]  /*32d0*/  IMAD.WIDE R14, R17, 0x4, R54 ;  /* 0x00000004110e7825 */ /* 0x000fca00078e0236 */
[----:B------:R-:W2:Y:S01]  /*32e0*/  LDG.E R36, desc[UR4][R14.64] ;  /* 0x000000040e247981 */ /* 0x000ea2000c1e1900 */
[----:B------:R-:W-:Y:S02]  /*32f0*/  IMAD.MOV.U32 R39, RZ, RZ, R18 ;  /* 0x000000ffff277224 */ /* 0x000fe400078e0012 */
[----:B------:R-:W0:Y:S08]  /*3300*/  @P2 F2F.F32.F64 R18, R60 ;  /* 0x0000003c00122310 */ /* 0x000e300000301000 */
[----:B------:R1:W-:Y:S01]  /*3310*/  @!P3 F2F.F32.F64 R21, R12 ;  /* 0x0000000c0015b310 */ /* 0x0003e20000301000 */
[----:B0-----:R-:W-:Y:S01]  /*3320*/  FADD R48, R57, R18 ;  /* 0x0000001239307221 */ /* 0x001fe20000000000 */
[----:B------:R-:W-:-:S04]  /*3330*/  LOP3.LUT R18, R25, R52, RZ, 0xfc, !PT ;  /* 0x0000003419127212 */ /* 0x000fc800078efcff */
[----:B------:R-:W-:-:S04]  /*3340*/  ISETP.GE.AND P3, PT, R18, RZ, PT ;  /* 0x000000ff1200720c */ /* 0x000fc80003f66270 */
[----:B------:R-:W-:Y:S02]  /*3350*/  SEL R57, R16, 0xffffffff, P3 ;  /* 0xffffffff10397807 */ /* 0x000fe40001800000 */
[----:B------:R-:W-:-:S04]  /*3360*/  ISETP.NE.AND P3, PT, R17, -0x1, PT ;  /* 0xffffffff1100780c */ /* 0x000fc80003f65270 */
[----:B--2---:R-:W-:-:S13]  /*3370*/  FSETP.NEU.AND P3, PT, R36, RZ, P3 ;  /* 0x000000ff2400720b */ /* 0x004fda0001f6d000 */
[----:B------:R-:W0:Y:S02]  /*3380*/  @!P3 LDC.64 R16, c[0x0][0x390] ;  /* 0x0000e400ff10bb82 */ /* 0x000e240000000a00 */
[----:B0-----:R-:W2:Y:S01]  /*3390*/  @!P3 LDG.E R16, desc[UR4][R16.64+0x14] ;  /* 0x000014041010b981 */ /* 0x001ea2000c1e1900 */
[----:B-1----:R-:W-:Y:S01]  /*33a0*/  @!P3 MOV R13, 0x3d73 ;  /* 0x00003d73000db802 */ /* 0x002fe20000000f00 */
        /* <DEDUP_REMOVED lines=8> */
[----:B------:R-:W-:Y:S02]  /*3430*/  @!P3 IMAD.MOV.U32 R12, RZ, RZ, 0x0 ;  /* 0x00000000ff0cb424 */ /* 0x000fe400078e00ff */
[----:B------:R-:W-:-:S06]  /*3440*/  @!P3 IMAD.MOV.U32 R13, RZ, RZ, 0x3e100000 ;  /* 0x3e100000ff0db424 */ /* 0x000fcc00078e00ff */
[----:B0-----:R-:W-:Y:S01]  /*3450*/  @!P3 DFMA R12, R14, -R12, 1 ;  /* 0x3ff000000e0cb42b */ /* 0x001fe2000000080c */
[----:B------:R-:W-:-:S05]  /*3460*/  IMAD.WIDE R14, R57, 0x4, R54 ;  /* 0x00000004390e7825 */ /* 0x000fca00078e0236 */
[----:B------:R-:W2:Y:S01]  /*3470*/  LDG.E R50, desc[UR4][R14.64] ;  /* 0x000000040e327981 */ /* 0x000ea2000c1e1900 */
[----:B------:R0:W-:Y:S01]  /*3480*/  @!P3 F2F.F32.F64 R36, R12 ;  /* 0x0000000c0024b310 */ /* 0x0001e20000301000 */
[----:B------:R-:W-:-:S04]  /*3490*/  ISETP.NE.AND P3, PT, R57, -0x1, PT ;  /* 0xffffffff3900780c */ /* 0x000fc80003f65270 */
[----:B--2---:R-:W-:-:S13]  /*34a0*/  FSETP.NEU.AND P3, PT, R50, RZ, P3 ;  /* 0x000000ff3200720b */ /* 0x004fda0001f6d000 */
[----:B------:R-:W1:Y:S02]  /*34b0*/  @!P3 LDC.64 R16, c[0x0][0x390] ;  /* 0x0000e400ff10bb82 */ /* 0x000e640000000a00 */
[----:B-1----:R-:W2:Y:S01]  /*34c0*/  @!P3 LDG.E R16, desc[UR4][R16.64+0x14] ;  /* 0x000014041010b981 */ /* 0x002ea2000c1e1900 */
[----:B------:R-:W-:-:S05]  /*34d0*/  @!P3 I2FP.F32.S32 R57, R52 ;  /* 0x000000340039b245 */ /* 0x000fca0000201400 */
[----:B------:R-:W-:-:S04]  /*34e0*/  @!P3 FMUL R22, R0, R57 ;  /* 0x000000390016b220 */ /* 0x000fc80000400000 */
[----:B------:R-:W2:Y:S01]  /*34f0*/  @!P3 F2I.TRUNC.NTZ R18, R22 ;  /* 0x000000160012b305 */ /* 0x000ea2000020f100 */
[----:B0-----:R-:W-:Y:S01]  /*3500*/  @!P3 MOV R13, 0x3d73 ;  /* 0x00003d73000db802 */ /* 0x001fe20000000f00 */
        /* <DEDUP_REMOVED lines=18> */
[----:B------:R-:W-:Y:S01]  /*3630*/  @!P3 MOV R59, 0x3d73 ;  /* 0x00003d73003bb802 */ /* 0x000fe20000000f00 */
[----:B0-----:R-:W-:Y:S02]  /*3640*/  @!P3 IMAD.MOV.U32 R12, RZ, RZ, 0x0 ;  /* 0x00000000ff0cb424 */ /* 0x001fe400078e00ff */
[----:B------:R-:W-:Y:S02]  /*3650*/  @!P3 IMAD.MOV.U32 R13, RZ, RZ, 0x3e100000 ;  /* 0x3e100000ff0db424 */ /* 0x000fe400078e00ff */
[----:B--2---:R-:W-:-:S04]  /*3660*/  @!P3 IMAD R18, R49, R18, R27 ;  /* 0x000000123112b224 */ /* 0x004fc800078e021b */
[----:B------:R-:W-:-:S05]  /*3670*/  @!P3 IMAD.SHL.U32 R47, R18, 0x2000, RZ ;  /* 0x00002000122fb824 */ /* 0x000fca00078e00ff */
[----:B------:R-:W-:-:S05]  /*3680*/  @!P3 LOP3.LUT R47, R47, R18, RZ, 0x3c, !PT ;  /* 0x000000122f2fb212 */ /* 0x000fca00078e3cff */
[----:B------:R-:W-:-:S04]  /*3690*/  @!P3 IMAD R16, R47, R47, RZ ;  /* 0x0000002f2f10b224 */ /* 0x000fc800078e02ff */
[----:B------:R-:W-:-:S04]  /*36a0*/  @!P3 IMAD R16, R16, R59, 0xc0ae5 ;  /* 0x000c0ae51010b424 */ /* 0x000fc800078e023b */
[----:B------:R-:W-:-:S05]  /*36b0*/  @!P3 IMAD R16, R47, R16, 0x5208dd0d ;  /* 0x5208dd0d2f10b424 */ /* 0x000fca00078e0210 */
[----:B------:R-:W-:-:S06]  /*36c0*/  @!P3 LOP3.LUT R15, R16, 0x7fffffff, RZ, 0xc0, !PT ;  /* 0x7fffffff100fb812 */ /* 0x000fcc00078ec0ff */
[----:B------:R-:W0:Y:S02]  /*36d0*/  @!P3 I2F.F64.U32 R14, R15 ;  /* 0x0000000f000eb312 */ /* 0x000e240000201800 */
[----:B0-----:R-:W-:Y:S01]  /*36e0*/  @!P3 DFMA R12, R14, -R12, 1 ;  /* 0x3ff000000e0cb42b */ /* 0x001fe2000000080c */
[----:B------:R-:W-:-:S05]  /*36f0*/  LOP3.LUT R14, R25, R44, RZ, 0xfc, !PT ;  /* 0x0000002c190e7212 */ /* 0x000fca00078efcff */
[----:B------:R0:W-:Y:S01]  /*3700*/  @!P3 F2F.F32.F64 R17, R12 ;  /* 0x0000000c0011b310 */ /* 0x0001e20000301000 */
[----:B------:R-:W-:Y:S01]  /*3710*/  ISETP.GE.AND P3, PT, R14, RZ, PT ;  /* 0x000000ff0e00720c */ /* 0x000fe20003f66270 */
[----:B------:R-:W-:-:S05]  /*3720*/  IMAD.WIDE R14, R51, 0x4, R54 ;  /* 0x00000004330e7825 */ /* 0x000fca00078e0236 */
[----:B------:R-:W2:Y:S01]  /*3730*/  LDG.E R22, desc[UR4][R14.64] ;  /* 0x000000040e167981 */ /* 0x000ea2000c1e1900 */
[----:B------:R-:W-:Y:S02]  /*3740*/  SEL R53, R53, 0xffffffff, P3 ;  /* 0xffffffff35357807 */ /* 0x000fe40001800000 */
[----:B------:R-:W-:Y:S02]  /*3750*/  ISETP.NE.AND P3, PT, R51, -0x1, PT ;  /* 0xffffffff3300780c */ /* 0x000fe40003f65270 */
[----:B------:R-:W-:Y:S01]  /*3760*/  SEL R37, R37, 0xffffffff, P4 ;  /* 0xffffffff25257807 */ /* 0x000fe20002000000 */
[----:B------:R-:W-:-:S04]  /*3770*/  IMAD.WIDE R58, R53, 0x4, R54 ;  /* 0x00000004353a7825 */ /* 0x000fc800078e0236 */
[----:B------:R-:W-:Y:S01]  /*3780*/  IMAD.WIDE R56, R23, 0x4, R54 ;  /* 0x0000000417387825 */ /* 0x000fe200078e0236 */
[----:B------:R-:W3:Y:S04]  /*3790*/  LDG.E R47, desc[UR4][R58.64] ;  /* 0x000000043a2f7981 */ /* 0x000ee8000c1e1900 */
[----:B------:R-:W4:Y:S01]  /*37a0*/  LDG.E R16, desc[UR4][R56.64] ;  /* 0x0000000438107981 */ /* 0x000f22000c1e1900 */
[----:B--2---:R-:W-:-:S13]  /*37b0*/  FSETP.NEU.AND P4, PT, R22, RZ, P3 ;  /* 0x000000ff1600720b */ /* 0x004fda0001f8d000 */
[----:B0-----:R-:W0:Y:S02]  /*37c0*/  @!P4 LDC.64 R12, c[0x0][0x390] ;  /* 0x0000e400ff0ccb82 */ /* 0x001e240000000a00 */
[----:B0-----:R0:W2:Y:S01]  /*37d0*/  @!P4 LDG.E R12, desc[UR4][R12.64+0x14] ;  /* 0x000014040c0cc981 */ /* 0x0010a2000c1e1900 */
[----:B------:R-:W-:Y:S02]  /*37e0*/  ISETP.NE.AND P3, PT, R53, -0x1, PT ;  /* 0xffffffff3500780c */ /* 0x000fe40003f65270 */
[----:B------:R-:W-:Y:S01]  /*37f0*/  @!P4 MOV R53, 0x3d73 ;  /* 0x00003d730035c802 */ /* 0x000fe20000000f00 */
[----:B0-----:R-:W-:Y:S01]  /*3800*/  @!P4 IMAD.MOV.U32 R13, RZ, RZ, 0x3e100000 ;  /* 0x3e100000ff0dc424 */ /* 0x001fe200078e00ff */
[----:B---3--:R-:W-:Y:S01]  /*3810*/  FSETP.EQ.OR P3, PT, R47, RZ, !P3 ;  /* 0x000000ff2f00720b */ /* 0x008fe20005f62400 */
[----:B------:R-:W-:-:S04]  /*3820*/  IMAD.WIDE R54, R37, 0x4, R54 ;  /* 0x0000000425367825 */ /* 0x000fc800078e0236 */
        /* <DEDUP_REMOVED lines=9> */
[----:B0-----:R-:W-:-:S06]  /*38c0*/  @!P4 DFMA R56, R14, -R12, 1 ;  /* 0x3ff000000e38c42b */ /* 0x001fcc000000080c */
[----:B------:R-:W-:Y:S01]  /*38d0*/  @!P4 F2F.F32.F64 R22, R56 ;  /* 0x000000380016c310 */ /* 0x000fe20000301000 */
[----:B------:R-:W-:Y:S01]  /*38e0*/  ISETP.NE.AND P4, PT, R23, -0x1, PT ;  /* 0xffffffff1700780c */ /* 0x000fe20003f85270 */
[----:B------:R-:W0:Y:S01]  /*38f0*/  @P3 LDC.64 R14, c[0x0][0x390] ;  /* 0x0000e400ff0e3b82 */ /* 0x000e220000000a00 */
[----:B------:R1:W2:Y:S02]  /*3900*/  LDG.E R23, desc[UR4][R54.64] ;  /* 0x0000000436177981 */ /* 0x0002a4000c1e1900 */
[----:B----4-:R-:W-:-:S13]  /*3910*/  FSETP.NEU.AND P4, PT, R16, RZ, P4 ;  /* 0x000000ff1000720b */ /* 0x010fda000278d000 */
[----:B------:R-:W3:Y:S01]  /*3920*/  @!P4 LDC.64 R12, c[0x0][0x390] ;  /* 0x0000e400ff0ccb82 */ /* 0x000ee20000000a00 */
[----:B0-----:R-:W4:Y:S04]  /*3930*/  @P3 LDG.E R14, desc[UR4][R14.64+0x14] ;  /* 0x000014040e0e3981 */ /* 0x001f28000c1e1900 */
[----:B---3--:R-:W3:Y:S01]  /*3940*/  @!P4 LDG.E R13, desc[UR4][R12.64+0x14] ;  /* 0x000014040c0dc981 */ /* 0x008ee2000c1e1900 */
[----:B------:R-:W-:Y:S02]  /*3950*/  @P3 I2FP.F32.S32 R51, R44 ;  /* 0x0000002c00333245 */ /* 0x000fe40000201400 */
[----:B------:R-:W-:-:S03]  /*3960*/  @!P4 I2FP.F32.S32 R53, R52 ;  /* 0x000000340035c245 */ /* 0x000fc60000201400 */
[C---:B------:R-:W-:Y:S02]  /*3970*/  @P3 FMUL R51, R0.reuse, R51 ;  /* 0x0000003300333220 */ /* 0x040fe40000400000 */
[----:B------:R-:W-:Y:S02]  /*3980*/  @!P4 FMUL R53, R0, R53 ;  /* 0x000000350035c220 */ /* 0x000fe40000400000 */
[----:B------:R-:W4:Y:S08]  /*3990*/  @P3 F2I.TRUNC.NTZ R18, R51 ;  /* 0x0000003300123305 */ /* 0x000f30000020f100 */
[----:B------:R-:W3:Y:S01]  /*39a0*/  @!P4 F2I.TRUNC.NTZ R53, R53 ;  /* 0x000000350035c305 */ /* 0x000ee2000020f100 */
[----:B-1----:R-:W-:-:S02]  /*39b0*/  @P3 IMAD.MOV.U32 R54, RZ, RZ, 0x0 ;  /* 0x00000000ff363424 */ /* 0x002fc400078e00ff */
[----:B------:R-:W-:Y:S02]  /*39c0*/  @P3 IMAD.MOV.U32 R55, RZ, RZ, 0x3e100000 ;  /* 0x3e100000ff373424 */ /* 0x000fe400078e00ff */
[----:B----4-:R-:W-:Y:S02]  /*39d0*/  @P3 IMAD R18, R18, R14, R27 ;  /* 0x0000000e12123224 */ /* 0x010fe400078e021b */
[----:B---3--:R-:W-:Y:S02]  /*39e0*/  @!P4 IMAD R14, R13, R53, R26 ;  /* 0x000000350d0ec224 */ /* 0x008fe400078e021a */
[----:B------:R-:W-:-:S05]  /*39f0*/  @P3 IMAD.SHL.U32 R13, R18, 0x2000, RZ ;  /* 0x00002000120d3824 */ /* 0x000fca00078e00ff */
[----:B------:R-:W-:Y:S02]  /*3a00*/  @P3 LOP3.LUT R12, R13, R18, RZ, 0x3c, !PT ;  /* 0x000000120d0c3212 */ /* 0x000fe400078e3cff */
[----:B------:R-:W-:Y:S01]  /*3a10*/  @!P4 SHF.L.U32 R13, R14, 0xd, RZ ;  /* 0x0000000d0e0dc819 */ /* 0x000fe200000006ff */
[----:B------:R-:W-:-:S03]  /*3a20*/  @P3 IMAD.MOV.U32 R18, RZ, RZ, 0x3d73 ;  /* 0x00003d73ff123424 */ /* 0x000fc600078e00ff */
[----:B------:R-:W-:Y:S01]  /*3a30*/  @!P4 LOP3.LUT R14, R13, R14, RZ, 0x3c, !PT ;  /* 0x0000000e0d0ec212 */ /* 0x000fe200078e3cff */
[----:B------:R-:W-:-:S04]  /*3a40*/  @P3 IMAD R13, R12, R12, RZ ;  /* 0x0000000c0c0d3224 */ /* 0x000fc800078e02ff */
[----:B------:R-:W-:Y:S02]  /*3a50*/  @P3 IMAD R13, R13, R18, 0xc0ae5 ;  /* 0x000c0ae50d0d3424 */ /* 0x000fe400078e0212 */
[----:B------:R-:W-:Y:S02]  /*3a60*/  @!P4 IMAD.MOV.U32 R18, RZ, RZ, 0x3d73 ;  /* 0x00003d73ff12c424 */ /* 0x000fe400078e00ff */
[----:B------:R-:W-:-:S04]  /*3a70*/  @!P4 IMAD R15, R14, R14, RZ ;  /* 0x0000000e0e0fc224 */ /* 0x000fc800078e02ff */
[----:B------:R-:W-:-:S04]  /*3a80*/  @!P4 IMAD R15, R15, R18, 0xc0ae5 ;  /* 0x000c0ae50f0fc424 */ /* 0x000fc800078e0212 */
[----:B------:R-:W-:-:S05]  /*3a90*/  @!P4 IMAD R15, R14, R15, 0x5208dd0d ;  /* 0x5208dd0d0e0fc424 */ /* 0x000fca00078e020f */
[----:B------:R-:W-:-:S04]  /*3aa0*/  @!P4 LOP3.LUT R51, R15, 0x7fffffff, RZ, 0xc0, !PT ;  /* 0x7fffffff0f33c812 */ /* 0x000fc800078ec0ff */
[----:B------:R-:W0:Y:S01]  /*3ab0*/  @!P4 I2F.F64.U32 R14, R51 ;  /* 0x00000033000ec312 */ /* 0x000e220000201800 */
[----:B------:R-:W-:Y:S01]  /*3ac0*/  @P3 IMAD R18, R12, R13, 0x5208dd0d ;  /* 0x5208dd0d0c123424 */ /* 0x000fe200078e020d */
[----:B------:R-:W-:Y:S01]  /*3ad0*/  @!P4 MOV R13, 0x3e100000 ;  /* 0x3e100000000dc802 */ /* 0x000fe20000000f00 */
[----:B------:R-:W-:-:S03]  /*3ae0*/  @!P4 IMAD.MOV.U32 R12, RZ, RZ, 0x0 ;  /* 0x00000000ff0cc424 */ /* 0x000fc600078e00ff */
[----:B------:R-:W-:-:S03]  /*3af0*/  @P3 LOP3.LUT R18, R18, 0x7fffffff, RZ, 0xc0, !PT ;  /* 0x7fffffff12123812 */ /* 0x000fc600078ec0ff */
[----:B0-----:R-:W-:Y:S01]  /*3b00*/  @!P4 DFMA R14, R14, -R12, 1 ;  /* 0x3ff000000e0ec42b */ /* 0x001fe2000000080c */
[----:B------:R-:W0:Y:S08]  /*3b10*/  @P3 I2F.F64.U32 R12, R18 ;  /* 0x00000012000c3312 */ /* 0x000e300000201800 */
[----:B------:R1:W-:Y:S01]  /*3b20*/  @!P4 F2F.F32.F64 R16, R14 ;  /* 0x0000000e0010c310 */ /* 0x0003e20000301000 */
[----:B------:R-:W-:-:S04]  /*3b30*/  ISETP.NE.AND P4, PT, R37, -0x1, PT ;  /* 0xffffffff2500780c */ /* 0x000fc80003f85270 */
[----:B--2---:R-:W-:Y:S01]  /*3b40*/  FSETP.EQ.OR P4, PT, R23, RZ, !P4 ;  /* 0x000000ff1700720b */ /* 0x004fe20006782400 */
[----:B0-----:R-:W-:-:S12]  /*3b50*/  @P3 DFMA R54, R12, -R54, 1 ;  /* 0x3ff000000c36342b */ /* 0x001fd80000000836 */
[----:B------:R-:W0:Y:S02]  /*3b60*/  @P4 LDC.64 R12, c[0x0][0x390] ;  /* 0x0000e400ff0c4b82 */ /* 0x000e240000000a00 */
[----:B0-----:R0:W2:Y:S01]  /*3b70*/  @P4 LDG.E R12, desc[UR4][R12.64+0x14] ;  /* 0x000014040c0c4981 */ /* 0x0010a2000c1e1900 */
[----:B-1----:R-:W-:-:S05]  /*3b80*/  @P4 I2FP.F32.S32 R15, R44 ;  /* 0x0000002c000f4245 */ /* 0x002fca0000201400 */
[----:B------:R-:W-:-:S06]  /*3b90*/  @P4 FMUL R37, R0, R15 ;  /* 0x0000000f00254220 */ /* 0x000fcc0000400000 */
[----:B------:R-:W2:Y:S01]  /*3ba0*/  @P4 F2I.TRUNC.NTZ R37, R37 ;  /* 0x0000002500254305 */ /* 0x000ea2000020f100 */
[----:B------:R-:W-:Y:S02]  /*3bb0*/  @P4 IMAD.MOV.U32 R51, RZ, RZ, 0x3d73 ;  /* 0x00003d73ff334424 */ /* 0x000fe400078e00ff */
[----:B0-----:R-:W-:Y:S02]  /*3bc0*/  @P4 IMAD.MOV.U32 R13, RZ, RZ, 0x3e100000 ;  /* 0x3e100000ff0d4424 */ /* 0x001fe400078e00ff */
[----:B--2---:R-:W-:-:S05]  /*3bd0*/  @P4 IMAD R14, R37, R12, R26 ;  /* 0x0000000c250e4224 */ /* 0x004fca00078e021a */
[----:B------:R-:W-:-:S04]  /*3be0*/  @P4 SHF.L.U32 R15, R14, 0xd, RZ ;  /* 0x0000000d0e0f4819 */ /* 0x000fc800000006ff */
[----:B------:R-:W-:-:S05]  /*3bf0*/  @P4 LOP3.LUT R15, R15, R14, RZ, 0x3c, !PT ;  /* 0x0000000e0f0f4212 */ /* 0x000fca00078e3cff */
[----:B------:R-:W-:-:S04]  /*3c00*/  @P4 IMAD R14, R15, R15, RZ ;  /* 0x0000000f0f0e4224 */ /* 0x000fc800078e02ff */
[----:B------:R-:W-:-:S04]  /*3c10*/  @P4 IMAD R14, R14, R51, 0xc0ae5 ;  /* 0x000c0ae50e0e4424 */ /* 0x000fc800078e0233 */
[----:B------:R-:W-:-:S05]  /*3c20*/  @P4 IMAD R14, R15, R14, 0x5208dd0d ;  /* 0x5208dd0d0f0e4424 */ /* 0x000fca00078e020e */
[----:B------:R-:W-:-:S04]  /*3c30*/  @P4 LOP3.LUT R18, R14, 0x7fffffff, RZ, 0xc0, !PT ;  /* 0x7fffffff0e124812 */ /* 0x000fc800078ec0ff */
[----:B------:R-:W0:Y:S01]  /*3c40*/  @P4 I2F.F64.U32 R14, R18 ;  /* 0x00000012000e4312 */ /* 0x000e220000201800 */
[----:B------:R-:W-:-:S06]  /*3c50*/  @P4 IMAD.MOV.U32 R12, RZ, RZ, 0x0 ;  /* 0x00000000ff0c4424 */ /* 0x000fcc00078e00ff */
[----:B0-----:R-:W-:Y:S01]  /*3c60*/  @P4 DFMA R12, R14, -R12, 1 ;  /* 0x3ff000000e0c442b */ /* 0x001fe2000000080c */
[----:B------:R-:W0:Y:S02]  /*3c70*/  @P1 LDC.64 R14, c[0x0][0x390] ;  /* 0x0000e400ff0e1b82 */ /* 0x000e240000000a00 */
[----:B0-----:R0:W2:Y:S01]  /*3c80*/  @P1 LDG.E R14, desc[UR4][R14.64+0x14] ;  /* 0x000014040e0e1981 */ /* 0x0010a2000c1e1900 */
[----:B------:R-:W-:-:S05]  /*3c90*/  @P1 I2FP.F32.S32 R37, R44 ;  /* 0x0000002c00251245 */ /* 0x000fca0000201400 */
[----:B------:R-:W-:-:S06]  /*3ca0*/  @P1 FMUL R51, R0, R37 ;  /* 0x0000002500331220 */ /* 0x000fcc0000400000 */
[----:B------:R-:W2:Y:S01]  /*3cb0*/  @P1 F2I.TRUNC.NTZ R51, R51 ;  /* 0x0000003300331305 */ /* 0x000ea2000020f100 */
[----:B------:R-:W-:-:S07]  /*3cc0*/  IMAD.MOV.U32 R38, RZ, RZ, R47 ;  /* 0x000000ffff267224 */ /* 0x000fce00078e002f */
[----:B------:R1:W-:Y:S01]  /*3cd0*/  @P3 F2F.F32.F64 R47, R54 ;  /* 0x00000036002f3310 */ /* 0x0003e20000301000 */
[----:B------:R-:W-:Y:S01]  /*3ce0*/  @P1 IMAD.MOV.U32 R53, RZ, RZ, 0x3d73 ;  /* 0x00003d73ff351424 */ /* 0x000fe200078e00ff */
[----:B------:R-:W-:Y:S02]  /*3cf0*/  FSETP.NEU.AND P5, PT, R20, RZ, P5 ;  /* 0x000000ff1400720b */ /* 0x000fe40002fad000 */
[----:B0-----:R-:W-:Y:S01]  /*3d00*/  @P1 MOV R15, 0x3e100000 ;  /* 0x3e100000000f1802 */ /* 0x001fe20000000f00 */
[----:B--2---:R-:W-:-:S05]  /*3d10*/  @P1 IMAD R37, R51, R14, R8 ;  /* 0x0000000e33251224 */ /* 0x004fca00078e0208 */
[----:B-1----:R-:W-:-:S04]  /*3d20*/  @P1 SHF.L.U32 R54, R37, 0xd, RZ ;  /* 0x0000000d25361819 */ /* 0x002fc800000006ff */
[----:B------:R-:W-:-:S05]  /*3d30*/  @P1 LOP3.LUT R54, R54, R37, RZ, 0x3c, !PT ;  /* 0x0000002536361212 */ /* 0x000fca00078e3cff */
[----:B------:R-:W-:-:S04]  /*3d40*/  @P1 IMAD R18, R54, R54, RZ ;  /* 0x0000003636121224 */ /* 0x000fc800078e02ff */
[----:B------:R-:W-:-:S04]  /*3d50*/  @P1 IMAD R53, R18, R53, 0xc0ae5 ;  /* 0x000c0ae512351424 */ /* 0x000fc800078e0235 */
[----:B------:R-:W-:Y:S02]  /*3d60*/  @P1 IMAD R53, R54, R53, 0x5208dd0d ;  /* 0x5208dd0d36351424 */ /* 0x000fe400078e0235 */
[----:B------:R-:W-:-:S03]  /*3d70*/  IMAD.MOV.U32 R37, RZ, RZ, R23 ;  /* 0x000000ffff257224 */ /* 0x000fc600078e0017 */
[----:B------:R-:W-:Y:S01]  /*3d80*/  @P1 LOP3.LUT R53, R53, 0x7fffffff, RZ, 0xc0, !PT ;  /* 0x7fffffff35351812 */ /* 0x000fe200078ec0ff */
[----:B------:R-:W-:Y:S08]  /*3d90*/  @P4 F2F.F32.F64 R23, R12 ;  /* 0x0000000c00174310 */ /* 0x000ff00000301000 */
[----:B------:R-:W0:Y:S01]  /*3da0*/  @P1 I2F.F64.U32 R12, R53 ;  /* 0x00000035000c1312 */ /* 0x000e220000201800 */
[----:B------:R-:W-:-:S06]  /*3db0*/  @P1 IMAD.MOV.U32 R14, RZ, RZ, 0x0 ;  /* 0x00000000ff0e1424 */ /* 0x000fcc00078e00ff */
[----:B0-----:R-:W-:Y:S01]  /*3dc0*/  @P1 DFMA R14, R12, -R14, 1 ;  /* 0x3ff000000c0e142b */ /* 0x001fe2000000080e */
[----:B------:R-:W0:Y:S02]  /*3dd0*/  @!P5 LDC.64 R12, c[0x0][0x390] ;  /* 0x0000e400ff0cdb82 */ /* 0x000e240000000a00 */
[----:B0-----:R-:W2:Y:S01]  /*3de0*/  @!P5 LDG.E R12, desc[UR4][R12.64+0x14] ;  /* 0x000014040c0cd981 */ /* 0x001ea2000c1e1900 */
[----:B------:R-:W-:-:S05]  /*3df0*/  @!P5 I2FP.F32.S32 R51, R52 ;  /* 0x000000340033d245 */ /* 0x000fca0000201400 */
[----:B------:R-:W-:-:S06]  /*3e00*/  @!P5 FMUL R51, R0, R51 ;  /* 0x000000330033d220 */ /* 0x000fcc0000400000 */
[----:B------:R-:W2:Y:S01]  /*3e10*/  @!P5 F2I.TRUNC.NTZ R51, R51 ;  /* 0x000000330033d305 */ /* 0x000ea2000020f100 */
[----:B------:R-:W-:Y:S01]  /*3e20*/  @!P5 IMAD.MOV.U32 R55, RZ, RZ, 0x3d73 ;  /* 0x00003d73ff37d424 */ /* 0x000fe200078e00ff */
[----:B------:R-:W-:Y:S01]  /*3e30*/  FSETP.NEU.AND P6, PT, R46, RZ, P6 ;  /* 0x000000ff2e00720b */ /* 0x000fe200037cd000 */
[----:B------:R-:W-:-:S06]  /*3e40*/  IMAD.MOV.U32 R18, RZ, RZ, R40 ;  /* 0x000000ffff127224 */ /* 0x000fcc00078e0028 */
[----:B------:R0:W-:Y:S02]  /*3e50*/  @P1 F2F.F32.F64 R18, R14 ;  /* 0x0000000e00121310 */ /* 0x0001e40000301000 */
[----:B0-----:R-:W-:Y:S01]  /*3e60*/  @!P5 MOV R14, 0x0 ;  /* 0x00000000000ed802 */ /* 0x001fe20000000f00 */
        /* <DEDUP_REMOVED lines=10> */
[----:B------:R-:W0:Y:S02]  /*3f10*/  @!P6 LDC.64 R12, c[0x0][0x390] ;  /* 0x0000e400ff0ceb82 */ /* 0x000e240000000a00 */
[----:B0-----:R0:W2:Y:S01]  /*3f20*/  @!P6 LDG.E R12, desc[UR4][R12.64+0x14] ;  /* 0x000014040c0ce981 */ /* 0x0010a2000c1e1900 */
[----:B------:R-:W-:Y:S02]  /*3f30*/  @!P6 IMAD.MOV.U32 R56, RZ, RZ, 0x3d73 ;  /* 0x00003d73ff38e424 */ /* 0x000fe400078e00ff */
[----:B0-----:R-:W-:Y:S01]  /*3f40*/  @!P6 IMAD.MOV.U32 R13, RZ, RZ, 0x3e100000 ;  /* 0x3e100000ff0de424 */ /* 0x001fe200078e00ff */
[----:B------:R0:W1:Y:S01]  /*3f50*/  @!P5 F2F.F32.F64 R20, R14 ;  /* 0x0000000e0014d310 */ /* 0x0000620000301000 */
[----:B------:R-:W-:Y:S01]  /*3f60*/  FADD R17, R22, R17 ;  /* 0x0000001116117221 */ /* 0x000fe20000000000 */
[----:B------:R-:W-:Y:S01]  /*3f70*/  FADD R50, R50, R47 ;  /* 0x0000002f32327221 */ /* 0x000fe20000000000 */
[----:B------:R-:W-:-:S02]  /*3f80*/  DSETP.NEU.AND P5, PT, |R34|, +INF , PT ;  /* 0x7ff000002200742a */ /* 0x000fc40003fad200 */
[----:B------:R-:W-:Y:S01]  /*3f90*/  FADD R17, R17, R18 ;  /* 0x0000001211117221 */ /* 0x000fe20000000000 */
[----:B------:R-:W-:Y:S01]  /*3fa0*/  FADD R48, R48, R21 ;  /* 0x0000001530307221 */ /* 0x000fe20000000000 */
[----:B------:R-:W-:Y:S01]  /*3fb0*/  UMOV UR6, 0x5a7ed197 ;  /* 0x5a7ed19700067882 */ /* 0x000fe20000000000 */
[----:B------:R-:W-:Y:S01]  /*3fc0*/  UMOV UR7, 0x400921fb ;  /* 0x400921fb00077882 */ /* 0x000fe20000000000 */
[----:B0-----:R-:W-:Y:S01]  /*3fd0*/  FADD R15, R50, R23 ;  /* 0x00000017320f7221 */ /* 0x001fe20000000000 */
[----:B------:R-:W-:Y:S01]  /*3fe0*/  FMUL R14, R48, 0.125 ;  /* 0x3e000000300e7820 */ /* 0x000fe20000400000 */
[----:B-1----:R-:W-:Y:S02]  /*3ff0*/  FADD R17, R17, R20 ;  /* 0x0000001411117221 */ /* 0x002fe40000000000 */
[----:B------:R-:W-:Y:S02]  /*4000*/  FADD R16, R15, R16 ;  /* 0x000000100f107221 */ /* 0x000fe40000000000 */
[----:B------:R-:W-:Y:S01]  /*4010*/  FMUL R15, R17, 0.125 ;  /* 0x3e000000110f7820 */ /* 0x000fe20000400000 */
[----:B------:R-:W-:Y:S01]  /*4020*/  FFMA R19, R19, 0.0625, R14 ;  /* 0x3d80000013137823 */ /* 0x000fe2000000000e */
[----:B------:R-:W-:Y:S02]  /*4030*/  BSSY.RECONVERGENT B2, `(.L_x_37) ;  /* 0x0000023000027945 */ /* 0x000fe40003800200 */
[----:B------:R-:W-:Y:S01]  /*4040*/  FFMA R15, R16, 0.0625, R15 ;  /* 0x3d800000100f7823 */ /* 0x000fe2000000000f */
[----:B------:R-:W-:Y:S01]  /*4050*/  FFMA R36, R36, 0.25, R19 ;  /* 0x3e80000024247823 */ /* 0x000fe20000000013 */
[----:B------:R-:W-:-:S02]  /*4060*/  IMAD.MOV.U32 R47, RZ, RZ, 0x1 ;  /* 0x00000001ff2f7424 */ /* 0x000fc400078e00ff */
        /* <DEDUP_REMOVED lines=8> */
[----:B------:R-:W-:Y:S02]  /*40f0*/  @!P6 MOV R12, 0x0 ;  /* 0x00000000000ce802 */ /* 0x000fe40000000f00 */
[----:B------:R-:W-:-:S04]  /*4100*/  I2FP.F32.S32 R49, R3 ;  /* 0x0000000300317245 */ /* 0x000fc80000201400 */
[----:B0-----:R-:W-:Y:S01]  /*4110*/  @!P6 DFMA R12, R52, -R12, 1 ;  /* 0x3ff00000340ce42b */ /* 0x001fe2000000080c */
[----:B------:R-:W-:-:S05]  /*4120*/  I2FP.F32.S32 R53, R6 ;  /* 0x0000000600357245 */ /* 0x000fca0000201400 */
[----:B------:R-:W-:-:S04]  /*4130*/  FFMA R49, R0, R49, -R53 ;  /* 0x0000003100317223 */ /* 0x000fc80000000835 */
[----:B------:R-:W0:Y:S08]  /*4140*/  F2F.F64.F32 R52, R49 ;  /* 0x0000003100347310 */ /* 0x000e300000201800 */
[----:B------:R-:W1:Y:S01]  /*4150*/  @!P6 F2F.F32.F64 R46, R12 ;  /* 0x0000000c002ee310 */ /* 0x000e620000301000 */
[----:B0-----:R-:W-:-:S08]  /*4160*/  DMUL R52, R52, UR6 ;  /* 0x0000000634347c28 */ /* 0x001fd00008000000 */
[----:B------:R-:W-:Y:S01]  /*4170*/  DMUL R48, RZ, R52 ;  /* 0x00000034ff307228 */ /* 0x000fe20000000000 */
[----:B-1----:R-:W-:Y:S01]  /*4180*/  FFMA R46, R46, 0.25, R15 ;  /* 0x3e8000002e2e7823 */ /* 0x002fe2000000000f */
[----:B------:R-:W-:Y:S09]  /*4190*/  @!P5 BRA `(.L_x_38) ;  /* 0x000000000030d947 */ /* 0x000ff20003800000 */
[----:B------:R-:W-:Y:S01]  /*41a0*/  DSETP.GE.AND P5, PT, |R34|, 2.14748364800000000000e+09, PT ;  /* 0x41e000002200742a */ /* 0x000fe20003fa6200 */
[----:B------:R-:W-:Y:S01]  /*41b0*/  BSSY.RECONVERGENT B3, `(.L_x_39) ;  /* 0x0000009000037945 */ /* 0x000fe20003800200 */
[----:B------:R-:W-:Y:S01]  /*41c0*/  IMAD.MOV.U32 R12, RZ, RZ, R11 ;  /* 0x000000ffff0c7224 */ /* 0x000fe200078e000b */
[----:B------:R-:W-:Y:S01]  /*41d0*/  MOV R48, R32 ;  /* 0x0000002000307202 */ /* 0x000fe20000000f00 */
[----:B------:R-:W-:-:S10]  /*41e0*/  IMAD.MOV.U32 R49, RZ, RZ, R33 ;  /* 0x000000ffff317224 */ /* 0x000fd400078e0021 */
[----:B------:R-:W-:Y:S05]  /*41f0*/  @!P5 BRA `(.L_x_40) ;  /* 0x000000000010d947 */ /* 0x000fea0003800000 */
[----:B------:R-:W-:Y:S01]  /*4200*/  IMAD.MOV.U32 R19, RZ, RZ, R52 ;  /* 0x000000ffff137224 */ /* 0x000fe200078e0034 */
[----:B------:R-:W-:Y:S01]  /*4210*/  MOV R16, 0x4240 ;  /* 0x0000424000107802 */ /* 0x000fe20000000f00 */
[----:B------:R-:W-:-:S07]  /*4220*/  IMAD.MOV.U32 R17, RZ, RZ, R53 ;  /* 0x000000ffff117224 */ /* 0x000fce00078e0035 */
[----:B------:R-:W-:Y:S05]  /*4230*/  CALL.REL.NOINC `($_Z17CalcPerlinPrebuffPfS_P8Perlinfoi$__internal_trig_reduction_slowpathd) ;  /* 0x0000003000447944 */ /* 0x000fea0003c00000 */
.L_x_40:
[----:B------:R-:W-:Y:S05]  /*4240*/  BSYNC.RECONVERGENT B3 ;  /* 0x0000000000037941 */ /* 0x000fea0003800200 */
.L_x_39:
[----:B------:R-:W-:-:S07]  /*4250*/  IADD3 R47, PT, PT, R12, 0x1, RZ ;  /* 0x000000010c2f7810 */ /* 0x000fce0007ffe0ff */
.L_x_38:
[----:B------:R-:W-:Y:S05]  /*4260*/  BSYNC.RECONVERGENT B2 ;  /* 0x0000000000027941 */ /* 0x000fea0003800200 */
.L_x_37:
[----:B------:R-:W0:Y:S01]  /*4270*/  LDCU.64 UR6, c[0x4][0x8] ;  /* 0x01000100ff0677ac */ /* 0x000e220008000a00 */
[----:B------:R-:W-:-:S05]  /*4280*/  IMAD.SHL.U32 R12, R47, 0x40, RZ ;  /* 0x000000402f0c7824 */ /* 0x000fca00078e00ff */
[----:B------:R-:W-:-:S04]  /*4290*/  LOP3.LUT R12, R12, 0x40, RZ, 0xc0, !PT ;  /* 0x000000400c0c7812 */ /* 0x000fc800078ec0ff */
[----:B0-----:R-:W-:-:S05]  /*42a0*/  IADD3 R54, P5, PT, R12, UR6, RZ ;  /* 0x000000060c367c10 */ /* 0x001fca000ffbe0ff */
[----:B------:R-:W-:-:S05]  /*42b0*/  IMAD.X R55, RZ, RZ, UR7, P5 ;  /* 0x00000007ff377e24 */ /* 0x000fca000a8e06ff */
[----:B------:R-:W2:Y:S04]  /*42c0*/  LDG.E.128.CONSTANT R12, desc[UR4][R54.64] ;  /* 0x00000004360c7981 */ /* 0x000ea8000c1e9d00 */
[----:B------:R-:W3:Y:S04]  /*42d0*/  LDG.E.128.CONSTANT R16, desc[UR4][R54.64+0x10] ;  /* 0x0000100436107981 */ /* 0x000ee8000c1e9d00 */
[----:B------:R-:W4:Y:S01]  /*42e0*/  LDG.E.128.CONSTANT R20, desc[UR4][R54.64+0x20] ;  /* 0x0000200436147981 */ /* 0x000f22000c1e9d00 */
[----:B------:R-:W-:Y:S01]  /*42f0*/  LOP3.LUT R50, R47, 0x1, RZ, 0xc0, !PT ;  /* 0x000000012f327812 */ /* 0x000fe200078ec0ff */
[----:B------:R-:W-:Y:S01]  /*4300*/  DMUL R52, R48, R48 ;  /* 0x0000003030347228 */ /* 0x000fe20000000000 */
[----:B------:R-:W-:Y:S01]  /*4310*/  MOV R51, 0x3da8ff83 ;  /* 0x3da8ff8300337802 */ /* 0x000fe20000000f00 */
[----:B------:R-:W-:Y:S01]  /*4320*/  BSSY.RECONVERGENT B2, `(.L_x_41) ;  /* 0x0000031000027945 */ /* 0x000fe20003800200 */
[----:B------:R-:W-:Y:S01]  /*4330*/  ISETP.NE.U32.AND P5, PT, R50, 0x1, PT ;  /* 0x000000013200780c */ /* 0x000fe20003fa5070 */
[----:B------:R-:W-:Y:S01]  /*4340*/  IMAD.MOV.U32 R50, RZ, RZ, 0x20fd8164 ;  /* 0x20fd8164ff327424 */ /* 0x000fe200078e00ff */
[----:B------:R-:W-:-:S02]  /*4350*/  ISETP.GE.AND P6, PT, R9, R30, PT ;  /* 0x0000001e0900720c */ /* 0x000fc40003fc6270 */
[----:B------:R-:W-:Y:S02]  /*4360*/  FSEL R51, -R51, 0.11223486810922622681, !P5 ;  /* 0x3de5db6533337808 */ /* 0x000fe40006800100 */
[----:B------:R-:W-:-:S06]  /*4370*/  FSEL R50, R50, -8.06006814911005101289e+34, !P5 ;  /* 0xf9785eba32327808 */ /* 0x000fcc0006800000 */
[----:B--2---:R-:W-:-:S08]  /*4380*/  DFMA R12, R52, R50, R12 ;  /* 0x00000032340c722b */ /* 0x004fd0000000000c */
[----:B------:R-:W-:-:S08]  /*4390*/  DFMA R12, R52, R12, R14 ;  /* 0x0000000c340c722b */ /* 0x000fd0000000000e */
[----:B---3--:R-:W-:Y:S01]  /*43a0*/  DFMA R12, R52, R12, R16 ;  /* 0x0000000c340c722b */ /* 0x008fe20000000010 */
[----:B------:R-:W-:-:S05]  /*43b0*/  I2FP.F32.S32 R17, R44 ;  /* 0x0000002c00117245 */ /* 0x000fca0000201400 */
[----:B------:R-:W-:Y:S02]  /*43c0*/  FMUL R16, R0, R17 ;  /* 0x0000001100107220 */ /* 0x000fe40000400000 */
[C---:B------:R-:W-:Y:S01]  /*43d0*/  DFMA R12, R52.reuse, R12, R18 ;  /* 0x0000000c340c722b */ /* 0x040fe20000000012 */
[----:B------:R-:W-:Y:S07]  /*43e0*/  MUFU.RCP R17, R0 ;  /* 0x0000000000117308 */ /* 0x000fee0000001000 */
[C---:B----4-:R-:W-:Y:S01]  /*43f0*/  DFMA R12, R52.reuse, R12, R20 ;  /* 0x0000000c340c722b */ /* 0x050fe20000000014 */
[----:B------:R-:W0:Y:S07]  /*4400*/  F2I.TRUNC.NTZ R19, R16 ;  /* 0x0000001000137305 */ /* 0x000e2e000020f100 */
[----:B------:R-:W-:-:S08]  /*4410*/  DFMA R12, R52, R12, R22 ;  /* 0x0000000c340c722b */ /* 0x000fd00000000016 */
[----:B------:R-:W-:Y:S02]  /*4420*/  DFMA R14, R12, R48, R48 ;  /* 0x000000300c0e722b */ /* 0x000fe40000000030 */
[----:B------:R-:W-:-:S10]  /*4430*/  DFMA R12, R52, R12, 1 ;  /* 0x3ff00000340c742b */ /* 0x000fd4000000000c */
[----:B------:R-:W-:Y:S02]  /*4440*/  FSEL R12, R12, R14, !P5 ;  /* 0x0000000e0c0c7208 */ /* 0x000fe40006800000 */
[----:B------:R-:W-:Y:S02]  /*4450*/  FSEL R13, R13, R15, !P5 ;  /* 0x0000000f0d0d7208 */ /* 0x000fe40006800000 */
[----:B------:R-:W-:-:S04]  /*4460*/  LOP3.LUT P5, RZ, R47, 0x2, RZ, 0xc0, !PT ;  /* 0x000000022fff7812 */ /* 0x000fc800078ac0ff */
[----:B------:R-:W-:-:S10]  /*4470*/  DADD R14, RZ, -R12 ;  /* 0x00000000ff0e7229 */ /* 0x000fd4000000080c */
[----:B------:R-:W-:Y:S01]  /*4480*/  FSEL R12, R12, R14, !P5 ;  /* 0x0000000e0c0c7208 */ /* 0x000fe20006800000 */
[----:B0-----:R-:W-:Y:S01]  /*4490*/  VIADD R14, R19, 0x1 ;  /* 0x00000001130e7836 */ /* 0x001fe20000000000 */
[----:B------:R-:W-:-:S04]  /*44a0*/  FSEL R13, R13, R15, !P5 ;  /* 0x0000000f0d0d7208 */ /* 0x000fc80006800000 */
[----:B------:R-:W-:Y:S01]  /*44b0*/  I2FP.F32.S32 R15, R14 ;  /* 0x0000000e000f7245 */ /* 0x000fe20000201400 */
[----:B------:R-:W-:Y:S01]  /*44c0*/  FFMA R14, -R0, R17, 1 ;  /* 0x3f800000000e7423 */ /* 0x000fe20000000111 */
[----:B------:R-:W-:-:S03]  /*44d0*/  DADD R12, -R12, 1 ;  /* 0x3ff000000c0c7429 */ /* 0x000fc60000000100 */
[----:B------:R-:W-:Y:S01]  /*44e0*/  FADD R15, -R16, R15 ;  /* 0x0000000f100f7221 */ /* 0x000fe20000000100 */
[----:B------:R-:W-:-:S03]  /*44f0*/  FFMA R14, R17, R14, R17 ;  /* 0x0000000e110e7223 */ /* 0x000fc60000000011 */
[----:B------:R-:W-:-:S03]  /*4500*/  FADD R23, R0, R15 ;  /* 0x0000000f00177221 */ /* 0x000fc60000000000 */
[----:B------:R-:W0:Y:S01]  /*4510*/  F2F.F32.F64 R12, R12 ;  /* 0x0000000c000c7310 */ /* 0x000e220000301000 */
[----:B------:R-:W-:-:S04]  /*4520*/  FFMA R21, R14, R23, RZ ;  /* 0x000000170e157223 */ /* 0x000fc800000000ff */
[----:B------:R-:W-:-:S03]  /*4530*/  FFMA R18, -R0, R21, R23 ;  /* 0x0000001500127223 */ /* 0x000fc60000000117 */
[----:B------:R-:W1:Y:S01]  /*4540*/  FCHK P5, R23, R0 ;  /* 0x0000000017007302 */ /* 0x000e6200000a0000 */
[----:B------:R-:W-:Y:S01]  /*4550*/  FFMA R18, R14, R18, R21 ;  /* 0x000000120e127223 */ /* 0x000fe20000000015 */
[----:B0-----:R-:W-:-:S04]  /*4560*/  FMUL R15, R12, 0.5 ;  /* 0x3f0000000c0f7820 */ /* 0x001fc80000400000 */
[----:B------:R-:W-:-:S04]  /*4570*/  FADD R17, -R15, 1 ;  /* 0x3f8000000f117421 */ /* 0x000fc80000000100 */
[----:B------:R-:W-:-:S04]  /*4580*/  FMUL R17, R36, R17 ;  /* 0x0000001124117220 */ /* 0x000fc80000400000 */
[----:B------:R-:W-:Y:S01]  /*4590*/  FFMA R36, R46, R15, R17 ;  /* 0x0000000f2e247223 */ /* 0x000fe20000000011 */
[----:B------:R-:W-:Y:S02]  /*45a0*/  P2R R46, PR, RZ, 0x40 ;  /* 0x00000040ff2e7803 */ /* 0x000fe40000000000 */
[----:B------:R-:W-:-:S04]  /*45b0*/  ISETP.GE.AND P6, PT, R9, RZ, PT ;  /* 0x000000ff0900720c */ /* 0x000fc80003fc6270 */
[----:B------:R-:W-:Y:S01]  /*45c0*/  P2R R22, PR, RZ, 0x40 ;  /* 0x00000040ff167803 */ /* 0x000fe20000000000 */
[----:B-1----:R-:W-:Y:S08]  /*45d0*/  @!P5 BRA `(.L_x_42) ;  /* 0x000000000014d947 */ /* 0x002ff00003800000 */
[----:B------:R-:W-:Y:S01]  /*45e0*/  IMAD.MOV.U32 R12, RZ, RZ, R23 ;  /* 0x000000ffff0c7224 */ /* 0x000fe200078e0017 */
[----:B------:R-:W-:Y:S01]  /*45f0*/  MOV R15, 0x4620 ;  /* 0x00004620000f7802 */ /* 0x000fe20000000f00 */
[----:B------:R-:W-:-:S07]  /*4600*/  IMAD.MOV.U32 R13, RZ, RZ, R0 ;  /* 0x000000ffff0d7224 */ /* 0x000fce00078e0000 */
[----:B------:R-:W-:Y:S05]  /*4610*/  CALL.REL.NOINC `($__internal_0_$__cuda_sm3x_div_rn_noftz_f32_slowpath) ;  /* 0x0000002400a07944 */ /* 0x000fea0003c00000 */
[----:B------:R-:W-:-:S07]  /*4620*/  MOV R18, R17 ;  /* 0x0000001100127202 */ /* 0x000fce0000000f00 */
.L_x_42:
[----:B------:R-:W-:Y:S05]  /*4630*/  BSYNC.RECONVERGENT B2 ;  /* 0x0000000000027941 */ /* 0x000fea0003800200 */
.L_x_41:
[----:B------:R-:W0:Y:S01]  /*4640*/  MUFU.RCP R15, R0 ;  /* 0x00000000000f7308 */ /* 0x000e220000001000 */
[----:B------:R-:W-:Y:S01]  /*4650*/  I2FP.F32.S32 R13, R19 ;  /* 0x00000013000d7245 */ /* 0x000fe20000201400 */
[----:B------:R-:W-:Y:S04]  /*4660*/  BSSY.RECONVERGENT B2, `(.L_x_43) ;  /* 0x0000010000027945 */ /* 0x000fe80003800200 */
[----:B------:R-:W-:Y:S02]  /*4670*/  FADD R13, R16, -R13 ;  /* 0x8000000d100d7221 */ /* 0x000fe40000000000 */
[----:B------:R-:W-:Y:S01]  /*4680*/  F2I.TRUNC.NTZ R18, R18 ;  /* 0x0000001200127305 */ /* 0x000fe2000020f100 */
[----:B0-----:R-:W-:-:S04]  /*4690*/  FFMA R12, -R0, R15, 1 ;  /* 0x3f800000000c7423 */ /* 0x001fc8000000010f */
[----:B------:R-:W-:Y:S01]  /*46a0*/  FFMA R12, R15, R12, R15 ;  /* 0x0000000c0f0c7223 */ /* 0x000fe2000000000f */
[----:B------:R-:W-:-:S04]  /*46b0*/  FADD R15, R0, R13 ;  /* 0x0000000d000f7221 */ /* 0x000fc80000000000 */
        /* <DEDUP_REMOVED lines=10> */
.L_x_44:
[----:B------:R-:W-:Y:S05]  /*4760*/  BSYNC.RECONVERGENT B2 ;  /* 0x0000000000027941 */ /* 0x000fea0003800200 */
.L_x_43:
[----:B------:R-:W-:Y:S01]  /*4770*/  P2R R14, PR, RZ, 0x10 ;  /* 0x00000010ff0e7803 */ /* 0x000fe20000000000 */
[----:B------:R-:W0:Y:S01]  /*4780*/  @P2 LDC.64 R16, c[0x0][0x390] ;  /* 0x0000e400ff102b82 */ /* 0x000e220000000a00 */
[----:B------:R-:W-:Y:S01]  /*4790*/  ISETP.NE.AND P4, PT, R22, RZ, PT ;  /* 0x000000ff1600720c */ /* 0x000fe20003f85270 */
[----:B------:R-:W1:Y:S01]  /*47a0*/  F2I.TRUNC.NTZ R15, R12 ;  /* 0x0000000c000f7305 */ /* 0x000e62000020f100 */
[----:B------:R-:W-:Y:S02]  /*47b0*/  IADD3 R18, PT, PT, R28, R43, R18 ;  /* 0x0000002b1c127210 */ /* 0x000fe40007ffe012 */
[----:B------:R-:W-:-:S03]  /*47c0*/  ISETP.NE.AND P6, PT, R46, RZ, PT ;  /* 0x000000ff2e00720c */ /* 0x000fc60003fc5270 */
[----:B------:R-:W2:Y:S01]  /*47d0*/  @P0 LDC.64 R22, c[0x0][0x390] ;  /* 0x0000e400ff160b82 */ /* 0x000ea20000000a00 */
[----:B------:R-:W-:-:S05]  /*47e0*/  IMAD R13, R30, R18, R9 ;  /* 0x000000121e0d7224 */ /* 0x000fca00078e0209 */
[C---:B------:R-:W-:Y:S02]  /*47f0*/  ISETP.GE.AND P5, PT, R13.reuse, R42, PT ;  /* 0x0000002a0d00720c */ /* 0x040fe40003fa6270 */
[----:B-1----:R-:W-:Y:S02]  /*4800*/  IADD3 R44, PT, PT, R44, -R15, RZ ;  /* 0x8000000f2c2c7210 */ /* 0x002fe40007ffe0ff */
[----:B------:R-:W-:-:S03]  /*4810*/  SEL R13, R13, 0xffffffff, !P5 ;  /* 0xffffffff0d0d7807 */ /* 0x000fc60006800000 */
[----:B------:R-:W-:Y:S01]  /*4820*/  IMAD R15, R30, R44, R9 ;  /* 0x0000002c1e0f7224 */ /* 0x000fe200078e0209 */
[----:B------:R-:W-:Y:S01]  /*4830*/  SEL R13, R13, 0xffffffff, !P6 ;  /* 0xffffffff0d0d7807 */ /* 0x000fe20007000000 */
[----:B0-----:R0:W3:Y:S01]  /*4840*/  @P2 LDG.E R16, desc[UR4][R16.64+0x14] ;  /* 0x0000140410102981 */ /* 0x0010e2000c1e1900 */
[C---:B------:R-:W-:Y:S02]  /*4850*/  ISETP.GE.AND P6, PT, R18.reuse, R45, PT ;  /* 0x0000002d1200720c */ /* 0x040fe40003fc6270 */
[C---:B------:R-:W-:Y:S02]  /*4860*/  ISETP.GE.AND P5, PT, R15.reuse, R42, PT ;  /* 0x0000002a0f00720c */ /* 0x040fe40003fa6270 */
[----:B------:R-:W-:Y:S02]  /*4870*/  ISETP.LT.OR P6, PT, R18, RZ, P6 ;  /* 0x000000ff1200720c */ /* 0x000fe400037c1670 */
[----:B------:R-:W-:Y:S01]  /*4880*/  SEL R15, R15, 0xffffffff, !P5 ;  /* 0xffffffff0f0f7807 */ /* 0x000fe20006800000 */
[----:B--2---:R-:W2:Y:S01]  /*4890*/  @P0 LDG.E R22, desc[UR4][R22.64+0x14] ;  /* 0x0000140416160981 */ /* 0x004ea2000c1e1900 */
[----:B------:R-:W-:-:S02]  /*48a0*/  ISETP.GE.AND P5, PT, R9, R30, PT ;  /* 0x0000001e0900720c */ /* 0x000fc40003fa6270 */
[----:B------:R-:W-:Y:S02]  /*48b0*/  SEL R13, R13, 0xffffffff, !P6 ;  /* 0xffffffff0d0d7807 */ /* 0x000fe40007000000 */
[----:B------:R-:W-:Y:S02]  /*48c0*/  SEL R15, R15, 0xffffffff, !P5 ;  /* 0xffffffff0f0f7807 */ /* 0x000fe40006800000 */
[C---:B------:R-:W-:Y:S02]  /*48d0*/  ISETP.GE.AND P5, PT, R44.reuse, R45, PT ;  /* 0x0000002d2c00720c */ /* 0x040fe40003fa6270 */
[----:B------:R-:W-:Y:S02]  /*48e0*/  SEL R21, R13, 0xffffffff, P4 ;  /* 0xffffffff0d157807 */ /* 0x000fe40002000000 */
[----:B------:R-:W-:Y:S02]  /*48f0*/  ISETP.LT.OR P5, PT, R44, RZ, P5 ;  /* 0x000000ff2c00720c */ /* 0x000fe40002fa1670 */
[----:B------:R-:W-:-:S02]  /*4900*/  ISETP.GE.AND P4, PT, R9, RZ, PT ;  /* 0x000000ff0900720c */ /* 0x000fc40003f86270 */
[----:B------:R-:W-:-:S04]  /*4910*/  SEL R15, R15, 0xffffffff, !P5 ;  /* 0xffffffff0f0f7807 */ /* 0x000fc80006800000 */
[----:B------:R-:W-:Y:S02]  /*4920*/  SEL R47, R15, 0xffffffff, P4 ;  /* 0xffffffff0f2f7807 */ /* 0x000fe40002000000 */
[----:B------:R-:W-:Y:S02]  /*4930*/  ISETP.NE.AND P4, PT, R14, RZ, PT ;  /* 0x000000ff0e00720c */ /* 0x000fe40003f85270 */
[----:B------:R-:W1:Y:S02]  /*4940*/  LDC.64 R14, c[0x0][0x388] ;  /* 0x0000e200ff0e7b82 */ /* 0x000e640000000a00 */
[----:B-1----:R-:W-:-:S04]  /*4950*/  IMAD.WIDE R48, R21, 0x4, R14 ;  /* 0x0000000415307825 */ /* 0x002fc800078e020e */
[----:B------:R-:W-:Y:S01]  /*4960*/  IMAD.WIDE R12, R47, 0x4, R14 ;  /* 0x000000042f0c7825 */ /* 0x000fe200078e020e */
[----:B------:R1:W4:Y:S04]  /*4970*/  LDG.E R20, desc[UR4][R48.64] ;  /* 0x0000000430147981 */ /* 0x000328000c1e1900 */
[----:B------:R5:W4:Y:S01]  /*4980*/  LDG.E R45, desc[UR4][R12.64] ;  /* 0x000000040c2d7981 */ /* 0x000b22000c1e1900 */
[----:B0-----:R-:W-:Y:S02]  /*4990*/  @P0 IMAD.MOV.U32 R17, RZ, RZ, 0x3d73 ;  /* 0x00003d73ff110424 */ /* 0x001fe400078e00ff */
[----:B-1----:R-:W-:Y:S02]  /*49a0*/  IMAD R49, R30, R44, R3 ;  /* 0x0000002c1e317224 */ /* 0x002fe400078e0203 */
[----:B---3--:R-:W-:-:S02]  /*49b0*/  @P2 IMAD R50, R19, R16, R6 ;  /* 0x0000001013322224 */ /* 0x008fc400078e0206 */
[----:B--2---:R-:W-:-:S04]  /*49c0*/  @P0 IMAD R43, R19, R22, R10 ;  /* 0x00000016132b0224 */ /* 0x004fc800078e020a */
[----:B------:R-:W-:Y:S02]  /*49d0*/  @P0 IMAD.SHL.U32 R46, R43, 0x2000, RZ ;  /* 0x000020002b2e0824 */ /* 0x000fe400078e00ff */
[----:B------:R-:W-:-:S03]  /*49e0*/  @P2 IMAD.SHL.U32 R23, R50, 0x2000, RZ ;  /* 0x0000200032172824 */ /* 0x000fc600078e00ff */
[----:B------:R-:W-:Y:S02]  /*49f0*/  @P0 LOP3.LUT R46, R46, R43, RZ, 0x3c, !PT ;  /* 0x0000002b2e2e0212 */ /* 0x000fe400078e3cff */
[----:B------:R-:W-:-:S03]  /*4a00*/  @P2 LOP3.LUT R23, R23, R50, RZ, 0x3c, !PT ;  /* 0x0000003217172212 */ /* 0x000fc600078e3cff */
[----:B------:R-:W-:Y:S01]  /*4a10*/  @P0 IMAD R16, R46, R46, RZ ;  /* 0x0000002e2e100224 */ /* 0x000fe200078e02ff */
[----:B------:R-:W-:Y:S01]  /*4a20*/  @P2 MOV R43, 0x3d73 ;  /* 0x00003d73002b2802 */ /* 0x000fe20000000f00 */
[C---:B-----5:R-:W-:Y:S02]  /*4a30*/  @P2 IMAD R12, R23.reuse, R23, RZ ;  /* 0x00000017170c2224 */ /* 0x060fe400078e02ff */
[----:B------:R-:W-:Y:S02]  /*4a40*/  @P0 IMAD R17, R16, R17, 0xc0ae5 ;  /* 0x000c0ae510110424 */ /* 0x000fe400078e0211 */
[----:B------:R-:W-:Y:S02]  /*4a50*/  @P2 IMAD R12, R12, R43, 0xc0ae5 ;  /* 0x000c0ae50c0c2424 */ /* 0x000fe400078e022b */
[----:B------:R-:W-:Y:S02]  /*4a60*/  @P0 IMAD R17, R46, R17, 0x5208dd0d ;  /* 0x5208dd0d2e110424 */ /* 0x000fe400078e0211 */
[----:B------:R-:W-:-:S03]  /*4a70*/  @P2 IMAD R23, R23, R12, 0x5208dd0d ;  /* 0x5208dd0d17172424 */ /* 0x000fc600078e020c */
[----:B------:R-:W-:Y:S02]  /*4a80*/  @P0 LOP3.LUT R43, R17, 0x7fffffff, RZ, 0xc0, !PT ;  /* 0x7fffffff112b0812 */ /* 0x000fe400078ec0ff */
[----:B------:R-:W-:Y:S02]  /*4a90*/  @P2 LOP3.LUT R16, R23, 0x7fffffff, RZ, 0xc0, !PT ;  /* 0x7fffffff17102812 */ /* 0x000fe400078ec0ff */
[----:B------:R-:W0:Y:S01]  /*4aa0*/  @P0 I2F.F64.U32 R12, R43 ;  /* 0x0000002b000c0312 */ /* 0x000e220000201800 */
[----:B------:R-:W-:Y:S02]  /*4ab0*/  @P0 IMAD.MOV.U32 R22, RZ, RZ, 0x0 ;  /* 0x00000000ff160424 */ /* 0x000fe400078e00ff */
[----:B------:R-:W-:-:S05]  /*4ac0*/  @P0 IMAD.MOV.U32 R23, RZ, RZ, 0x3e100000 ;  /* 0x3e100000ff170424 */ /* 0x000fca00078e00ff */
[----:B------:R-:W1:Y:S01]  /*4ad0*/  @P2 I2F.F64.U32 R16, R16 ;  /* 0x0000001000102312 */ /* 0x000e620000201800 */
[----:B0-----:R-:W-:Y:S01]  /*4ae0*/  @P0 DFMA R22, R12, -R22, 1 ;  /* 0x3ff000000c16042b */ /* 0x001fe20000000816 */
[----:B------:R-:W-:Y:S01]  /*4af0*/  @P2 IMAD.MOV.U32 R12, RZ, RZ, 0x0 ;  /* 0x00000000ff0c2424 */ /* 0x000fe200078e00ff */
[----:B------:R-:W-:-:S06]  /*4b00*/  @P2 MOV R13, 0x3e100000 ;  /* 0x3e100000000d2802 */ /* 0x000fcc0000000f00 */
[----:B-1----:R-:W-:Y:S01]  /*4b10*/  @P2 DFMA R12, R16, -R12, 1 ;  /* 0x3ff00000100c242b */ /* 0x002fe2000000080c */
[----:B------:R-:W-:Y:S01]  /*4b20*/  IMAD R17, R30, R18, R3 ;  /* 0x000000121e117224 */ /* 0x000fe200078e0203 */
[----:B------:R-:W-:Y:S04]  /*4b30*/  @P0 F2F.F32.F64 R41, R22 ;  /* 0x0000001600290310 */ /* 0x000fe80000301000 */
[----:B------:R-:W-:-:S04]  /*4b40*/  ISETP.GE.AND P0, PT, R17, R42, PT ;  /* 0x0000002a1100720c */ /* 0x000fc80003f06270 */
[----:B------:R0:W-:Y:S01]  /*4b50*/  @P2 F2F.F32.F64 R39, R12 ;  /* 0x0000000c00272310 */ /* 0x0001e20000301000 */
[----:B------:R-:W-:Y:S02]  /*4b60*/  ISETP.GE.AND P2, PT, R49, R42, PT ;  /* 0x0000002a3100720c */ /* 0x000fe40003f46270 */
[----:B------:R-:W-:Y:S02]  /*4b70*/  SEL R17, R17, 0xffffffff, !P0 ;  /* 0xffffffff11117807 */ /* 0x000fe40004000000 */
[----:B------:R-:W-:Y:S02]  /*4b80*/  SEL R49, R49, 0xffffffff, !P2 ;  /* 0xffffffff31317807 */ /* 0x000fe40005000000 */
[----:B------:R-:W-:Y:S02]  /*4b90*/  ISETP.NE.AND P0, PT, R21, -0x1, PT ;  /* 0xffffffff1500780c */ /* 0x000fe40003f05270 */
[----:B------:R-:W-:Y:S02]  /*4ba0*/  ISETP.GE.AND P2, PT, R3, RZ, PT ;  /* 0x000000ff0300720c */ /* 0x000fe40003f46270 */
[----:B------:R-:W-:-:S02]  /*4bb0*/  SEL R17, R17, 0xffffffff, !P6 ;  /* 0xffffffff11117807 */ /* 0x000fc40007000000 */
[----:B------:R-:W-:Y:S02]  /*4bc0*/  SEL R43, R49, 0xffffffff, !P5 ;  /* 0xffffffff312b7807 */ /* 0x000fe40006800000 */
[----:B----4-:R-:W-:Y:S02]  /*4bd0*/  FSETP.NEU.AND P0, PT, R20, RZ, P0 ;  /* 0x000000ff1400720b */ /* 0x010fe4000070d000 */
[----:B------:R-:W-:Y:S02]  /*4be0*/  SEL R21, R17, 0xffffffff, P2 ;  /* 0xffffffff11157807 */ /* 0x000fe40001000000 */
[----:B------:R-:W-:Y:S02]  /*4bf0*/  SEL R43, R43, 0xffffffff, P2 ;  /* 0xffffffff2b2b7807 */ /* 0x000fe40001000000 */
[----:B------:R-:W-:-:S04]  /*4c00*/  ISETP.NE.AND P2, PT, R47, -0x1, PT ;  /* 0xffffffff2f00780c */ /* 0x000fc80003f45270 */
[----:B------:R-:W-:-:S03]  /*4c10*/  FSETP.NEU.AND P2, PT, R45, RZ, P2 ;  /* 0x000000ff2d00720b */ /* 0x000fc6000174d000 */
[----:B------:R-:W1:Y:S10]  /*4c20*/  @!P0 LDC.64 R16, c[0x0][0x390] ;  /* 0x0000e400ff108b82 */ /* 0x000e740000000a00 */
[----:B0-----:R-:W0:Y:S01]  /*4c30*/  @!P2 LDC.64 R12, c[0x0][0x390] ;  /* 0x0000e400ff0cab82 */ /* 0x001e220000000a00 */
[----:B-1----:R-:W2:Y:S04]  /*4c40*/  @!P0 LDG.E R17, desc[UR4][R16.64+0x14] ;  /* 0x0000140410118981 */ /* 0x002ea8000c1e1900 */
[----:B0-----:R-:W3:Y:S01]  /*4c50*/  @!P2 LDG.E R13, desc[UR4][R12.64+0x14] ;  /* 0x000014040c0da981 */ /* 0x001ee2000c1e1900 */
[----:B------:R-:W-:-:S05]  /*4c60*/  IMAD.WIDE R48, R21, 0x4, R14 ;  /* 0x0000000415307825 */ /* 0x000fca00078e020e */
[----:B------:R-:W4:Y:S01]  /*4c70*/  LDG.E R23, desc[UR4][R48.64] ;  /* 0x0000000430177981 */ /* 0x000f22000c1e1900 */
[----:B------:R-:W-:-:S05]  /*4c80*/  IMAD.WIDE R46, R43, 0x4, R14 ;  /* 0x000000042b2e7825 */ /* 0x000fca00078e020e */
[----:B------:R0:W5:Y:S01]  /*4c90*/  LDG.E R22, desc[UR4][R46.64] ;  /* 0x000000042e167981 */ /* 0x000162000c1e1900 */
[----:B------:R-:W-:Y:S02]  /*4ca0*/  @!P0 I2FP.F32.S32 R51, R18 ;  /* 0x0000001200338245 */ /* 0x000fe40000201400 */
[----:B------:R-:W-:-:S03]  /*4cb0*/  @!P2 I2FP.F32.S32 R53, R44 ;  /* 0x0000002c0035a245 */ /* 0x000fc60000201400 */
[C---:B------:R-:W-:Y:S02]  /*4cc0*/  @!P0 FMUL R51, R0.reuse, R51 ;  /* 0x0000003300338220 */ /* 0x040fe40000400000 */
[----:B------:R-:W-:-:S04]  /*4cd0*/  @!P2 FMUL R53, R0, R53 ;  /* 0x000000350035a220 */ /* 0x000fc80000400000 */
[----:B------:R-:W2:Y:S08]  /*4ce0*/  @!P0 F2I.TRUNC.NTZ R51, R51 ;  /* 0x0000003300338305 */ /* 0x000eb0000020f100 */
[----:B------:R-:W3:Y:S01]  /*4cf0*/  @!P2 F2I.TRUNC.NTZ R53, R53 ;  /* 0x000000350035a305 */ /* 0x000ee2000020f100 */
[----:B0-----:R-:W-:Y:S01]  /*4d00*/  @!P0 IMAD.MOV.U32 R46, RZ, RZ, 0x3d73 ;  /* 0x00003d73ff2e8424 */ /* 0x001fe200078e00ff */
[----:B------:R-:W-:Y:S01]  /*4d10*/  @!P2 MOV R47, 0x3d73 ;  /* 0x00003d73002fa802 */ /* 0x000fe20000000f00 */
[----:B------:R-:W-:-:S02]  /*4d20*/  IMAD R49, R30, R44, R25 ;  /* 0x0000002c1e317224 */ /* 0x000fc400078e0219 */
[----:B--2---:R-:W-:-:S04]  /*4d30*/  @!P0 IMAD R17, R51, R17, R10 ;  /* 0x0000001133118224 */ /* 0x004fc800078e020a */
[----:B------:R-:W-:Y:S02]  /*4d40*/  @!P0 IMAD.SHL.U32 R12, R17, 0x2000, RZ ;  /* 0x00002000110c8824 */ /* 0x000fe400078e00ff */
[----:B---3--:R-:W-:-:S03]  /*4d50*/  @!P2 IMAD R16, R13, R53, R10 ;  /* 0x000000350d10a224 */ /* 0x008fc600078e020a */
[----:B------:R-:W-:Y:S01]  /*4d60*/  @!P0 LOP3.LUT R12, R12, R17, RZ, 0x3c, !PT ;  /* 0x000000110c0c8212 */ /* 0x000fe200078e3cff */
[----:B------:R-:W-:-:S04]  /*4d70*/  @!P2 IMAD.SHL.U32 R17, R16, 0x2000, RZ ;  /* 0x000020001011a824 */ /* 0x000fc800078e00ff */
[----:B------:R-:W-:Y:S01]  /*4d80*/  @!P0 IMAD R13, R12, R12, RZ ;  /* 0x0000000c0c0d8224 */ /* 0x000fe200078e02ff */
[----:B------:R-:W-:-:S03]  /*4d90*/  @!P2 LOP3.LUT R17, R17, R16, RZ, 0x3c, !PT ;  /* 0x000000101111a212 */ /* 0x000fc600078e3cff */
[----:B------:R-:W-:Y:S02]  /*4da0*/  @!P0 IMAD R13, R13, R46, 0xc0ae5 ;  /* 0x000c0ae50d0d8424 */ /* 0x000fe400078e022e */
[----:B------:R-:W-:Y:S02]  /*4db0*/  @!P2 IMAD R16, R17, R17, RZ ;  /* 0x000000111110a224 */ /* 0x000fe400078e02ff */
[----:B------:R-:W-:Y:S02]  /*4dc0*/  @!P0 IMAD R13, R12, R13, 0x5208dd0d ;  /* 0x5208dd0d0c0d8424 */ /* 0x000fe400078e020d */
[----:B------:R-:W-:-:S03]  /*4dd0*/  @!P2 IMAD R16, R16, R47, 0xc0ae5 ;  /* 0x000c0ae51010a424 */ /* 0x000fc600078e022f */
[----:B------:R-:W-:Y:S01]  /*4de0*/  @!P0 LOP3.LUT R48, R13, 0x7fffffff, RZ, 0xc0, !PT ;  /* 0x7fffffff0d308812 */ /* 0x000fe200078ec0ff */
[----:B------:R-:W-:-:S03]  /*4df0*/  @!P2 IMAD R16, R17, R16, 0x5208dd0d ;  /* 0x5208dd0d1110a424 */ /* 0x000fc600078e0210 */
[----:B------:R-:W0:Y:S02]  /*4e00*/  @!P0 I2F.F64.U32 R12, R48 ;  /* 0x00000030000c8312 */ /* 0x000e240000201800 */
[----:B------:R-:W-:Y:S01]  /*4e10*/  @!P2 LOP3.LUT R16, R16, 0x7fffffff, RZ, 0xc0, !PT ;  /* 0x7fffffff1010a812 */ /* 0x000fe200078ec0ff */
[----:B------:R-:W-:Y:S02]  /*4e20*/  @!P0 IMAD.MOV.U32 R46, RZ, RZ, 0x0 ;  /* 0x00000000ff2e8424 */ /* 0x000fe400078e00ff */
[----:B------:R-:W-:-:S03]  /*4e30*/  @!P0 IMAD.MOV.U32 R47, RZ, RZ, 0x3e100000 ;  /* 0x3e100000ff2f8424 */ /* 0x000fc600078e00ff */
[----:B------:R-:W1:Y:S03]  /*4e40*/  @!P2 I2F.F64.U32 R16, R16 ;  /* 0x000000100010a312 */ /* 0x000e660000201800 */
[----:B0-----:R-:W-:Y:S01]  /*4e50*/  @!P0 DFMA R46, R12, -R46, 1 ;  /* 0x3ff000000c2e842b */ /* 0x001fe2000000082e */
[----:B------:R-:W-:Y:S01]  /*4e60*/  @!P2 IMAD.MOV.U32 R12, RZ, RZ, 0x0 ;  /* 0x00000000ff0ca424 */ /* 0x000fe200078e00ff */
[----:B------:R-:W-:-:S06]  /*4e70*/  @!P2 MOV R13, 0x3e100000 ;  /* 0x3e100000000da802 */ /* 0x000fcc0000000f00 */
[----:B-1----:R-:W-:Y:S01]  /*4e80*/  @!P2 DFMA R12, R16, -R12, 1 ;  /* 0x3ff00000100ca42b */ /* 0x002fe2000000080c */
[----:B------:R-:W-:Y:S01]  /*4e90*/  IMAD R17, R30, R18, R25 ;  /* 0x000000121e117224 */ /* 0x000fe200078e0219 */
[----:B------:R0:W-:Y:S04]  /*4ea0*/  @!P0 F2F.F32.F64 R20, R46 ;  /* 0x0000002e00148310 */ /* 0x0001e80000301000 */
[----:B------:R-:W-:-:S04]  /*4eb0*/  ISETP.GE.AND P0, PT, R17, R42, PT ;  /* 0x0000002a1100720c */ /* 0x000fc80003f06270 */
[----:B------:R1:W-:Y:S01]  /*4ec0*/  @!P2 F2F.F32.F64 R45, R12 ;  /* 0x0000000c002da310 */ /* 0x0003e20000301000 */
[----:B------:R-:W-:Y:S02]  /*4ed0*/  ISETP.GE.AND P2, PT, R49, R42, PT ;  /* 0x0000002a3100720c */ /* 0x000fe40003f46270 */
[----:B------:R-:W-:Y:S02]  /*4ee0*/  SEL R17, R17, 0xffffffff, !P0 ;  /* 0xffffffff11117807 */ /* 0x000fe40004000000 */
[----:B------:R-:W-:Y:S02]  /*4ef0*/  ISETP.GE.AND P0, PT, R25, R30, PT ;  /* 0x0000001e1900720c */ /* 0x000fe40003f06270 */
[----:B------:R-:W-:Y:S02]  /*4f00*/  SEL R49, R49, 0xffffffff, !P2 ;  /* 0xffffffff31317807 */ /* 0x000fe40005000000 */
[----:B------:R-:W-:Y:S02]  /*4f10*/  ISETP.NE.AND P2, PT, R21, -0x1, PT ;  /* 0xffffffff1500780c */ /* 0x000fe40003f45270 */
[----:B------:R-:W-:-:S02]  /*4f20*/  SEL R17, R17, 0xffffffff, !P0 ;  /* 0xffffffff11117807 */ /* 0x000fc40004000000 */
[----:B------:R-:W-:Y:S02]  /*4f30*/  SEL R49, R49, 0xffffffff, !P0 ;  /* 0xffffffff31317807 */ /* 0x000fe40004000000 */
[----:B----4-:R-:W-:Y:S02]  /*4f40*/  FSETP.NEU.AND P2, PT, R23, RZ, P2 ;  /* 0x000000ff1700720b */ /* 0x010fe4000174d000 */
[----:B------:R-:W-:Y:S02]  /*4f50*/  ISETP.GE.AND P0, PT, R25, RZ, PT ;  /* 0x000000ff1900720c */ /* 0x000fe40003f06270 */
[----:B------:R-:W-:Y:S02]  /*4f60*/  SEL R17, R17, 0xffffffff, !P6 ;  /* 0xffffffff11117807 */ /* 0x000fe40007000000 */
[----:B------:R-:W-:Y:S02]  /*4f70*/  SEL R21, R49, 0xffffffff, !P5 ;  /* 0xffffffff31157807 */ /* 0x000fe40006800000 */
[----:B0-----:R-:W-:-:S02]  /*4f80*/  SEL R47, R17, 0xffffffff, P0 ;  /* 0xffffffff112f7807 */ /* 0x001fc40000000000 */
[----:B------:R-:W-:Y:S02]  /*4f90*/  SEL R21, R21, 0xffffffff, P0 ;  /* 0xffffffff15157807 */ /* 0x000fe40000000000 */
[----:B------:R-:W-:Y:S01]  /*4fa0*/  ISETP.NE.AND P0, PT, R43, -0x1, PT ;  /* 0xffffffff2b00780c */ /* 0x000fe20003f05270 */
[----:B------:R-:W0:Y:S03]  /*4fb0*/  @!P2 LDC.64 R16, c[0x0][0x390] ;  /* 0x0000e400ff10ab82 */ /* 0x000e260000000a00 */
[----:B-----5:R-:W-:-:S13]  /*4fc0*/  FSETP.NEU.AND P0, PT, R22, RZ, P0 ;  /* 0x000000ff1600720b */ /* 0x020fda000070d000 */
[----:B-1----:R-:W1:Y:S01]  /*4fd0*/  @!P0 LDC.64 R12, c[0x0][0x390] ;  /* 0x0000e400ff0c8b82 */ /* 0x002e620000000a00 */
[----:B0-----:R0:W2:Y:S04]  /*4fe0*/  @!P2 LDG.E R17, desc[UR4][R16.64+0x14] ;  /* 0x000014041011a981 */ /* 0x0010a8000c1e1900 */
[----:B-1----:R-:W3:Y:S01]  /*4ff0*/  @!P0 LDG.E R13, desc[UR4][R12.64+0x14] ;  /* 0x000014040c0d8981 */ /* 0x002ee2000c1e1900 */
[----:B------:R-:W-:-:S05]  /*5000*/  IMAD.WIDE R50, R47, 0x4, R14 ;  /* 0x000000042f327825 */ /* 0x000fca00078e020e */
[----:B------:R-:W4:Y:S01]  /*5010*/  LDG.E R43, desc[UR4][R50.64] ;  /* 0x00000004322b7981 */ /* 0x000f22000c1e1900 */
[----:B------:R-:W-:-:S05]  /*5020*/  IMAD.WIDE R48, R21, 0x4, R14 ;  /* 0x0000000415307825 */ /* 0x000fca00078e020e */
[----:B------:R1:W5:Y:S01]  /*5030*/  LDG.E R46, desc[UR4][R48.64] ;  /* 0x00000004302e7981 */ /* 0x000362000c1e1900 */
[----:B------:R-:W-:-:S05]  /*5040*/  @!P2 I2FP.F32.S32 R53, R18 ;  /* 0x000000120035a245 */ /* 0x000fca0000201400 */
[----:B------:R-:W-:Y:S01]  /*5050*/  @!P2 FMUL R53, R0, R53 ;  /* 0x000000350035a220 */ /* 0x000fe20000400000 */
[----:B------:R-:W-:-:S05]  /*5060*/  @!P0 I2FP.F32.S32 R55, R44 ;  /* 0x0000002c00378245 */ /* 0x000fca0000201400 */
[----:B------:R-:W2:Y:S01]  /*5070*/  @!P2 F2I.TRUNC.NTZ R53, R53 ;  /* 0x000000350035a305 */ /* 0x000ea2000020f100 */
[----:B------:R-:W-:-:S07]  /*5080*/  @!P0 FMUL R55, R0, R55 ;  /* 0x0000003700378220 */ /* 0x000fce0000400000 */
[----:B0-----:R-:W3:Y:S01]  /*5090*/  @!P0 F2I.TRUNC.NTZ R16, R55 ;  /* 0x0000003700108305 */ /* 0x001ee2000020f100 */
[----:B-1----:R-:W-:Y:S01]  /*50a0*/  @!P2 IMAD.MOV.U32 R48, RZ, RZ, 0x3d73 ;  /* 0x00003d73ff30a424 */ /* 0x002fe200078e00ff */
[----:B------:R-:W-:Y:S01]  /*50b0*/  @!P0 MOV R49, 0x3d73 ;  /* 0x00003d7300318802 */ /* 0x000fe20000000f00 */
[----:B--2---:R-:W-:-:S04]  /*50c0*/  @!P2 IMAD R17, R53, R17, R6 ;  /* 0x000000113511a224 */ /* 0x004fc800078e0206 */
[----:B------:R-:W-:-:S05]  /*50d0*/  @!P2 IMAD.SHL.U32 R12, R17, 0x2000, RZ ;  /* 0x00002000110ca824 */ /* 0x000fca00078e00ff */
[----:B------:R-:W-:Y:S01]  /*50e0*/  @!P2 LOP3.LUT R12, R12, R17, RZ, 0x3c, !PT ;  /* 0x000000110c0ca212 */ /* 0x000fe200078e3cff */
[----:B---3--:R-:W-:-:S04]  /*50f0*/  @!P0 IMAD R16, R13, R16, R6 ;  /* 0x000000100d108224 */ /* 0x008fc800078e0206 */
[----:B------:R-:W-:Y:S02]  /*5100*/  @!P2 IMAD R13, R12, R12, RZ ;  /* 0x0000000c0c0da224 */ /* 0x000fe400078e02ff */
[----:B------:R-:W-:Y:S02]  /*5110*/  @!P0 IMAD.SHL.U32 R17, R16, 0x2000, RZ ;  /* 0x0000200010118824 */ /* 0x000fe400078e00ff */
[----:B------:R-:W-:-:S03]  /*5120*/  @!P2 IMAD R13, R13, R48, 0xc0ae5 ;  /* 0x000c0ae50d0da424 */ /* 0x000fc600078e0230 */
[----:B------:R-:W-:Y:S01]  /*5130*/  @!P0 LOP3.LUT R17, R17, R16, RZ, 0x3c, !PT ;  /* 0x0000001011118212 */ /* 0x000fe200078e3cff */
[----:B------:R-:W-:-:S04]  /*5140*/  @!P2 IMAD R13, R12, R13, 0x5208dd0d ;  /* 0x5208dd0d0c0da424 */ /* 0x000fc800078e020d */
[----:B------:R-:W-:Y:S01]  /*5150*/  @!P0 IMAD R16, R17, R17, RZ ;  /* 0x0000001111108224 */ /* 0x000fe200078e02ff */
[----:B------:R-:W-:-:S03]  /*5160*/  @!P2 LOP3.LUT R50, R13, 0x7fffffff, RZ, 0xc0, !PT ;  /* 0x7fffffff0d32a812 */ /* 0x000fc600078ec0ff */
[----:B------:R-:W-:Y:S01]  /*5170*/  @!P0 IMAD R16, R16, R49, 0xc0ae5 ;  /* 0x000c0ae510108424 */ /* 0x000fe200078e0231 */
[----:B------:R-:W0:Y:S03]  /*5180*/  @!P2 I2F.F64.U32 R12, R50 ;  /* 0x00000032000ca312 */ /* 0x000e260000201800 */
[----:B------:R-:W-:Y:S02]  /*5190*/  @!P0 IMAD R16, R17, R16, 0x5208dd0d ;  /* 0x5208dd0d11108424 */ /* 0x000fe400078e0210 */
[----:B------:R-:W-:-:S03]  /*51a0*/  @!P2 IMAD.MOV.U32 R48, RZ, RZ, 0x0 ;  /* 0x00000000ff30a424 */ /* 0x000fc600078e00ff */
[----:B------:R-:W-:Y:S01]  /*51b0*/  @!P0 LOP3.LUT R52, R16, 0x7fffffff, RZ, 0xc0, !PT ;  /* 0x7fffffff10348812 */ /* 0x000fe200078ec0ff */
[----:B------:R-:W-:-:S03]  /*51c0*/  @!P2 IMAD.MOV.U32 R49, RZ, RZ, 0x3e100000 ;  /* 0x3e100000ff31a424 */ /* 0x000fc600078e00ff */
[----:B------:R-:W1:Y:S03]  /*51d0*/  @!P0 I2F.F64.U32 R16, R52 ;  /* 0x0000003400108312 */ /* 0x000e660000201800 */
[----:B0-----:R-:W-:Y:S01]  /*51e0*/  @!P2 DFMA R48, R12, -R48, 1 ;  /* 0x3ff000000c30a42b */ /* 0x001fe20000000830 */
[----:B------:R-:W-:Y:S01]  /*51f0*/  @!P0 IMAD.MOV.U32 R12, RZ, RZ, 0x0 ;  /* 0x00000000ff0c8424 */ /* 0x000fe200078e00ff */
[----:B------:R-:W-:-:S04]  /*5200*/  @!P0 MOV R13, 0x3e100000 ;  /* 0x3e100000000d8802 */ /* 0x000fc80000000f00 */
[----:B------:R0:W-:Y:S01]  /*5210*/  @!P2 F2F.F32.F64 R23, R48 ;  /* 0x000000300017a310 */ /* 0x0001e20000301000 */
[----:B------:R-:W-:-:S04]  /*5220*/  ISETP.NE.AND P2, PT, R47, -0x1, PT ;  /* 0xffffffff2f00780c */ /* 0x000fc80003f45270 */
[----:B----4-:R-:W-:Y:S01]  /*5230*/  FSETP.NEU.AND P2, PT, R43, RZ, P2 ;  /* 0x000000ff2b00720b */ /* 0x010fe2000174d000 */
[----:B-1----:R-:W-:-:S06]  /*5240*/  @!P0 DFMA R50, R16, -R12, 1 ;  /* 0x3ff000001032842b */ /* 0x002fcc000000080c */
[----:B------:R1:W-:Y:S01]  /*5250*/  @!P0 F2F.F32.F64 R22, R50 ;  /* 0x0000003200168310 */ /* 0x0003e20000301000 */
[----:B------:R-:W-:-:S04]  /*5260*/  ISETP.NE.AND P0, PT, R21, -0x1, PT ;  /* 0xffffffff1500780c */ /* 0x000fc80003f05270 */
[----:B-----5:R-:W-:Y:S01]  /*5270*/  FSETP.NEU.AND P0, PT, R46, RZ, P0 ;  /* 0x000000ff2e00720b */ /* 0x020fe2000070d000 */
[----:B------:R-:W2:-:S12]  /*5280*/  @!P2 LDC.64 R16, c[0x0][0x390] ;  /* 0x0000e400ff10ab82 */ /* 0x000e980000000a00 */
[----:B------:R-:W3:Y:S01]  /*5290*/  @!P0 LDC.64 R12, c[0x0][0x390] ;  /* 0x0000e400ff0c8b82 */ /* 0x000ee20000000a00 */
[----:B--2---:R-:W2:Y:S04]  /*52a0*/  @!P2 LDG.E R16, desc[UR4][R16.64+0x14] ;  /* 0x000014041010a981 */ /* 0x004ea8000c1e1900 */
[----:B---3--:R3:W4:Y:S01]  /*52b0*/  @!P0 LDG.E R12, desc[UR4][R12.64+0x14] ;  /* 0x000014040c0c8981 */ /* 0x008722000c1e1900 */
[----:B------:R-:W-:-:S05]  /*52c0*/  @!P2 I2FP.F32.S32 R21, R18 ;  /* 0x000000120015a245 */ /* 0x000fca0000201400 */
[----:B------:R-:W-:Y:S01]  /*52d0*/  @!P2 FMUL R47, R0, R21 ;  /* 0x00000015002fa220 */ /* 0x000fe20000400000 */
[----:B------:R-:W-:-:S03]  /*52e0*/  @!P0 I2FP.F32.S32 R21, R44 ;  /* 0x0000002c00158245 */ /* 0x000fc60000201400 */
[----:B0-----:R0:W2:Y:S02]  /*52f0*/  @!P2 F2I.TRUNC.NTZ R48, R47 ;  /* 0x0000002f0030a305 */ /* 0x0010a4000020f100 */
[----:B------:R-:W-:-:S06]  /*5300*/  @!P0 FMUL R49, R0, R21 ;  /* 0x0000001500318220 */ /* 0x000fcc0000400000 */
[----:B-1----:R-:W4:Y:S01]  /*5310*/  @!P0 F2I.TRUNC.NTZ R50, R49 ;  /* 0x0000003100328305 */ /* 0x002f22000020f100 */
[----:B---3--:R-:W-:Y:S01]  /*5320*/  @!P2 IMAD.MOV.U32 R13, RZ, RZ, 0x3d73 ;  /* 0x00003d73ff0da424 */ /* 0x008fe200078e00ff */
[----:B0-----:R-:W-:Y:S01]  /*5330*/  @!P0 MOV R47, 0x3d73 ;  /* 0x00003d73002f8802 */ /* 0x001fe20000000f00 */
[----:B------:R-:W-:Y:S02]  /*5340*/  IMAD.IADD R53, R7, 0x1, R24 ;  /* 0x0000000107357824 */ /* 0x000fe400078e0218 */
[----:B--2---:R-:W-:-:S04]  /*5350*/  @!P2 IMAD R21, R48, R16, R27 ;  /* 0x000000103015a224 */ /* 0x004fc800078e021b */
[----:B------:R-:W-:-:S05]  /*5360*/  @!P2 IMAD.SHL.U32 R48, R21, 0x2000, RZ ;  /* 0x000020001530a824 */ /* 0x000fca00078e00ff */
[----:B------:R-:W-:Y:S01]  /*5370*/  @!P2 LOP3.LUT R48, R48, R21, RZ, 0x3c, !PT ;  /* 0x000000153030a212 */ /* 0x000fe200078e3cff */
[----:B----4-:R-:W-:-:S04]  /*5380*/  @!P0 IMAD R16, R12, R50, R27 ;  /* 0x000000320c108224 */ /* 0x010fc800078e021b */
        /* <DEDUP_REMOVED lines=12> */
[----:B------:R-:W-:Y:S02]  /*5450*/  @!P2 IMAD.MOV.U32 R17, RZ, RZ, 0x3e100000 ;  /* 0x3e100000ff11a424 */ /* 0x000fe400078e00ff */
[----:B------:R-:W-:-:S03]  /*5460*/  IMAD R47, R30, R18, R7 ;  /* 0x000000121e2f7224 */ /* 0x000fc600078e0207 */
[----:B------:R-:W1:Y:S01]  /*5470*/  @!P0 I2F.F64.U32 R12, R12 ;  /* 0x0000000c000c8312 */ /* 0x000e620000201800 */
[----:B0-----:R-:W-:Y:S01]  /*5480*/  @!P2 DFMA R16, R48, -R16, 1 ;  /* 0x3ff000003010a42b */ /* 0x001fe20000000810 */
[----:B------:R-:W-:Y:S01]  /*5490*/  IMAD.IADD R51, R24, 0x1, R47 ;  /* 0x0000000118337824 */ /* 0x000fe200078e022f */
[----:B------:R-:W-:Y:S01]  /*54a0*/  @!P0 MOV R49, 0x3e100000 ;  /* 0x3e10000000318802 */ /* 0x000fe20000000f00 */
[----:B------:R-:W-:-:S04]  /*54b0*/  @!P0 IMAD.MOV.U32 R48, RZ, RZ, 0x0 ;  /* 0x00000000ff308424 */ /* 0x000fc800078e00ff */
[----:B------:R0:W-:Y:S01]  /*54c0*/  @!P2 F2F.F32.F64 R43, R16 ;  /* 0x00000010002ba310 */ /* 0x0001e20000301000 */
[----:B------:R-:W-:-:S04]  /*54d0*/  ISETP.GE.AND P2, PT, R51, R42, PT ;  /* 0x0000002a3300720c */ /* 0x000fc80003f46270 */
[----:B------:R-:W-:Y:S02]  /*54e0*/  SEL R51, R51, 0xffffffff, !P2 ;  /* 0xffffffff33337807 */ /* 0x000fe40005000000 */
[----:B------:R-:W-:Y:S01]  /*54f0*/  ISETP.GE.AND P2, PT, R53, R30, PT ;  /* 0x0000001e3500720c */ /* 0x000fe20003f46270 */
[----:B-1----:R-:W-:-:S03]  /*5500*/  @!P0 DFMA R48, R12, -R48, 1 ;  /* 0x3ff000000c30842b */ /* 0x002fc60000000830 */
[----:B------:R-:W-:-:S03]  /*5510*/  SEL R51, R51, 0xffffffff, !P2 ;  /* 0xffffffff33337807 */ /* 0x000fc60005000000 */
[----:B------:R1:W-:Y:S01]  /*5520*/  @!P0 F2F.F32.F64 R46, R48 ;  /* 0x00000030002e8310 */ /* 0x0003e20000301000 */
[----:B------:R-:W-:Y:S02]  /*5530*/  ISETP.GE.AND P0, PT, R53, RZ, PT ;  /* 0x000000ff3500720c */ /* 0x000fe40003f06270 */
[----:B------:R-:W-:-:S04]  /*5540*/  SEL R51, R51, 0xffffffff, !P6 ;  /* 0xffffffff33337807 */ /* 0x000fc80007000000 */
[----:B------:R-:W-:-:S05]  /*5550*/  SEL R51, R51, 0xffffffff, P0 ;  /* 0xffffffff33337807 */ /* 0x000fca0000000000 */
[----:B0-----:R-:W-:-:S05]  /*5560*/  IMAD.WIDE R16, R51, 0x4, R14 ;  /* 0x0000000433107825 */ /* 0x001fca00078e020e */
[----:B------:R-:W2:Y:S01]  /*5570*/  LDG.E R21, desc[UR4][R16.64] ;  /* 0x0000000410157981 */ /* 0x000ea2000c1e1900 */
[----:B------:R-:W-:-:S04]  /*5580*/  ISETP.NE.AND P2, PT, R51, -0x1, PT ;  /* 0xffffffff3300780c */ /* 0x000fc80003f45270 */
[----:B--2---:R-:W-:-:S13]  /*5590*/  FSETP.NEU.AND P2, PT, R21, RZ, P2 ;  /* 0x000000ff1500720b */ /* 0x004fda000174d000 */
[----:B------:R-:W0:Y:S02]  /*55a0*/  @!P2 LDC.64 R12, c[0x0][0x390] ;  /* 0x0000e400ff0cab82 */ /* 0x000e240000000a00 */
[----:B0-----:R-:W1:Y:S01]  /*55b0*/  @!P2 LDG.E R12, desc[UR4][R12.64+0x14] ;  /* 0x000014040c0ca981 */ /* 0x001e62000c1e1900 */
[----:B------:R-:W-:-:S05]  /*55c0*/  @!P2 I2FP.F32.S32 R51, R18 ;  /* 0x000000120033a245 */ /* 0x000fca0000201400 */
[----:B------:R-:W-:-:S06]  /*55d0*/  @!P2 FMUL R51, R0, R51 ;  /* 0x000000330033a220 */ /* 0x000fcc0000400000 */
[----:B------:R-:W1:Y:S01]  /*55e0*/  @!P2 F2I.TRUNC.NTZ R51, R51 ;  /* 0x000000330033a305 */ /* 0x000e62000020f100 */
[----:B------:R-:W-:Y:S01]  /*55f0*/  @!P2 MOV R17, 0x3d73 ;  /* 0x00003d730011a802 */ /* 0x000fe20000000f00 */
[----:B-1----:R-:W-:Y:S02]  /*5600*/  @!P2 IMAD R48, R51, R12, R26 ;  /* 0x0000000c3330a224 */ /* 0x002fe400078e021a */
[----:B------:R-:W0:Y:S02]  /*5610*/  @P1 LDC.64 R50, c[0x0][0x390] ;  /* 0x0000e400ff321b82 */ /* 0x000e240000000a00 */
[----:B0-----:R-:W2:Y:S01]  /*5620*/  @P1 LDG.E R50, desc[UR4][R50.64+0x14] ;  /* 0x0000140432321981 */ /* 0x001ea2000c1e1900 */
[----:B------:R-:W-:-:S05]  /*5630*/  @!P2 IMAD.SHL.U32 R49, R48, 0x2000, RZ ;  /* 0x000020003031a824 */ /* 0x000fca00078e00ff */
[----:B------:R-:W-:-:S05]  /*5640*/  @!P2 LOP3.LUT R49, R49, R48, RZ, 0x3c, !PT ;  /* 0x000000303131a212 */ /* 0x000fca00078e3cff */
[----:B------:R-:W-:-:S04]  /*5650*/  @!P2 IMAD R16, R49, R49, RZ ;  /* 0x000000313110a224 */ /* 0x000fc800078e02ff */
[----:B------:R-:W-:-:S04]  /*5660*/  @!P2 IMAD R16, R16, R17, 0xc0ae5 ;  /* 0x000c0ae51010a424 */ /* 0x000fc800078e0211 */
[----:B------:R-:W-:-:S05]  /*5670*/  @!P2 IMAD R16, R49, R16, 0x5208dd0d ;  /* 0x5208dd0d3110a424 */ /* 0x000fca00078e0210 */
[----:B------:R-:W-:-:S06]  /*5680*/  @!P2 LOP3.LUT R16, R16, 0x7fffffff, RZ, 0xc0, !PT ;  /* 0x7fffffff1010a812 */ /* 0x000fcc00078ec0ff */
[----:B------:R-:W0:Y:S01]  /*5690*/  @!P2 I2F.F64.U32 R16, R16 ;  /* 0x000000100010a312 */ /* 0x000e220000201800 */
[----:B------:R-:W-:Y:S02]  /*56a0*/  @!P2 IMAD.MOV.U32 R12, RZ, RZ, 0x0 ;  /* 0x00000000ff0ca424 */ /* 0x000fe400078e00ff */
[----:B------:R-:W-:-:S06]  /*56b0*/  @!P2 IMAD.MOV.U32 R13, RZ, RZ, 0x3e100000 ;  /* 0x3e100000ff0da424 */ /* 0x000fcc00078e00ff */
[----:B0-----:R-:W-:-:S06]  /*56c0*/  @!P2 DFMA R12, R16, -R12, 1 ;  /* 0x3ff00000100ca42b */ /* 0x001fcc000000080c */
[----:B------:R2:W-:Y:S01]  /*56d0*/  @!P2 F2F.F32.F64 R21, R12 ;  /* 0x0000000c0015a310 */ /* 0x0005e20000301000 */
[----:B------:R-:W-:Y:S01]  /*56e0*/  @P1 MOV R17, 0x3d73 ;  /* 0x00003d7300111802 */ /* 0x000fe20000000f00 */
[----:B------:R-:W-:Y:S01]  /*56f0*/  IMAD R49, R30, R44, R7 ;  /* 0x0000002c1e317224 */ /* 0x000fe200078e0207 */
[----:B------:R-:W-:-:S04]  /*5700*/  ISETP.GE.AND P2, PT, R47, R42, PT ;  /* 0x0000002a2f00720c */ /* 0x000fc80003f46270 */
[----:B------:R-:W-:Y:S02]  /*5710*/  SEL R47, R47, 0xffffffff, !P2 ;  /* 0xffffffff2f2f7807 */ /* 0x000fe40005000000 */
[----:B------:R-:W-:-:S04]  /*5720*/  ISETP.GE.AND P2, PT, R49, R42, PT ;  /* 0x0000002a3100720c */ /* 0x000fc80003f46270 */
[----:B------:R-:W-:Y:S01]  /*5730*/  SEL R48, R49, 0xffffffff, !P2 ;  /* 0xffffffff31307807 */ /* 0x000fe20005000000 */
[----:B------:R-:W-:Y:S01]  /*5740*/  IMAD.IADD R49, R24, 0x1, R49 ;  /* 0x0000000118317824 */ /* 0x000fe200078e0231 */
[----:B------:R-:W-:Y:S01]  /*5750*/  ISETP.GE.AND P2, PT, R7, R30, PT ;  /* 0x0000001e0700720c */ /* 0x000fe20003f46270 */
[----:B------:R-:W-:-:S03]  /*5760*/  @P1 IMAD.MOV.U32 R16, RZ, RZ, 0x0 ;  /* 0x00000000ff101424 */ /* 0x000fc600078e00ff */
[----:B------:R-:W-:Y:S02]  /*5770*/  SEL R47, R47, 0xffffffff, !P2 ;  /* 0xffffffff2f2f7807 */ /* 0x000fe40005000000 */
[----:B------:R-:W-:Y:S02]  /*5780*/  SEL R48, R48, 0xffffffff, !P2 ;  /* 0xffffffff30307807 */ /* 0x000fe40005000000 */
[----:B------:R-:W-:Y:S02]  /*5790*/  ISETP.GE.AND P2, PT, R49, R42, PT ;  /* 0x0000002a3100720c */ /* 0x000fe40003f46270 */
[----:B------:R-:W-:Y:S02]  /*57a0*/  SEL R47, R47, 0xffffffff, !P6 ;  /* 0xffffffff2f2f7807 */ /* 0x000fe40007000000 */
[----:B------:R-:W-:Y:S02]  /*57b0*/  SEL R42, R49, 0xffffffff, !P2 ;  /* 0xffffffff312a7807 */ /* 0x000fe40005000000 */
[----:B------:R-:W-:Y:S01]  /*57c0*/  ISETP.GE.AND P2, PT, R7, RZ, PT ;  /* 0x000000ff0700720c */ /* 0x000fe20003f46270 */
[----:B--2---:R-:W-:-:S04]  /*57d0*/  @P1 IMAD R12, R19, R50, R8 ;  /* 0x00000032130c1224 */ /* 0x004fc800078e0208 */
[----:B------:R-:W-:-:S05]  /*57e0*/  @P1 IMAD.SHL.U32 R13, R12, 0x2000, RZ ;  /* 0x000020000c0d1824 */ /* 0x000fca00078e00ff */
[----:B------:R-:W-:-:S05]  /*57f0*/  @P1 LOP3.LUT R13, R13, R12, RZ, 0x3c, !PT ;  /* 0x0000000c0d0d1212 */ /* 0x000fca00078e3cff */
[----:B------:R-:W-:-:S04]  /*5800*/  @P1 IMAD R12, R13, R13, RZ ;  /* 0x0000000d0d0c1224 */ /* 0x000fc800078e02ff */
[----:B------:R-:W-:-:S04]  /*5810*/  @P1 IMAD R12, R12, R17, 0xc0ae5 ;  /* 0x000c0ae50c0c1424 */ /* 0x000fc800078e0211 */
[----:B------:R-:W-:-:S05]  /*5820*/  @P1 IMAD R12, R13, R12, 0x5208dd0d ;  /* 0x5208dd0d0d0c1424 */ /* 0x000fca00078e020c */
[----:B------:R-:W-:-:S06]  /*5830*/  @P1 LOP3.LUT R12, R12, 0x7fffffff, RZ, 0xc0, !PT ;  /* 0x7fffffff0c0c1812 */ /* 0x000fcc00078ec0ff */
[----:B------:R-:W0:Y:S01]  /*5840*/  @P1 I2F.F64.U32 R12, R12 ;  /* 0x0000000c000c1312 */ /* 0x000e220000201800 */
[----:B------:R-:W-:-:S06]  /*5850*/  @P1 IMAD.MOV.U32 R17, RZ, RZ, 0x3e100000 ;  /* 0x3e100000ff111424 */ /* 0x000fcc00078e00ff */
[----:B0-----:R-:W-:Y:S01]  /*5860*/  @P1 DFMA R16, R12, -R16, 1 ;  /* 0x3ff000000c10142b */ /* 0x001fe20000000810 */
[----:B------:R-:W-:-:S05]  /*5870*/  SEL R13, R47, 0xffffffff, P2 ;  /* 0xffffffff2f0d7807 */ /* 0x000fca0001000000 */
[----:B------:R-:W-:-:S05]  /*5880*/  IMAD.WIDE R50, R13, 0x4, R14 ;  /* 0x000000040d327825 */ /* 0x000fca00078e020e */
[----:B------:R-:W2:Y:S01]  /*5890*/  LDG.E R47, desc[UR4][R50.64] ;  /* 0x00000004322f7981 */ /* 0x000ea2000c1e1900 */
[----:B------:R-:W-:-:S04]  /*58a0*/  SEL R48, R48, 0xffffffff, !P5 ;  /* 0xffffffff30307807 */ /* 0x000fc80006800000 */
[----:B------:R-:W-:Y:S02]  /*58b0*/  SEL R49, R48, 0xffffffff, P2 ;  /* 0xffffffff30317807 */ /* 0x000fe40001000000 */
[----:B------:R-:W-:-:S04]  /*58c0*/  ISETP.NE.AND P2, PT, R13, -0x1, PT ;  /* 0xffffffff0d00780c */ /* 0x000fc80003f45270 */
[----:B--2---:R-:W-:-:S13]  /*58d0*/  FSETP.EQ.OR P2, PT, R47, RZ, !P2 ;  /* 0x000000ff2f00720b */ /* 0x004fda0005742400 */
[----:B------:R-:W0:Y:S02]  /*58e0*/  @P2 LDC.64 R12, c[0x0][0x390] ;  /* 0x0000e400ff0c2b82 */ /* 0x000e240000000a00 */
[----:B0-----:R-:W2:Y:S01]  /*58f0*/  @P2 LDG.E R12, desc[UR4][R12.64+0x14] ;  /* 0x000014040c0c2981 */ /* 0x001ea2000c1e1900 */
[----:B------:R-:W-:-:S05]  /*5900*/  @P2 I2FP.F32.S32 R55, R18 ;  /* 0x0000001200372245 */ /* 0x000fca0000201400 */
[----:B------:R-:W-:-:S06]  /*5910*/  @P2 FMUL R55, R0, R55 ;  /* 0x0000003700372220 */ /* 0x000fcc0000400000 */
[----:B------:R-:W2:Y:S01]  /*5920*/  @P2 F2I.TRUNC.NTZ R55, R55 ;  /* 0x0000003700372305 */ /* 0x000ea2000020f100 */
[----:B------:R-:W-:Y:S02]  /*5930*/  @P2 IMAD.MOV.U32 R57, RZ, RZ, 0x3d73 ;  /* 0x00003d73ff392424 */ /* 0x000fe400078e00ff */
[----:B------:R-:W-:Y:S01]  /*5940*/  @P2 IMAD.MOV.U32 R50, RZ, RZ, 0x0 ;  /* 0x00000000ff322424 */ /* 0x000fe200078e00ff */
[----:B------:R-:W-:-:S04]  /*5950*/  ISETP.GE.AND P6, PT, R53, R30, PT ;  /* 0x0000001e3500720c */ /* 0x000fc80003fc6270 */
[----:B------:R-:W-:-:S04]  /*5960*/  SEL R42, R42, 0xffffffff, !P6 ;  /* 0xffffffff2a2a7807 */ /* 0x000fc80007000000 */
[----:B------:R-:W-:-:S04]  /*5970*/  SEL R42, R42, 0xffffffff, !P5 ;  /* 0xffffffff2a2a7807 */ /* 0x000fc80006800000 */
[----:B------:R-:W-:Y:S01]  /*5980*/  SEL R53, R42, 0xffffffff, P0 ;  /* 0xffffffff2a357807 */ /* 0x000fe20000000000 */
        /* <DEDUP_REMOVED lines=10> */
[----:B------:R-:W-:-:S06]  /*5a30*/  IMAD.WIDE R50, R49, 0x4, R14 ;  /* 0x0000000431327825 */ /* 0x000fcc00078e020e */
[----:B------:R-:W2:Y:S01]  /*5a40*/  LDG.E R50, desc[UR4][R50.64] ;  /* 0x0000000432327981 */ /* 0x000ea2000c1e1900 */
[----:B------:R-:W-:-:S05]  /*5a50*/  IMAD.WIDE R54, R53, 0x4, R14 ;  /* 0x0000000435367825 */ /* 0x000fca00078e020e */
[----:B------:R-:W3:Y:S01]  /*5a60*/  LDG.E R42, desc[UR4][R54.64] ;  /* 0x00000004362a7981 */ /* 0x000ee2000c1e1900 */
[----:B------:R-:W-:Y:S01]  /*5a70*/  ISETP.NE.AND P0, PT, R49, -0x1, PT ;  /* 0xffffffff3100780c */ /* 0x000fe20003f05270 */
[----:B------:R-:W-:-:S06]  /*5a80*/  IMAD.MOV.U32 R52, RZ, RZ, R40 ;  /* 0x000000ffff347224 */ /* 0x000fcc00078e0028 */
[----:B------:R0:W-:Y:S01]  /*5a90*/  @P1 F2F.F32.F64 R52, R16 ;  /* 0x0000001000341310 */ /* 0x0001e20000301000 */
[----:B--2---:R-:W-:-:S13]  /*5aa0*/  FSETP.EQ.OR P5, PT, R50, RZ, !P0 ;  /* 0x000000ff3200720b */ /* 0x004fda00047a2400 */
[----:B0-----:R-:W0:Y:S01]  /*5ab0*/  @P5 LDC.64 R16, c[0x0][0x390] ;  /* 0x0000e400ff105b82 */ /* 0x001e220000000a00 */
[----:B------:R-:W-:-:S04]  /*5ac0*/  ISETP.NE.AND P0, PT, R53, -0x1, PT ;  /* 0xffffffff3500780c */ /* 0x000fc80003f05270 */
[----:B---3--:R-:W-:Y:S01]  /*5ad0*/  FSETP.NEU.AND P0, PT, R42, RZ, P0 ;  /* 0x000000ff2a00720b */ /* 0x008fe2000070d000 */
[----:B0-----:R0:W2:-:S12]  /*5ae0*/  @P5 LDG.E R16, desc[UR4][R16.64+0x14] ;  /* 0x0000140410105981 */ /* 0x001098000c1e1900 */
[----:B------:R-:W1:Y:S02]  /*5af0*/  @!P0 LDC.64 R14, c[0x0][0x390] ;  /* 0x0000e400ff0e8b82 */ /* 0x000e640000000a00 */
[----:B-1----:R1:W3:Y:S01]  /*5b00*/  @!P0 LDG.E R15, desc[UR4][R14.64+0x14] ;  /* 0x000014040e0f8981 */ /* 0x0022e2000c1e1900 */
[----:B------:R-:W-:-:S05]  /*5b10*/  @P5 I2FP.F32.S32 R49, R44 ;  /* 0x0000002c00315245 */ /* 0x000fca0000201400 */
[----:B------:R-:W-:-:S06]  /*5b20*/  @P5 FMUL R53, R0, R49 ;  /* 0x0000003100355220 */ /* 0x000fcc0000400000 */
[----:B------:R-:W2:Y:S01]  /*5b30*/  @P5 F2I.TRUNC.NTZ R53, R53 ;  /* 0x0000003500355305 */ /* 0x000ea2000020f100 */
[----:B------:R-:W-:Y:S01]  /*5b40*/  @!P0 I2FP.F32.S32 R55, R44 ;  /* 0x0000002c00378245 */ /* 0x000fe20000201400 */
[----:B0-----:R-:W-:Y:S02]  /*5b50*/  @P5 IMAD.MOV.U32 R17, RZ, RZ, 0x3d73 ;  /* 0x00003d73ff115424 */ /* 0x001fe400078e00ff */
[----:B------:R-:W-:-:S04]  /*5b60*/  IMAD.MOV.U32 R49, RZ, RZ, R47 ;  /* 0x000000ffff317224 */ /* 0x000fc800078e002f */
[----:B------:R-:W-:Y:S01]  /*5b70*/  @P2 F2F.F32.F64 R47, R12 ;  /* 0x0000000c002f2310 */ /* 0x000fe20000301000 */
[----:B------:R-:W-:Y:S02]  /*5b80*/  @P5 IMAD.MOV.U32 R54, RZ, RZ, 0x0 ;  /* 0x00000000ff365424 */ /* 0x000fe400078e00ff */
[----:B--2---:R-:W-:-:S04]  /*5b90*/  @P5 IMAD R48, R16, R53, R8 ;  /* 0x0000003510305224 */ /* 0x004fc800078e0208 */
[----:B------:R-:W-:-:S05]  /*5ba0*/  @P5 IMAD.SHL.U32 R51, R48, 0x2000, RZ ;  /* 0x0000200030335824 */ /* 0x000fca00078e00ff */
[----:B------:R-:W-:Y:S01]  /*5bb0*/  @P5 LOP3.LUT R51, R51, R48, RZ, 0x3c, !PT ;  /* 0x0000003033335212 */ /* 0x000fe200078e3cff */
[----:B------:R-:W-:-:S04]  /*5bc0*/  @!P0 FMUL R48, R0, R55 ;  /* 0x0000003700308220 */ /* 0x000fc80000400000 */
[----:B-1----:R-:W-:Y:S02]  /*5bd0*/  @P5 IMAD R14, R51, R51, RZ ;  /* 0x00000033330e5224 */ /* 0x002fe400078e02ff */
[----:B------:R-:W3:Y:S02]  /*5be0*/  @!P0 F2I.TRUNC.NTZ R48, R48 ;  /* 0x0000003000308305 */ /* 0x000ee4000020f100 */
[----:B------:R-:W-:-:S04]  /*5bf0*/  @P5 IMAD R14, R14, R17, 0xc0ae5 ;  /* 0x000c0ae50e0e5424 */ /* 0x000fc800078e0211 */
[----:B------:R-:W-:-:S05]  /*5c00*/  @P5 IMAD R14, R51, R14, 0x5208dd0d ;  /* 0x5208dd0d330e5424 */ /* 0x000fca00078e020e */
[----:B------:R-:W-:-:S04]  /*5c10*/  @P5 LOP3.LUT R16, R14, 0x7fffffff, RZ, 0xc0, !PT ;  /* 0x7fffffff0e105812 */ /* 0x000fc800078ec0ff */
[----:B------:R-:W0:Y:S01]  /*5c20*/  @P5 I2F.F64.U32 R12, R16 ;  /* 0x00000010000c5312 */ /* 0x000e220000201800 */
[----:B---3--:R-:W-:Y:S02]  /*5c30*/  @!P0 IMAD R15, R15, R48, R26 ;  /* 0x000000300f0f8224 */ /* 0x008fe400078e021a */
[----:B------:R-:W-:-:S03]  /*5c40*/  @P5 IMAD.MOV.U32 R55, RZ, RZ, 0x3e100000 ;  /* 0x3e100000ff375424 */ /* 0x000fc600078e00ff */
[----:B------:R-:W-:-:S04]  /*5c50*/  @!P0 SHF.L.U32 R14, R15, 0xd, RZ ;  /* 0x0000000d0f0e8819 */ /* 0x000fc800000006ff */
[----:B------:R-:W-:Y:S01]  /*5c60*/  @!P0 LOP3.LUT R14, R14, R15, RZ, 0x3c, !PT ;  /* 0x0000000f0e0e8212 */ /* 0x000fe200078e3cff */
[----:B0-----:R-:W-:Y:S01]  /*5c70*/  @P5 DFMA R54, R12, -R54, 1 ;  /* 0x3ff000000c36542b */ /* 0x001fe20000000836 */
[----:B------:R-:W-:-:S03]  /*5c80*/  @!P0 IMAD.MOV.U32 R13, RZ, RZ, 0x3d73 ;  /* 0x00003d73ff0d8424 */ /* 0x000fc600078e00ff */
[----:B------:R-:W-:-:S04]  /*5c90*/  @!P0 IMAD R12, R14, R14, RZ ;  /* 0x0000000e0e0c8224 */ /* 0x000fc800078e02ff */
[----:B------:R-:W-:Y:S01]  /*5ca0*/  @!P0 IMAD R13, R12, R13, 0xc0ae5 ;  /* 0x000c0ae50c0d8424 */ /* 0x000fe200078e020d */
[----:B------:R-:W0:Y:S03]  /*5cb0*/  @P3 LDC.64 R16, c[0x0][0x390] ;  /* 0x0000e400ff103b82 */ /* 0x000e260000000a00 */
[----:B------:R-:W-:-:S05]  /*5cc0*/  @!P0 IMAD R13, R14, R13, 0x5208dd0d ;  /* 0x5208dd0d0e0d8424 */ /* 0x000fca00078e020d */
[----:B------:R-:W-:-:S06]  /*5cd0*/  @!P0 LOP3.LUT R13, R13, 0x7fffffff, RZ, 0xc0, !PT ;  /* 0x7fffffff0d0d8812 */ /* 0x000fcc00078ec0ff */
[----:B------:R-:W1:Y:S01]  /*5ce0*/  @!P0 I2F.F64.U32 R12, R13 ;  /* 0x0000000d000c8312 */ /* 0x000e620000201800 */
[----:B------:R-:W-:Y:S02]  /*5cf0*/  @!P0 IMAD.MOV.U32 R14, RZ, RZ, 0x0 ;  /* 0x00000000ff0e8424 */ /* 0x000fe400078e00ff */
[----:B------:R-:W-:-:S06]  /*5d00*/  @!P0 IMAD.MOV.U32 R15, RZ, RZ, 0x3e100000 ;  /* 0x3e100000ff0f8424 */ /* 0x000fcc00078e00ff */
[----:B-1----:R-:W-:Y:S01]  /*5d10*/  @!P0 DFMA R14, R12, -R14, 1 ;  /* 0x3ff000000c0e842b */ /* 0x002fe2000000080e */
[----:B0-----:R0:W2:Y:S01]  /*5d20*/  @P3 LDG.E R12, desc[UR4][R16.64+0x14] ;  /* 0x00001404100c3981 */ /* 0x0010a2000c1e1900 */
[----:B------:R-:W-:Y:S01]  /*5d30*/  @P3 MOV R53, 0x3d73 ;  /* 0x00003d7300353802 */ /* 0x000fe20000000f00 */
[----:B0-----:R-:W-:Y:S02]  /*5d40*/  @P3 IMAD.MOV.U32 R16, RZ, RZ, 0x0 ;  /* 0x00000000ff103424 */ /* 0x001fe400078e00ff */
[----:B------:R-:W-:Y:S02]  /*5d50*/  @P3 IMAD.MOV.U32 R17, RZ, RZ, 0x3e100000 ;  /* 0x3e100000ff113424 */ /* 0x000fe400078e00ff */
[----:B--2---:R-:W-:-:S04]  /*5d60*/  @P3 IMAD R12, R19, R12, R27 ;  /* 0x0000000c130c3224 */ /* 0x004fc800078e021b */
[----:B------:R-:W-:-:S05]  /*5d70*/  @P3 IMAD.SHL.U32 R51, R12, 0x2000, RZ ;  /* 0x000020000c333824 */ /* 0x000fca00078e00ff */
[----:B------:R-:W-:-:S05]  /*5d80*/  @P3 LOP3.LUT R51, R51, R12, RZ, 0x3c, !PT ;  /* 0x0000000c33333212 */ /* 0x000fca00078e3cff */
[----:B------:R-:W-:-:S04]  /*5d90*/  @P3 IMAD R12, R51, R51, RZ ;  /* 0x00000033330c3224 */ /* 0x000fc800078e02ff */
[----:B------:R-:W-:-:S04]  /*5da0*/  @P3 IMAD R12, R12, R53, 0xc0ae5 ;  /* 0x000c0ae50c0c3424 */ /* 0x000fc800078e0235 */
[----:B------:R-:W-:-:S05]  /*5db0*/  @P3 IMAD R12, R51, R12, 0x5208dd0d ;  /* 0x5208dd0d330c3424 */ /* 0x000fca00078e020c */
[----:B------:R-:W-:-:S04]  /*5dc0*/  @P3 LOP3.LUT R51, R12, 0x7fffffff, RZ, 0xc0, !PT ;  /* 0x7fffffff0c333812 */ /* 0x000fc800078ec0ff */
[----:B------:R-:W0:Y:S02]  /*5dd0*/  @P3 I2F.F64.U32 R12, R51 ;  /* 0x00000033000c3312 */ /* 0x000e240000201800 */
[----:B0-----:R-:W-:Y:S01]  /*5de0*/  @P3 DFMA R16, R12, -R16, 1 ;  /* 0x3ff000000c10342b */ /* 0x001fe20000000810 */
[----:B------:R-:W0:Y:S02]  /*5df0*/  @P4 LDC.64 R12, c[0x0][0x390] ;  /* 0x0000e400ff0c4b82 */ /* 0x000e240000000a00 */
[----:B0-----:R0:W2:Y:S01]  /*5e00*/  @P4 LDG.E R12, desc[UR4][R12.64+0x14] ;  /* 0x000014040c0c4981 */ /* 0x0010a2000c1e1900 */
[----:B------:R-:W-:Y:S02]  /*5e10*/  MOV R48, R50 ;  /* 0x0000003200307202 */ /* 0x000fe40000000f00 */
[----:B------:R-:W-:Y:S01]  /*5e20*/  @P5 F2F.F32.F64 R50, R54 ;  /* 0x0000003600325310 */ /* 0x000fe20000301000 */
[----:B------:R-:W-:-:S07]  /*5e30*/  @P4 MOV R56, 0x3d73 ;  /* 0x00003d7300384802 */ /* 0x000fce0000000f00 */
[----:B------:R-:W-:Y:S01]  /*5e40*/  @!P0 F2F.F32.F64 R42, R14 ;  /* 0x0000000e002a8310 */ /* 0x000fe20000301000 */
[----:B0-----:R-:W-:-:S07]  /*5e50*/  @P4 IMAD.MOV.U32 R13, RZ, RZ, 0x3e100000 ;  /* 0x3e100000ff0d4424 */ /* 0x001fce00078e00ff */
[----:B------:R0:W-:Y:S02]  /*5e60*/  @P3 F2F.F32.F64 R38, R16 ;  /* 0x0000001000263310 */ /* 0x0001e40000301000 */
[----:B0-----:R-:W0:Y:S02]  /*5e70*/  @P2 LDC.64 R16, c[0x0][0x390] ;  /* 0x0000e400ff102b82 */ /* 0x001e240000000a00 */
[----:B0-----:R-:W3:Y:S01]  /*5e80*/  @P2 LDG.E R17, desc[UR4][R16.64+0x14] ;  /* 0x0000140410112981 */ /* 0x001ee2000c1e1900 */
        /* <DEDUP_REMOVED lines=11> */
[----:B0-----:R-:W2:Y:S06]  /*5f40*/  @P5 LDG.E R12, desc[UR4][R12.64+0x14] ;  /* 0x000014040c0c5981 */ /* 0x001eac000c1e1900 */
[----:B------:R-:W0:Y:S02]  /*5f50*/  @P1 LDC.64 R54, c[0x0][0x390] ;  /* 0x0000e400ff361b82 */ /* 0x000e240000000a00 */
[----:B0-----:R-:W4:Y:S01]  /*5f60*/  @P1 LDG.E R54, desc[UR4][R54.64+0x14] ;  /* 0x0000140436361981 */ /* 0x001f22000c1e1900 */
[----:B------:R-:W-:-:S05]  /*5f70*/  @P5 I2FP.F32.S32 R51, R44 ;  /* 0x0000002c00335245 */ /* 0x000fca0000201400 */
[----:B------:R-:W-:-:S04]  /*5f80*/  @P5 FMUL R56, R0, R51 ;  /* 0x0000003300385220 */ /* 0x000fc80000400000 */
[----:B------:R-:W2:Y:S01]  /*5f90*/  @P5 F2I.TRUNC.NTZ R51, R56 ;  /* 0x0000003800335305 */ /* 0x000ea2000020f100 */
[----:B------:R-:W-:-:S07]  /*5fa0*/  @P5 IMAD.MOV.U32 R53, RZ, RZ, 0x3d73 ;  /* 0x00003d73ff355424 */ /* 0x000fce00078e00ff */
[----:B------:R0:W1:Y:S02]  /*5fb0*/  @P4 F2F.F32.F64 R37, R14 ;  /* 0x0000000e00254310 */ /* 0x0000640000301000 */
[----:B0-----:R-:W-:Y:S02]  /*5fc0*/  @P5 IMAD.MOV.U32 R14, RZ, RZ, 0x0 ;  /* 0x00000000ff0e5424 */ /* 0x001fe400078e00ff */
[----:B------:R-:W-:Y:S01]  /*5fd0*/  FADD R20, R45, R20 ;  /* 0x000000142d147221 */ /* 0x000fe20000000000 */
[----:B-1----:R-:W-:Y:S01]  /*5fe0*/  FADD R38, R37, R38 ;  /* 0x0000002625267221 */ /* 0x002fe20000000000 */
[----:B------:R-:W-:Y:S01]  /*5ff0*/  FADD R46, R46, R43 ;  /* 0x0000002b2e2e7221 */ /* 0x000fe20000000000 */
[----:B------:R-:W-:Y:S01]  /*6000*/  DSETP.NEU.AND P0, PT, |R34|, +INF , PT ;  /* 0x7ff000002200742a */ /* 0x000fe20003f0d200 */
[----:B------:R-:W-:Y:S01]  /*6010*/  UMOV UR6, 0x5a7ed197 ;  /* 0x5a7ed19700067882 */ /* 0x000fe20000000000 */
[----:B------:R-:W-:Y:S01]  /*6020*/  UMOV UR7, 0x400921fb ;  /* 0x400921fb00077882 */ /* 0x000fe20000000000 */
[----:B------:R-:W-:-:S04]  /*6030*/  FADD R21, R46, R21 ;  /* 0x000000152e157221 */ /* 0x000fc80000000000 */
[----:B------:R-:W-:Y:S01]  /*6040*/  FADD R42, R21, R42 ;  /* 0x0000002a152a7221 */ /* 0x000fe20000000000 */
[----:B------:R-:W-:Y:S01]  /*6050*/  BSSY.RECONVERGENT B2, `(.L_x_45) ;  /* 0x0000049000027945 */ /* 0x000fe20003800200 */
[----:B------:R-:W-:Y:S01]  /*6060*/  MOV R37, 0x1 ;  /* 0x0000000100257802 */ /* 0x000fe20000000f00 */
[----:B--2---:R-:W-:Y:S01]  /*6070*/  @P5 IMAD R44, R12, R51, R8 ;  /* 0x000000330c2c5224 */ /* 0x004fe200078e0208 */
[----:B------:R-:W-:-:S05]  /*6080*/  @P2 I2FP.F32.S32 R51, R18 ;  /* 0x0000001200332245 */ /* 0x000fca0000201400 */
[----:B------:R-:W-:Y:S01]  /*6090*/  @P2 FMUL R51, R0, R51 ;  /* 0x0000003300332220 */ /* 0x000fe20000400000 */
[----:B------:R-:W-:-:S05]  /*60a0*/  @P5 SHF.L.U32 R13, R44, 0xd, RZ ;  /* 0x0000000d2c0d5819 */ /* 0x000fca00000006ff */
[----:B------:R-:W3:Y:S01]  /*60b0*/  @P2 F2I.TRUNC.NTZ R51, R51 ;  /* 0x0000003300332305 */ /* 0x000ee2000020f100 */
[----:B------:R-:W-:-:S05]  /*60c0*/  @P5 LOP3.LUT R13, R13, R44, RZ, 0x3c, !PT ;  /* 0x0000002c0d0d5212 */ /* 0x000fca00078e3cff */
[----:B------:R-:W-:-:S04]  /*60d0*/  @P5 IMAD R18, R13, R13, RZ ;  /* 0x0000000d0d125224 */ /* 0x000fc800078e02ff */
[----:B------:R-:W-:Y:S02]  /*60e0*/  @P5 IMAD R18, R18, R53, 0xc0ae5 ;  /* 0x000c0ae512125424 */ /* 0x000fe400078e0235 */
[----:B---3--:R-:W-:Y:S02]  /*60f0*/  @P2 IMAD R12, R51, R17, R8 ;  /* 0x00000011330c2224 */ /* 0x008fe400078e0208 */
[----:B------:R-:W-:Y:S02]  /*6100*/  @P5 IMAD R18, R13, R18, 0x5208dd0d ;  /* 0x5208dd0d0d125424 */ /* 0x000fe400078e0212 */
[----:B------:R-:W-:-:S05]  /*6110*/  @P2 IMAD.SHL.U32 R13, R12, 0x2000, RZ ;  /* 0x000020000c0d2824 */ /* 0x000fca00078e00ff */
[----:B------:R-:W-:Y:S02]  /*6120*/  @P2 LOP3.LUT R16, R13, R12, RZ, 0x3c, !PT ;  /* 0x0000000c0d102212 */ /* 0x000fe400078e3cff */
[----:B------:R-:W-:-:S03]  /*6130*/  @P2 MOV R13, 0x3d73 ;  /* 0x00003d73000d2802 */ /* 0x000fc60000000f00 */
[----:B------:R-:W-:Y:S01]  /*6140*/  @P2 IMAD R12, R16, R16, RZ ;  /* 0x00000010100c2224 */ /* 0x000fe200078e02ff */
[----:B------:R-:W-:Y:S01]  /*6150*/  @P5 LOP3.LUT R18, R18, 0x7fffffff, RZ, 0xc0, !PT ;  /* 0x7fffffff12125812 */ /* 0x000fe200078ec0ff */
[----:B----4-:R-:W-:Y:S02]  /*6160*/  @P1 IMAD R54, R19, R54, R8 ;  /* 0x0000003613361224 */ /* 0x010fe400078e0208 */
[----:B------:R-:W-:Y:S02]  /*6170*/  @P2 IMAD R15, R12, R13, 0xc0ae5 ;  /* 0x000c0ae50c0f2424 */ /* 0x000fe400078e020d */
[----:B------:R-:W0:Y:S01]  /*6180*/  @P5 I2F.F64.U32 R12, R18 ;  /* 0x00000012000c5312 */ /* 0x000e220000201800 */
[----:B------:R-:W-:Y:S01]  /*6190*/  @P1 SHF.L.U32 R17, R54, 0xd, RZ ;  /* 0x0000000d36111819 */ /* 0x000fe200000006ff */
[----:B------:R-:W-:Y:S02]  /*61a0*/  @P2 IMAD R16, R16, R15, 0x5208dd0d ;  /* 0x5208dd0d10102424 */ /* 0x000fe400078e020f */
[----:B------:R-:W-:Y:S01]  /*61b0*/  @P5 IMAD.MOV.U32 R15, RZ, RZ, 0x3e100000 ;  /* 0x3e100000ff0f5424 */ /* 0x000fe200078e00ff */
[----:B------:R-:W-:-:S02]  /*61c0*/  @P1 LOP3.LUT R54, R17, R54, RZ, 0x3c, !PT ;  /* 0x0000003611361212 */ /* 0x000fc400078e3cff */
[----:B------:R-:W-:Y:S01]  /*61d0*/  @P2 LOP3.LUT R44, R16, 0x7fffffff, RZ, 0xc0, !PT ;  /* 0x7fffffff102c2812 */ /* 0x000fe200078ec0ff */
[----:B------:R-:W-:Y:S02]  /*61e0*/  @P1 IMAD.MOV.U32 R17, RZ, RZ, 0x3d73 ;  /* 0x00003d73ff111424 */ /* 0x000fe400078e00ff */
[----:B------:R-:W-:Y:S01]  /*61f0*/  @P1 IMAD R16, R54, R54, RZ ;  /* 0x0000003636101224 */ /* 0x000fe200078e02ff */
[----:B0-----:R-:W-:Y:S01]  /*6200*/  @P5 DFMA R12, R12, -R14, 1 ;  /* 0x3ff000000c0c542b */ /* 0x001fe2000000080e */
[----:B------:R-:W0:Y:S02]  /*6210*/  @P2 I2F.F64.U32 R14, R44 ;  /* 0x0000002c000e2312 */ /* 0x000e240000201800 */
[----:B------:R-:W-:Y:S01]  /*6220*/  @P1 IMAD R51, R16, R17, 0xc0ae5 ;  /* 0x000c0ae510331424 */ /* 0x000fe200078e0211 */
[----:B------:R-:W-:Y:S01]  /*6230*/  @P2 MOV R17, 0x3e100000 ;  /* 0x3e10000000112802 */ /* 0x000fe20000000f00 */
[----:B------:R-:W-:Y:S02]  /*6240*/  @P2 IMAD.MOV.U32 R16, RZ, RZ, 0x0 ;  /* 0x00000000ff102424 */ /* 0x000fe400078e00ff */
[----:B------:R-:W-:-:S05]  /*6250*/  @P1 IMAD R51, R54, R51, 0x5208dd0d ;  /* 0x5208dd0d36331424 */ /* 0x000fca00078e0233 */
[----:B------:R-:W-:Y:S01]  /*6260*/  @P1 LOP3.LUT R51, R51, 0x7fffffff, RZ, 0xc0, !PT ;  /* 0x7fffffff33331812 */ /* 0x000fe200078ec0ff */
[----:B------:R1:W-:Y:S01]  /*6270*/  @P5 F2F.F32.F64 R48, R12 ;  /* 0x0000000c00305310 */ /* 0x0003e20000301000 */
[----:B0-----:R-:W-:Y:S01]  /*6280*/  @P2 DFMA R18, R14, -R16, 1 ;  /* 0x3ff000000e12242b */ /* 0x001fe20000000810 */
[----:B------:R-:W-:-:S06]  /*6290*/  I2FP.F32.S32 R17, R3 ;  /* 0x0000000300117245 */ /* 0x000fcc0000201400 */
[----:B------:R-:W0:Y:S01]  /*62a0*/  @P1 I2F.F64.U32 R14, R51 ;  /* 0x00000033000e1312 */ /* 0x000e220000201800 */
[----:B-1----:R-:W-:Y:S01]  /*62b0*/  I2FP.F32.S32 R13, R6 ;  /* 0x00000006000d7245 */ /* 0x002fe20000201400 */
[----:B------:R-:W-:-:S04]  /*62c0*/  @P1 IMAD.MOV.U32 R16, RZ, RZ, 0x0 ;  /* 0x00000000ff101424 */ /* 0x000fc800078e00ff */
[----:B------:R-:W-:Y:S02]  /*62d0*/  FFMA R13, R0, R17, -R13 ;  /* 0x00000011000d7223 */ /* 0x000fe4000000080d */
[----:B------:R-:W1:Y:S01]  /*62e0*/  @P2 F2F.F32.F64 R49, R18 ;  /* 0x0000001200312310 */ /* 0x000e620000301000 */
[----:B------:R-:W-:Y:S02]  /*62f0*/  @P1 IMAD.MOV.U32 R17, RZ, RZ, 0x3e100000 ;  /* 0x3e100000ff111424 */ /* 0x000fe400078e00ff */
[----:B------:R-:W-:-:S05]  /*6300*/  FADD R44, R52, R41 ;  /* 0x00000029342c7221 */ /* 0x000fca0000000000 */
[----:B------:R-:W2:Y:S01]  /*6310*/  F2F.F64.F32 R12, R13 ;  /* 0x0000000d000c7310 */ /* 0x000ea20000201800 */
[----:B0-----:R-:W-:Y:S01]  /*6320*/  @P1 DFMA R14, R14, -R16, 1 ;  /* 0x3ff000000e0e142b */ /* 0x001fe20000000810 */
[----:B------:R-:W-:Y:S01]  /*6330*/  FADD R23, R44, R23 ;  /* 0x000000172c177221 */ /* 0x000fe20000000000 */
[----:B------:R-:W-:Y:S01]  /*6340*/  FADD R17, R20, R47 ;  /* 0x0000002f14117221 */ /* 0x000fe20000000000 */
[----:B-1----:R-:W-:-:S04]  /*6350*/  FADD R49, R38, R49 ;  /* 0x0000003126317221 */ /* 0x002fc80000000000 */
[----:B------:R-:W0:Y:S01]  /*6360*/  @P1 F2F.F32.F64 R40, R14 ;  /* 0x0000000e00281310 */ /* 0x000e220000301000 */
[----:B------:R-:W-:Y:S01]  /*6370*/  FADD R23, R23, R22 ;  /* 0x0000001617177221 */ /* 0x000fe20000000000 */
[----:B------:R-:W-:Y:S01]  /*6380*/  FADD R19, R17, R50 ;  /* 0x0000003211137221 */ /* 0x000fe20000000000 */
[----:B------:R-:W-:Y:S01]  /*6390*/  FADD R48, R49, R48 ;  /* 0x0000003031307221 */ /* 0x000fe20000000000 */
[----:B--2---:R-:W-:Y:S01]  /*63a0*/  DMUL R16, R12, UR6 ;  /* 0x000000060c107c28 */ /* 0x004fe20008000000 */
[----:B------:R-:W-:Y:S02]  /*63b0*/  FMUL R12, R23, 0.125 ;  /* 0x3e000000170c7820 */ /* 0x000fe40000400000 */
[----:B------:R-:W-:Y:S02]  /*63c0*/  FMUL R13, R48, 0.125 ;  /* 0x3e000000300d7820 */ /* 0x000fe40000400000 */
[----:B------:R-:W-:Y:S02]  /*63d0*/  FFMA R12, R19, 0.0625, R12 ;  /* 0x3d800000130c7823 */ /* 0x000fe4000000000c */
[----:B------:R-:W-:Y:S01]  /*63e0*/  FFMA R13, R42, 0.0625, R13 ;  /* 0x3d8000002a0d7823 */ /* 0x000fe2000000000d */
[----:B------:R-:W-:Y:S01]  /*63f0*/  DMUL R48, RZ, R16 ;  /* 0x00000010ff307228 */ /* 0x000fe20000000000 */
[----:B------:R-:W-:-:S02]  /*6400*/  FFMA R39, R39, 0.25, R12 ;  /* 0x3e80000027277823 */ /* 0x000fc4000000000c */
[----:B0-----:R-:W-:Y:S01]  /*6410*/  FFMA R40, R40, 0.25, R13 ;  /* 0x3e80000028287823 */ /* 0x001fe2000000000d */
[----:B------:R-:W-:Y:S07]  /*6420*/  @!P0 BRA `(.L_x_46) ;  /* 0x00000000002c8947 */ /* 0x000fee0003800000 */
[----:B------:R-:W-:Y:S01]  /*6430*/  DSETP.GE.AND P0, PT, |R34|, 2.14748364800000000000e+09, PT ;  /* 0x41e000002200742a */ /* 0x000fe20003f06200 */
[----:B------:R-:W-:Y:S01]  /*6440*/  BSSY.RECONVERGENT B3, `(.L_x_47) ;  /* 0x0000008000037945 */ /* 0x000fe20003800200 */
[----:B------:R-:W-:Y:S01]  /*6450*/  IMAD.MOV.U32 R12, RZ, RZ, R11 ;  /* 0x000000ffff0c7224 */ /* 0x000fe200078e000b */
[----:B------:R-:W-:Y:S01]  /*6460*/  MOV R49, R33 ;  /* 0x0000002100317202 */ /* 0x000fe20000000f00 */
[----:B------:R-:W-:-:S10]  /*6470*/  IMAD.MOV.U32 R48, RZ, RZ, R32 ;  /* 0x000000ffff307224 */ /* 0x000fd400078e0020 */
[----:B------:R-:W-:Y:S05]  /*6480*/  @!P0 BRA `(.L_x_48) ;  /* 0x00000000000c8947 */ /* 0x000fea0003800000 */
[----:B------:R-:W-:Y:S01]  /*6490*/  IMAD.MOV.U32 R19, RZ, RZ, R16 ;  /* 0x000000ffff137224 */ /* 0x000fe200078e0010 */
[----:B------:R-:W-:-:S07]  /*64a0*/  MOV R16, 0x64c0 ;  /* 0x000064c000107802 */ /* 0x000fce0000000f00 */
[----:B------:R-:W-:Y:S05]  /*64b0*/  CALL.REL.NOINC `($_Z17CalcPerlinPrebuffPfS_P8Perlinfoi$__internal_trig_reduction_slowpathd) ;  /* 0x0000000c00a47944 */ /* 0x000fea0003c00000 */
.L_x_48:
[----:B------:R-:W-:Y:S05]  /*64c0*/  BSYNC.RECONVERGENT B3 ;  /* 0x0000000000037941 */ /* 0x000fea0003800200 */
.L_x_47:
[----:B------:R-:W-:-:S07]  /*64d0*/  VIADD R37, R12, 0x1 ;  /* 0x000000010c257836 */ /* 0x000fce0000000000 */
.L_x_46:
[----:B------:R-:W-:Y:S05]  /*64e0*/  BSYNC.RECONVERGENT B2 ;  /* 0x0000000000027941 */ /* 0x000fea0003800200 */
.L_x_45:
[----:B------:R-:W0:Y:S01]  /*64f0*/  LDCU.64 UR6, c[0x4][0x8] ;  /* 0x01000100ff0677ac */ /* 0x000e220008000a00 */
[----:B------:R-:W-:-:S04]  /*6500*/  SHF.L.U32 R12, R37, 0x6, RZ ;  /* 0x00000006250c7819 */ /* 0x000fc800000006ff */
[----:B------:R-:W-:-:S04]  /*6510*/  LOP3.LUT R12, R12, 0x40, RZ, 0xc0, !PT ;  /* 0x000000400c0c7812 */ /* 0x000fc800078ec0ff */
[----:B0-----:R-:W-:-:S05]  /*6520*/  IADD3 R46, P0, PT, R12, UR6, RZ ;  /* 0x000000060c2e7c10 */ /* 0x001fca000ff1e0ff */
[----:B------:R-:W-:-:S05]  /*6530*/  IMAD.X R47, RZ, RZ, UR7, P0 ;  /* 0x00000007ff2f7e24 */ /* 0x000fca00080e06ff */
[----:B------:R-:W2:Y:S04]  /*6540*/  LDG.E.128.CONSTANT R12, desc[UR4][R46.64] ;  /* 0x000000042e0c7981 */ /* 0x000ea8000c1e9d00 */
[----:B------:R-:W3:Y:S04]  /*6550*/  LDG.E.128.CONSTANT R16, desc[UR4][R46.64+0x10] ;  /* 0x000010042e107981 */ /* 0x000ee8000c1e9d00 */
[----:B------:R-:W4:Y:S01]  /*6560*/  LDG.E.128.CONSTANT R20, desc[UR4][R46.64+0x20] ;  /* 0x000020042e147981 */ /* 0x000f22000c1e9d00 */
[----:B------:R-:W-:Y:S01]  /*6570*/  LOP3.LUT R38, R37, 0x1, RZ, 0xc0, !PT ;  /* 0x0000000125267812 */ /* 0x000fe200078ec0ff */
[----:B------:R-:W-:Y:S01]  /*6580*/  IMAD.MOV.U32 R42, RZ, RZ, 0x20fd8164 ;  /* 0x20fd8164ff2a7424 */ /* 0x000fe200078e00ff */
[----:B------:R-:W-:Y:S01]  /*6590*/  DMUL R44, R48, R48 ;  /* 0x00000030302c7228 */ /* 0x000fe20000000000 */
[----:B------:R-:W-:Y:S01]  /*65a0*/  UMOV UR6, 0x5a7ed197 ;  /* 0x5a7ed19700067882 */ /* 0x000fe20000000000 */
[----:B------:R-:W-:Y:S01]  /*65b0*/  ISETP.NE.U32.AND P0, PT, R38, 0x1, PT ;  /* 0x000000012600780c */ /* 0x000fe20003f05070 */
[----:B------:R-:W-:Y:S01]  /*65c0*/  UMOV UR7, 0x400921fb ;  /* 0x400921fb00077882 */ /* 0x000fe20000000000 */
[----:B------:R-:W-:Y:S01]  /*65d0*/  MOV R38, 0x3da8ff83 ;  /* 0x3da8ff8300267802 */ /* 0x000fe20000000f00 */
[----:B------:R-:W-:Y:S01]  /*65e0*/  BSSY.RECONVERGENT B2, `(.L_x_49) ;  /* 0x0000033000027945 */ /* 0x000fe20003800200 */
[----:B------:R-:W-:-:S02]  /*65f0*/  FSEL R42, R42, -8.06006814911005101289e+34, !P0 ;  /* 0xf9785eba2a2a7808 */ /* 0x000fc40004000000 */
[----:B------:R-:W-:-:S06]  /*6600*/  FSEL R43, -R38, 0.11223486810922622681, !P0 ;  /* 0x3de5db65262b7808 */ /* 0x000fcc0004000100 */
[----:B--2---:R-:W-:-:S08]  /*6610*/  DFMA R12, R44, R42, R12 ;  /* 0x0000002a2c0c722b */ /* 0x004fd0000000000c */
[----:B------:R-:W-:-:S08]  /*6620*/  DFMA R12, R44, R12, R14 ;  /* 0x0000000c2c0c722b */ /* 0x000fd0000000000e */
[C---:B---3--:R-:W-:Y:S01]  /*6630*/  DFMA R12, R44.reuse, R12, R16 ;  /* 0x0000000c2c0c722b */ /* 0x048fe20000000010 */
[----:B------:R-:W0:Y:S07]  /*6640*/  F2F.F64.F32 R16, R31 ;  /* 0x0000001f00107310 */ /* 0x000e2e0000201800 */
[----:B------:R-:W-:-:S08]  /*6650*/  DFMA R12, R44, R12, R18 ;  /* 0x0000000c2c0c722b */ /* 0x000fd00000000012 */
[----:B----4-:R-:W-:Y:S02]  /*6660*/  DFMA R12, R44, R12, R20 ;  /* 0x0000000c2c0c722b */ /* 0x010fe40000000014 */
[----:B0-----:R-:W-:-:S06]  /*6670*/  DMUL R16, R16, UR6 ;  /* 0x0000000610107c28 */ /* 0x001fcc0008000000 */
[----:B------:R-:W-:-:S08]  /*6680*/  DFMA R12, R44, R12, R22 ;  /* 0x0000000c2c0c722b */ /* 0x000fd00000000016 */
[----:B------:R-:W-:Y:S02]  /*6690*/  DFMA R14, R12, R48, R48 ;  /* 0x000000300c0e722b */ /* 0x000fe40000000030 */
[----:B------:R-:W-:-:S10]  /*66a0*/  DFMA R12, R44, R12, 1 ;  /* 0x3ff000002c0c742b */ /* 0x000fd4000000000c */
[----:B------:R-:W-:Y:S02]  /*66b0*/  FSEL R12, R12, R14, !P0 ;  /* 0x0000000e0c0c7208 */ /* 0x000fe40004000000 */
[----:B------:R-:W-:Y:S02]  /*66c0*/  FSEL R13, R13, R15, !P0 ;  /* 0x0000000f0d0d7208 */ /* 0x000fe40004000000 */
[----:B------:R-:W-:-:S04]  /*66d0*/  LOP3.LUT P0, RZ, R37, 0x2, RZ, 0xc0, !PT ;  /* 0x0000000225ff7812 */ /* 0x000fc8000780c0ff */
[----:B------:R-:W-:-:S10]  /*66e0*/  DADD R14, RZ, -R12 ;  /* 0x00000000ff0e7229 */ /* 0x000fd4000000080c */
[----:B------:R-:W-:Y:S02]  /*66f0*/  FSEL R12, R12, R14, !P0 ;  /* 0x0000000e0c0c7208 */ /* 0x000fe40004000000 */
[----:B------:R-:W-:Y:S01]  /*6700*/  FSEL R13, R13, R15, !P0 ;  /* 0x0000000f0d0d7208 */ /* 0x000fe20004000000 */
[----:B------:R-:W-:-:S05]  /*6710*/  DSETP.NEU.AND P0, PT, |R16|, +INF , PT ;  /* 0x7ff000001000742a */ /* 0x000fca0003f0d200 */
[----:B------:R-:W-:-:S09]  /*6720*/  DADD R12, -R12, 1 ;  /* 0x3ff000000c0c7429 */ /* 0x000fd20000000100 */
[----:B------:R-:W-:Y:S01]  /*6730*/  @!P0 DMUL R48, RZ, R16 ;  /* 0x00000010ff308228 */ /* 0x000fe20000000000 */
[----:B------:R-:W0:Y:S01]  /*6740*/  F2F.F32.F64 R12, R12 ;  /* 0x0000000c000c7310 */ /* 0x000e220000301000 */
[----:B------:R-:W-:Y:S02]  /*6750*/  @!P0 IMAD.MOV.U32 R31, RZ, RZ, 0x1 ;  /* 0x00000001ff1f8424 */ /* 0x000fe400078e00ff */
[----:B0-----:R-:W-:-:S04]  /*6760*/  FMUL R15, R12, 0.5 ;  /* 0x3f0000000c0f7820 */ /* 0x001fc80000400000 */
[----:B------:R-:W-:-:S04]  /*6770*/  FADD R14, -R15, 1 ;  /* 0x3f8000000f0e7421 */ /* 0x000fc80000000100 */
[----:B------:R-:W-:-:S04]  /*6780*/  FMUL R39, R39, R14 ;  /* 0x0000000e27277220 */ /* 0x000fc80000400000 */
[----:B------:R-:W-:Y:S01]  /*6790*/  FFMA R40, R40, R15, R39 ;  /* 0x0000000f28287223 */ /* 0x000fe20000000027 */
[----:B------:R-:W-:Y:S06]  /*67a0*/  @!P0 BRA `(.L_x_50) ;  /* 0x0000000000588947 */ /* 0x000fec0003800000 */
[----:B------:R-:W-:Y:S01]  /*67b0*/  UMOV UR6, 0x6dc9c883 ;  /* 0x6dc9c88300067882 */ /* 0x000fe20000000000 */
[----:B------:R-:W-:Y:S01]  /*67c0*/  UMOV UR7, 0x3fe45f30 ;  /* 0x3fe45f3000077882 */ /* 0x000fe20000000000 */
[C---:B------:R-:W-:Y:S01]  /*67d0*/  DSETP.GE.AND P0, PT, |R16|.reuse, 2.14748364800000000000e+09, PT ;  /* 0x41e000001000742a */ /* 0x040fe20003f06200 */
[----:B------:R-:W-:Y:S01]  /*67e0*/  BSSY.RECONVERGENT B3, `(.L_x_51) ;  /* 0x0000011000037945 */ /* 0x000fe20003800200 */
[----:B------:R-:W-:Y:S01]  /*67f0*/  DMUL R12, R16, UR6 ;  /* 0x00000006100c7c28 */ /* 0x000fe20008000000 */
[----:B------:R-:W-:Y:S01]  /*6800*/  UMOV UR6, 0x54442d18 ;  /* 0x54442d1800067882 */ /* 0x000fe20000000000 */
[----:B------:R-:W-:-:S08]  /*6810*/  UMOV UR7, 0x3ff921fb ;  /* 0x3ff921fb00077882 */ /* 0x000fd00000000000 */
[----:B------:R-:W0:Y:S08]  /*6820*/  F2I.F64 R12, R12 ;  /* 0x0000000c000c7311 */ /* 0x000e300000301100 */
[----:B0-----:R-:W0:Y:S02]  /*6830*/  I2F.F64 R48, R12 ;  /* 0x0000000c00307312 */ /* 0x001e240000201c00 */
[----:B0-----:R-:W-:Y:S01]  /*6840*/  DFMA R14, R48, -UR6, R16 ;  /* 0x80000006300e7c2b */ /* 0x001fe20008000010 */
[----:B------:R-:W-:Y:S01]  /*6850*/  UMOV UR6, 0x33145c00 ;  /* 0x33145c0000067882 */ /* 0x000fe20000000000 */
[----:B------:R-:W-:-:S06]  /*6860*/  UMOV UR7, 0x3c91a626 ;  /* 0x3c91a62600077882 */ /* 0x000fcc0000000000 */
[----:B------:R-:W-:Y:S01]  /*6870*/  DFMA R14, R48, -UR6, R14 ;  /* 0x80000006300e7c2b */ /* 0x000fe2000800000e */
[----:B------:R-:W-:Y:S01]  /*6880*/  UMOV UR6, 0x252049c0 ;  /* 0x252049c000067882 */ /* 0x000fe20000000000 */
[----:B------:R-:W-:-:S06]  /*6890*/  UMOV UR7, 0x397b839a ;  /* 0x397b839a00077882 */ /* 0x000fcc0000000000 */
[----:B------:R-:W-:Y:S01]  /*68a0*/  DFMA R48, R48, -UR6, R14 ;  /* 0x8000000630307c2b */ /* 0x000fe2000800000e */
[----:B------:R-:W-:Y:S10]  /*68b0*/  @!P0 BRA `(.L_x_52) ;  /* 0x00000000000c8947 */ /* 0x000ff40003800000 */
[----:B------:R-:W-:Y:S01]  /*68c0*/  IMAD.MOV.U32 R19, RZ, RZ, R16 ;  /* 0x000000ffff137224 */ /* 0x000fe200078e0010 */
[----:B------:R-:W-:-:S07]  /*68d0*/  MOV R16, 0x68f0 ;  /* 0x000068f000107802 */ /* 0x000fce0000000f00 */
[----:B------:R-:W-:Y:S05]  /*68e0*/  CALL.REL.NOINC `($_Z17CalcPerlinPrebuffPfS_P8Perlinfoi$__internal_trig_reduction_slowpathd) ;  /* 0x0000000800987944 */ /* 0x000fea0003c00000 */
.L_x_52:
[----:B------:R-:W-:Y:S05]  /*68f0*/  BSYNC.RECONVERGENT B3 ;  /* 0x0000000000037941 */ /* 0x000fea0003800200 */
.L_x_51:
[----:B------:R-:W-:-:S07]  /*6900*/  IADD3 R31, PT, PT, R12, 0x1, RZ ;  /* 0x000000010c1f7810 */ /* 0x000fce0007ffe0ff */
.L_x_50:
[----:B------:R-:W-:Y:S05]  /*6910*/  BSYNC.RECONVERGENT B2 ;  /* 0x0000000000027941 */ /* 0x000fea0003800200 */
.L_x_49:
[----:B------:R-:W0:Y:S01]  /*6920*/  LDCU.64 UR6, c[0x4][0x8] ;  /* 0x01000100ff0677ac */ /* 0x000e220008000a00 */
[----:B------:R-:W-:-:S05]  /*6930*/  IMAD.SHL.U32 R12, R31, 0x40, RZ ;  /* 0x000000401f0c7824 */ /* 0x000fca00078e00ff */
[----:B------:R-:W-:-:S04]  /*6940*/  LOP3.LUT R12, R12, 0x40, RZ, 0xc0, !PT ;  /* 0x000000400c0c7812 */ /* 0x000fc800078ec0ff */
[----:B0-----:R-:W-:Y:S02]  /*6950*/  IADD3 R44, P0, PT, R12, UR6, RZ ;  /* 0x000000060c2c7c10 */ /* 0x001fe4000ff1e0ff */
[----:B------:R-:W-:Y:S02]  /*6960*/  LOP3.LUT R37, R31, 0x1, RZ, 0xc0, !PT ;  /* 0x000000011f257812 */ /* 0x000fe400078ec0ff */
[----:B------:R-:W-:Y:S01]  /*6970*/  MOV R38, 0x20fd8164 ;  /* 0x20fd816400267802 */ /* 0x000fe20000000f00 */
[----:B------:R-:W-:Y:S01]  /*6980*/  IMAD.X R45, RZ, RZ, UR7, P0 ;  /* 0x00000007ff2d7e24 */ /* 0x000fe200080e06ff */
[----:B------:R-:W-:Y:S01]  /*6990*/  DMUL R42, R48, R48 ;  /* 0x00000030302a7228 */ /* 0x000fe20000000000 */
[----:B------:R-:W0:Y:S03]  /*69a0*/  LDCU UR6, c[0x0][0x398] ;  /* 0x00007300ff0677ac */ /* 0x000e260008000800 */
[----:B------:R-:W2:Y:S04]  /*69b0*/  LDG.E.128.CONSTANT R12, desc[UR4][R44.64] ;  /* 0x000000042c0c7981 */ /* 0x000ea8000c1e9d00 */
[----:B------:R-:W3:Y:S04]  /*69c0*/  LDG.E.128.CONSTANT R16, desc[UR4][R44.64+0x10] ;  /* 0x000010042c107981 */ /* 0x000ee8000c1e9d00 */
[----:B------:R-:W4:Y:S01]  /*69d0*/  LDG.E.128.CONSTANT R20, desc[UR4][R44.64+0x20] ;  /* 0x000020042c147981 */ /* 0x000f22000c1e9d00 */
[----:B------:R-:W-:Y:S01]  /*69e0*/  ISETP.NE.U32.AND P0, PT, R37, 0x1, PT ;  /* 0x000000012500780c */ /* 0x000fe20003f05070 */
[----:B------:R-:W-:-:S03]  /*69f0*/  IMAD.MOV.U32 R37, RZ, RZ, 0x3da8ff83 ;  /* 0x3da8ff83ff257424 */ /* 0x000fc600078e00ff */
[----:B------:R-:W-:Y:S02]  /*6a00*/  FSEL R38, R38, -8.06006814911005101289e+34, !P0 ;  /* 0xf9785eba26267808 */ /* 0x000fe40004000000 */
[----:B------:R-:W-:-:S06]  /*6a10*/  FSEL R39, -R37, 0.11223486810922622681, !P0 ;  /* 0x3de5db6525277808 */ /* 0x000fcc0004000100 */
[----:B--2---:R-:W-:-:S08]  /*6a20*/  DFMA R12, R42, R38, R12 ;  /* 0x000000262a0c722b */ /* 0x004fd0000000000c */
[----:B------:R-:W-:-:S08]  /*6a30*/  DFMA R12, R42, R12, R14 ;  /* 0x0000000c2a0c722b */ /* 0x000fd0000000000e */
[----:B---3--:R-:W-:-:S08]  /*6a40*/  DFMA R12, R42, R12, R16 ;  /* 0x0000000c2a0c722b */ /* 0x008fd00000000010 */
[----:B------:R-:W-:-:S08]  /*6a50*/  DFMA R12, R42, R12, R18 ;  /* 0x0000000c2a0c722b */ /* 0x000fd00000000012 */
[----:B----4-:R-:W-:Y:S01]  /*6a60*/  DFMA R12, R42, R12, R20 ;  /* 0x0000000c2a0c722b */ /* 0x010fe20000000014 */
[----:B------:R-:W-:-:S07]  /*6a70*/  IMAD R21, R30, R28, R3 ;  /* 0x0000001c1e157224 */ /* 0x000fce00078e0203 */
        /* <DEDUP_REMOVED lines=8> */
[----:B------:R-:W-:Y:S02]  /*6b00*/  FSEL R15, R15, R13, !P0 ;  /* 0x0000000d0f0f7208 */ /* 0x000fe40004000000 */
[----:B------:R-:W1:Y:S01]  /*6b10*/  LDC.64 R12, c[0x0][0x380] ;  /* 0x0000e000ff0c7b82 */ /* 0x000e620000000a00 */
[----:B0-----:R-:W-:-:S03]  /*6b20*/  ISETP.NE.AND P0, PT, RZ, UR6, PT ;  /* 0x00000006ff007c0c */ /* 0x001fc6000bf05270 */
[----:B------:R-:W-:-:S10]  /*6b30*/  DADD R14, -R14, 1 ;  /* 0x3ff000000e0e7429 */ /* 0x000fd40000000100 */
[----:B------:R-:W0:Y:S01]  /*6b40*/  F2F.F32.F64 R14, R14 ;  /* 0x0000000e000e7310 */ /* 0x000e220000301000 */
[----:B-1----:R-:W-:-:S04]  /*6b50*/  IMAD.WIDE R12, R21, 0x4, R12 ;  /* 0x00000004150c7825 */ /* 0x002fc800078e020c */
[----:B0-----:R-:W-:-:S04]  /*6b60*/  FMUL R17, R14, 0.5 ;  /* 0x3f0000000e117820 */ /* 0x001fc80000400000 */
[----:B------:R-:W-:-:S04]  /*6b70*/  FADD R19, -R17, 1 ;  /* 0x3f80000011137421 */ /* 0x000fc80000000100 */
[----:B------:R-:W-:-:S04]  /*6b80*/  FMUL R19, R36, R19 ;  /* 0x0000001324137220 */ /* 0x000fc80000400000 */
[----:B------:R-:W-:-:S04]  /*6b90*/  FFMA R40, R40, R17, R19 ;  /* 0x0000001128287223 */ /* 0x000fc80000000013 */
[----:B------:R-:W-:-:S05]  /*6ba0*/  FMUL R17, R40, R29 ;  /* 0x0000001d28117220 */ /* 0x000fca0000400000 */
[----:B------:R0:W-:Y:S04]  /*6bb0*/  @!P0 STG.E desc[UR4][R12.64], R17 ;  /* 0x000000110c008986 */ /* 0x0001e8000c101904 */
[----:B------:R-:W2:Y:S02]  /*6bc0*/  @P0 LDG.E R14, desc[UR4][R12.64] ;  /* 0x000000040c0e0981 */ /* 0x000ea4000c1e1900 */
[----:B--2---:R-:W-:-:S05]  /*6bd0*/  @P0 FADD R15, R17, R14 ;  /* 0x0000000e110f0221 */ /* 0x004fca0000000000 */
[----:B------:R0:W-:Y:S02]  /*6be0*/  @P0 STG.E desc[UR4][R12.64], R15 ;  /* 0x0000000f0c000986 */ /* 0x0001e4000c101904 */
.L_x_32:
[----:B------:R-:W-:Y:S05]  /*6bf0*/  BSYNC.RECONVERGENT B1 ;  /* 0x0000000000017941 */ /* 0x000fea0003800200 */
.L_x_31:
[----:B------:R-:W0:Y:S01]  /*6c00*/  S2UR UR6, SR_CTAID.X ;  /* 0x00000000000679c3 */ /* 0x000e220000002500 */
[----:B------:R-:W-:Y:S02]  /*6c10*/  VIADD R28, R28, 0x1 ;  /* 0x000000011c1c7836 */ /* 0x000fe40000000000 */
[----:B0-----:R-:W-:-:S05]  /*6c20*/  IMAD R13, R2, UR6, R2 ;  /* 0x00000006020d7c24 */ /* 0x001fca000f8e0202 */
[----:B------:R-:W-:-:S13]  /*6c30*/  ISETP.GE.AND P0, PT, R28, R13, PT ;  /* 0x0000000d1c00720c */ /* 0x000fda0003f06270 */
[----:B------:R-:W-:Y:S05]  /*6c40*/  @!P0 BRA `(.L_x_53) ;  /* 0xffffffb000088947 */ /* 0x000fea000383ffff */
.L_x_22:
[----:B------:R-:W-:Y:S05]  /*6c50*/  BSYNC.RECONVERGENT B0 ;  /* 0x0000000000007941 */ /* 0x000fea0003800200 */
.L_x_21:
[----:B------:R-:W-:-:S04]  /*6c60*/  IADD3 R3, PT, PT, R3, 0x1, RZ ;  /* 0x0000000103037810 */ /* 0x000fc80007ffe0ff */
[----:B------:R-:W-:-:S13]  /*6c70*/  ISETP.GE.AND P0, PT, R3, R4, PT ;  /* 0x000000040300720c */ /* 0x000fda0003f06270 */
[----:B------:R-:W-:Y:S05]  /*6c80*/  @!P0 BRA `(.L_x_54) ;  /* 0xffffffa800248947 */ /* 0x000fea000383ffff */
[----:B------:R-:W-:Y:S05]  /*6c90*/  EXIT ;  /* 0x000000000000794d */ /* 0x000fea0003800000 */
        .weak           $__internal_0_$__cuda_sm3x_div_rn_noftz_f32_slowpath
        .type           $__internal_0_$__cuda_sm3x_div_rn_noftz_f32_slowpath,@function
        .size           $__internal_0_$__cuda_sm3x_div_rn_noftz_f32_slowpath,($_Z17CalcPerlinPrebuffPfS_P8Perlinfoi$__internal_trig_reduction_slowpathd - $__internal_0_$__cuda_sm3x_div_rn_noftz_f32_slowpath)
$__internal_0_$__cuda_sm3x_div_rn_noftz_f32_slowpath:
[----:B------:R-:W-:Y:S01]  /*6ca0*/  SHF.R.U32.HI R14, RZ, 0x17, R13 ;  /* 0x00000017ff0e7819 */ /* 0x000fe2000001160d */
[----:B------:R-:W-:Y:S01]  /*6cb0*/  BSSY.RECONVERGENT B3, `(.L_x_55) ;  /* 0x0000065000037945 */ /* 0x000fe20003800200 */
[----:B------:R-:W-:Y:S02]  /*6cc0*/  SHF.R.U32.HI R20, RZ, 0x17, R12 ;  /* 0x00000017ff147819 */ /* 0x000fe4000001160c */
[----:B------:R-:W-:Y:S02]  /*6cd0*/  LOP3.LUT R14, R14, 0xff, RZ, 0xc0, !PT ;  /* 0x000000ff0e0e7812 */ /* 0x000fe400078ec0ff */
[----:B------:R-:W-:-:S03]  /*6ce0*/  LOP3.LUT R20, R20, 0xff, RZ, 0xc0, !PT ;  /* 0x000000ff14147812 */ /* 0x000fc600078ec0ff */
[----:B------:R-:W-:Y:S02]  /*6cf0*/  VIADD R21, R14, 0xffffffff ;  /* 0xffffffff0e157836 */ /* 0x000fe40000000000 */
[----:B------:R-:W-:-:S03]  /*6d00*/  VIADD R23, R20, 0xffffffff ;  /* 0xffffffff14177836 */ /* 0x000fc60000000000 */
[----:B------:R-:W-:-:S04]  /*6d10*/  ISETP.GT.U32.AND P5, PT, R21, 0xfd, PT ;  /* 0x000000fd1500780c */ /* 0x000fc80003fa4070 */
[----:B------:R-:W-:-:S13]  /*6d20*/  ISETP.GT.U32.OR P5, PT, R23, 0xfd, P5 ;  /* 0x000000fd1700780c */ /* 0x000fda0002fa4470 */
[----:B------:R-:W-:Y:S01]  /*6d30*/  @!P5 MOV R17, RZ ;  /* 0x000000ff0011d202 */ /* 0x000fe20000000f00 */
[----:B------:R-:W-:Y:S06]  /*6d40*/  @!P5 BRA `(.L_x_56) ;  /* 0x000000000068d947 */ /* 0x000fec0003800000 */
[----:B------:R-:W-:Y:S02]  /*6d50*/  FSETP.GTU.FTZ.AND P5, PT, |R12|, +INF , PT ;  /* 0x7f8000000c00780b */ /* 0x000fe40003fbc200 */
[----:B------:R-:W-:-:S04]  /*6d60*/  FSETP.GTU.FTZ.AND P6, PT, |R13|, +INF , PT ;  /* 0x7f8000000d00780b */ /* 0x000fc80003fdc200 */
[----:B------:R-:W-:-:S13]  /*6d70*/  PLOP3.LUT P5, PT, P5, P6, PT, 0xf8, 0x8f ;  /* 0x00000000008f781c */ /* 0x000fda0002fadf70 */
[----:B------:R-:W-:Y:S05]  /*6d80*/  @P5 BRA `(.L_x_57) ;  /* 0x0000000400585947 */ /* 0x000fea0003800000 */
[----:B------:R-:W-:-:S13]  /*6d90*/  LOP3.LUT P5, RZ, R13, 0x7fffffff, R12, 0xc8, !PT ;  /* 0x7fffffff0dff7812 */ /* 0x000fda00078ac80c */
[----:B------:R-:W-:Y:S05]  /*6da0*/  @!P5 BRA `(.L_x_58) ;  /* 0x000000040048d947 */ /* 0x000fea0003800000 */
[C---:B------:R-:W-:Y:S02]  /*6db0*/  FSETP.NEU.FTZ.AND P6, PT, |R12|.reuse, +INF , PT ;  /* 0x7f8000000c00780b */ /* 0x040fe40003fdd200 */
[----:B------:R-:W-:Y:S02]  /*6dc0*/  FSETP.NEU.FTZ.AND P5, PT, |R12|, +INF , PT ;  /* 0x7f8000000c00780b */ /* 0x000fe40003fbd200 */
[----:B------:R-:W-:Y:S02]  /*6dd0*/  P2R R17, PR, RZ, 0x40 ;  /* 0x00000040ff117803 */ /* 0x000fe40000000000 */
[----:B------:R-:W-:-:S04]  /*6de0*/  FSETP.NEU.FTZ.AND P6, PT, |R13|, +INF , PT ;  /* 0x7f8000000d00780b */ /* 0x000fc80003fdd200 */
[----:B------:R-:W-:-:S09]  /*6df0*/  P2R R17, PR, RZ, 0x40 ;  /* 0x00000040ff117803 */ /* 0x000fd20000000000 */
[----:B------:R-:W-:Y:S05]  /*6e00*/  @!P6 BRA !P5, `(.L_x_58) ;  /* 0x000000040030e947 */ /* 0x000fea0006800000 */
[----:B------:R-:W-:-:S04]  /*6e10*/  LOP3.LUT P5, RZ, R12, 0x7fffffff, RZ, 0xc0, !PT ;  /* 0x7fffffff0cff7812 */ /* 0x000fc800078ac0ff */
[----:B------:R-:W-:-:S13]  /*6e20*/  PLOP3.LUT P5, PT, P6, P5, PT, 0x2f, 0xf2 ;  /* 0x0000000000f2781c */ /* 0x000fda00037aa577 */
[----:B------:R-:W-:Y:S05]  /*6e30*/  @P5 BRA `(.L_x_59) ;  /* 0x00000004001c5947 */ /* 0x000fea0003800000 */
[----:B------:R-:W-:Y:S02]  /*6e40*/  FSETP.NEU.FTZ.AND P6, PT, |R12|, +INF , PT ;  /* 0x7f8000000c00780b */ /* 0x000fe40003fdd200 */
[----:B------:R-:W-:-:S04]  /*6e50*/  LOP3.LUT P5, RZ, R13, 0x7fffffff, RZ, 0xc0, !PT ;  /* 0x7fffffff0dff7812 */ /* 0x000fc800078ac0ff */
[----:B------:R-:W-:-:S13]  /*6e60*/  PLOP3.LUT P5, PT, P6, P5, PT, 0x2f, 0xf2 ;  /* 0x0000000000f2781c */ /* 0x000fda00037aa577 */
[----:B------:R-:W-:Y:S05]  /*6e70*/  @P5 BRA `(.L_x_60) ;  /* 0x0000000400005947 */ /* 0x000fea0003800000 */
[----:B------:R-:W-:-:S13]  /*6e80*/  ISETP.GE.AND P5, PT, R23, RZ, PT ;  /* 0x000000ff1700720c */ /* 0x000fda0003fa6270 */
[----:B------:R-:W-:Y:S02]  /*6e90*/  @P5 IMAD.MOV.U32 R17, RZ, RZ, RZ ;  /* 0x000000ffff115224 */ /* 0x000fe400078e00ff */
[----:B------:R-:W-:Y:S01]  /*6ea0*/  @!P5 FFMA R12, R12, 1.84467440737095516160e+19, RZ ;  /* 0x5f8000000c0cd823 */ /* 0x000fe200000000ff */
[----:B------:R-:W-:Y:S01]  /*6eb0*/  @!P5 IMAD.MOV.U32 R17, RZ, RZ, -0x40 ;  /* 0xffffffc0ff11d424 */ /* 0x000fe200078e00ff */
[----:B------:R-:W-:-:S13]  /*6ec0*/  ISETP.GE.AND P5, PT, R21, RZ, PT ;  /* 0x000000ff1500720c */ /* 0x000fda0003fa6270 */
[----:B------:R-:W-:Y:S01]  /*6ed0*/  @!P5 FFMA R13, R13, 1.84467440737095516160e+19, RZ ;  /* 0x5f8000000d0dd823 */ /* 0x000fe200000000ff */
[----:B------:R-:W-:-:S07]  /*6ee0*/  @!P5 IADD3 R17, PT, PT, R17, 0x40, RZ ;  /* 0x000000401111d810 */ /* 0x000fce0007ffe0ff */
.L_x_56:
[----:B------:R-:W-:Y:S01]  /*6ef0*/  LEA R48, R14, 0xc0800000, 0x17 ;  /* 0xc08000000e307811 */ /* 0x000fe200078eb8ff */
[----:B------:R-:W-:Y:S04]  /*6f00*/  BSSY.RECONVERGENT B4, `(.L_x_61) ;  /* 0x0000036000047945 */ /* 0x000fe80003800200 */
[----:B------:R-:W-:Y:S02]  /*6f10*/  IMAD.IADD R50, R13, 0x1, -R48 ;  /* 0x000000010d327824 */ /* 0x000fe400078e0a30 */
[----:B------:R-:W-:Y:S02]  /*6f20*/  VIADD R13, R20, 0xffffff81 ;  /* 0xffffff81140d7836 */ /* 0x000fe40000000000 */
[----:B------:R-:W0:Y:S01]  /*6f30*/  MUFU.RCP R48, R50 ;  /* 0x0000003200307308 */ /* 0x000e220000001000 */
[----:B------:R-:W-:Y:S01]  /*6f40*/  FADD.FTZ R21, -R50, -RZ ;  /* 0x800000ff32157221 */ /* 0x000fe20000010100 */
[C---:B------:R-:W-:Y:S01]  /*6f50*/  IMAD R12, R13.reuse, -0x800000, R12 ;  /* 0xff8000000d0c7824 */ /* 0x040fe200078e020c */
[----:B------:R-:W-:-:S04]  /*6f60*/  IADD3 R14, PT, PT, R13, 0x7f, -R14 ;  /* 0x0000007f0d0e7810 */ /* 0x000fc80007ffe80e */
[----:B------:R-:W-:Y:S01]  /*6f70*/  IADD3 R17, PT, PT, R14, R17, RZ ;  /* 0x000000110e117210 */ /* 0x000fe20007ffe0ff */
[----:B0-----:R-:W-:-:S04]  /*6f80*/  FFMA R23, R48, R21, 1 ;  /* 0x3f80000030177423 */ /* 0x001fc80000000015 */
[----:B------:R-:W-:-:S04]  /*6f90*/  FFMA R23, R48, R23, R48 ;  /* 0x0000001730177223 */ /* 0x000fc80000000030 */
[----:B------:R-:W-:-:S04]  /*6fa0*/  FFMA R20, R12, R23, RZ ;  /* 0x000000170c147223 */ /* 0x000fc800000000ff */
[----:B------:R-:W-:-:S04]  /*6fb0*/  FFMA R47, R21, R20, R12 ;  /* 0x00000014152f7223 */ /* 0x000fc8000000000c */
[----:B------:R-:W-:-:S04]  /*6fc0*/  FFMA R20, R23, R47, R20 ;  /* 0x0000002f17147223 */ /* 0x000fc80000000014 */
[----:B------:R-:W-:-:S04]  /*6fd0*/  FFMA R21, R21, R20, R12 ;  /* 0x0000001415157223 */ /* 0x000fc8000000000c */
[----:B------:R-:W-:-:S05]  /*6fe0*/  FFMA R12, R23, R21, R20 ;  /* 0x00000015170c7223 */ /* 0x000fca0000000014 */
[----:B------:R-:W-:-:S04]  /*6ff0*/  SHF.R.U32.HI R13, RZ, 0x17, R12 ;  /* 0x00000017ff0d7819 */ /* 0x000fc8000001160c */
[----:B------:R-:W-:-:S05]  /*7000*/  LOP3.LUT R14, R13, 0xff, RZ, 0xc0, !PT ;  /* 0x000000ff0d0e7812 */ /* 0x000fca00078ec0ff */
[----:B------:R-:W-:-:S04]  /*7010*/  IMAD.IADD R13, R14, 0x1, R17 ;  /* 0x000000010e0d7824 */ /* 0x000fc800078e0211 */
[----:B------:R-:W-:-:S05]  /*7020*/  VIADD R14, R13, 0xffffffff ;  /* 0xffffffff0d0e7836 */ /* 0x000fca0000000000 */
[----:B------:R-:W-:-:S13]  /*7030*/  ISETP.GE.U32.AND P5, PT, R14, 0xfe, PT ;  /* 0x000000fe0e00780c */ /* 0x000fda0003fa6070 */
[----:B------:R-:W-:Y:S05]  /*7040*/  @!P5 BRA `(.L_x_62) ;  /* 0x000000000080d947 */ /* 0x000fea0003800000 */
[----:B------:R-:W-:-:S13]  /*7050*/  ISETP.GT.AND P5, PT, R13, 0xfe, PT ;  /* 0x000000fe0d00780c */ /* 0x000fda0003fa4270 */
[----:B------:R-:W-:Y:S05]  /*7060*/  @P5 BRA `(.L_x_63) ;  /* 0x00000000006c5947 */ /* 0x000fea0003800000 */
[----:B------:R-:W-:-:S13]  /*7070*/  ISETP.GE.AND P5, PT, R13, 0x1, PT ;  /* 0x000000010d00780c */ /* 0x000fda0003fa6270 */
[----:B------:R-:W-:Y:S05]  /*7080*/  @P5 BRA `(.L_x_64) ;  /* 0x0000000000745947 */ /* 0x000fea0003800000 */
[----:B------:R-:W-:Y:S02]  /*7090*/  ISETP.GE.AND P5, PT, R13, -0x18, PT ;  /* 0xffffffe80d00780c */ /* 0x000fe40003fa6270 */
[----:B------:R-:W-:-:S11]  /*70a0*/  LOP3.LUT R12, R12, 0x80000000, RZ, 0xc0, !PT ;  /* 0x800000000c0c7812 */ /* 0x000fd600078ec0ff */
[----:B------:R-:W-:Y:S05]  /*70b0*/  @!P5 BRA `(.L_x_64) ;  /* 0x000000000068d947 */ /* 0x000fea0003800000 */
[CCC-:B------:R-:W-:Y:S01]  /*70c0*/  FFMA.RZ R14, R23.reuse, R21.reuse, R20.reuse ;  /* 0x00000015170e7223 */ /* 0x1c0fe2000000c014 */
[CCC-:B------:R-:W-:Y:S01]  /*70d0*/  FFMA.RP R47, R23.reuse, R21.reuse, R20.reuse ;  /* 0x00000015172f7223 */ /* 0x1c0fe20000008014 */
[----:B------:R-:W-:Y:S01]  /*70e0*/  FFMA.RM R20, R23, R21, R20 ;  /* 0x0000001517147223 */ /* 0x000fe20000004014 */
[C---:B------:R-:W-:Y:S02]  /*70f0*/  ISETP.NE.AND P5, PT, R13.reuse, RZ, PT ;  /* 0x000000ff0d00720c */ /* 0x040fe40003fa5270 */
[----:B------:R-:W-:Y:S02]  /*7100*/  LOP3.LUT R17, R14, 0x7fffff, RZ, 0xc0, !PT ;  /* 0x007fffff0e117812 */ /* 0x000fe400078ec0ff */
[----:B------:R-:W-:Y:S02]  /*7110*/  IADD3 R14, PT, PT, R13, 0x20, RZ ;  /* 0x000000200d0e7810 */ /* 0x000fe40007ffe0ff */
[----:B------:R-:W-:Y:S02]  /*7120*/  LOP3.LUT R17, R17, 0x800000, RZ, 0xfc, !PT ;  /* 0x0080000011117812 */ /* 0x000fe400078efcff */
[----:B------:R-:W-:-:S02]  /*7130*/  FSETP.NEU.FTZ.AND P6, PT, R47, R20, PT ;  /* 0x000000142f00720b */ /* 0x000fc40003fdd000 */
[----:B------:R-:W-:-:S04]  /*7140*/  SHF.L.U32 R14, R17, R14, RZ ;  /* 0x0000000e110e7219 */ /* 0x000fc800000006ff */
[----:B------:R-:W-:Y:S01]  /*7150*/  ISETP.NE.AND P5, PT, R14, RZ, P5 ;  /* 0x000000ff0e00720c */ /* 0x000fe20002fa5270 */
[----:B------:R-:W-:-:S03]  /*7160*/  IMAD.MOV R14, RZ, RZ, -R13 ;  /* 0x000000ffff0e7224 */ /* 0x000fc600078e0a0d */
[----:B------:R-:W-:Y:S02]  /*7170*/  PLOP3.LUT P5, PT, P6, P5, PT, 0xf8, 0x8f ;  /* 0x00000000008f781c */ /* 0x000fe400037abf70 */
[----:B------:R-:W-:Y:S02]  /*7180*/  ISETP.NE.AND P6, PT, R13, RZ, PT ;  /* 0x000000ff0d00720c */ /* 0x000fe40003fc5270 */
[----:B------:R-:W-:Y:S02]  /*7190*/  SEL R13, RZ, 0x1, !P5 ;  /* 0x00000001ff0d7807 */ /* 0x000fe40006800000 */
[----:B------:R-:W-:-:S04]  /*71a0*/  SEL R14, R14, RZ, P6 ;  /* 0x000000ff0e0e7207 */ /* 0x000fc80003000000 */
[----:B------:R-:W-:-:S04]  /*71b0*/  SHF.R.U32.HI R14, RZ, R14, R17 ;  /* 0x0000000eff0e7219 */ /* 0x000fc80000011611 */
[----:B------:R-:W-:-:S04]  /*71c0*/  SHF.R.U32.HI R20, RZ, 0x1, R14 ;  /* 0x00000001ff147819 */ /* 0x000fc8000001160e */
[----:B------:R-:W-:-:S04]  /*71d0*/  LOP3.LUT R13, R13, 0x1, R20, 0xf8, !PT ;  /* 0x000000010d0d7812 */ /* 0x000fc800078ef814 */
[----:B------:R-:W-:-:S05]  /*71e0*/  LOP3.LUT R13, R13, R14, RZ, 0xc0, !PT ;  /* 0x0000000e0d0d7212 */ /* 0x000fca00078ec0ff */
[----:B------:R-:W-:-:S05]  /*71f0*/  IMAD.IADD R13, R20, 0x1, R13 ;  /* 0x00000001140d7824 */ /* 0x000fca00078e020d */
[----:B------:R-:W-:Y:S01]  /*7200*/  LOP3.LUT R12, R13, R12, RZ, 0xfc, !PT ;  /* 0x0000000c0d0c7212 */ /* 0x000fe200078efcff */
[----:B------:R-:W-:Y:S06]  /*7210*/  BRA `(.L_x_64) ;  /* 0x0000000000107947 */ /* 0x000fec0003800000 */
.L_x_63:
[----:B------:R-:W-:-:S04]  /*7220*/  LOP3.LUT R12, R12, 0x80000000, RZ, 0xc0, !PT ;  /* 0x800000000c0c7812 */ /* 0x000fc800078ec0ff */
[----:B------:R-:W-:Y:S01]  /*7230*/  LOP3.LUT R12, R12, 0x7f800000, RZ, 0xfc, !PT ;  /* 0x7f8000000c0c7812 */ /* 0x000fe200078efcff */
[----:B------:R-:W-:Y:S06]  /*7240*/  BRA `(.L_x_64) ;  /* 0x0000000000047947 */ /* 0x000fec0003800000 */
.L_x_62:
[----:B------:R-:W-:-:S07]  /*7250*/  LEA R12, R17, R12, 0x17 ;  /* 0x0000000c110c7211 */ /* 0x000fce00078eb8ff */
.L_x_64:
[----:B------:R-:W-:Y:S05]  /*7260*/  BSYNC.RECONVERGENT B4 ;  /* 0x0000000000047941 */ /* 0x000fea0003800200 */
.L_x_61:
[----:B------:R-:W-:Y:S05]  /*7270*/  BRA `(.L_x_65) ;  /* 0x0000000000207947 */ /* 0x000fea0003800000 */
.L_x_60:
[----:B------:R-:W-:-:S04]  /*7280*/  LOP3.LUT R12, R13, 0x80000000, R12, 0x48, !PT ;  /* 0x800000000d0c7812 */ /* 0x000fc800078e480c */
[----:B------:R-:W-:Y:S01]  /*7290*/  LOP3.LUT R12, R12, 0x7f800000, RZ, 0xfc, !PT ;  /* 0x7f8000000c0c7812 */ /* 0x000fe200078efcff */
[----:B------:R-:W-:Y:S06]  /*72a0*/  BRA `(.L_x_65) ;  /* 0x0000000000147947 */ /* 0x000fec0003800000 */
.L_x_59:
[----:B------:R-:W-:Y:S01]  /*72b0*/  LOP3.LUT R12, R13, 0x80000000, R12, 0x48, !PT ;  /* 0x800000000d0c7812 */ /* 0x000fe200078e480c */
[----:B------:R-:W-:Y:S06]  /*72c0*/  BRA `(.L_x_65) ;  /* 0x00000000000c7947 */ /* 0x000fec0003800000 */
.L_x_58:
[----:B------:R-:W0:Y:S01]  /*72d0*/  MUFU.RSQ R12, -QNAN ;  /* 0xffc00000000c7908 */ /* 0x000e220000001400 */
[----:B------:R-:W-:Y:S05]  /*72e0*/  BRA `(.L_x_65) ;  /* 0x0000000000047947 */ /* 0x000fea0003800000 */
.L_x_57:
[----:B------:R-:W-:-:S07]  /*72f0*/  FADD.FTZ R12, R12, R13 ;  /* 0x0000000d0c0c7221 */ /* 0x000fce0000010000 */
.L_x_65:
[----:B------:R-:W-:Y:S05]  /*7300*/  BSYNC.RECONVERGENT B3 ;  /* 0x0000000000037941 */ /* 0x000fea0003800200 */
.L_x_55:
[----:B------:R-:W-:Y:S02]  /*7310*/  HFMA2 R13, -RZ, RZ, 0, 0 ;  /* 0x00000000ff0d7431 */ /* 0x000fe400000001ff */
[----:B0-----:R-:W-:Y:S02]  /*7320*/  IMAD.MOV.U32 R17, RZ, RZ, R12 ;  /* 0x000000ffff117224 */ /* 0x001fe400078e000c */
[----:B------:R-:W-:-:S04]  /*7330*/  IMAD.MOV.U32 R12, RZ, RZ, R15 ;  /* 0x000000ffff0c7224 */ /* 0x000fc800078e000f */
[----:B------:R-:W-:Y:S05]  /*7340*/  RET.REL.NODEC R12 `(_Z17CalcPerlinPrebuffPfS_P8Perlinfoi) ;  /* 0xffffff8c0c2c7950 */ /* 0x000fea0003c3ffff */
        .type           $_Z17CalcPerlinPrebuffPfS_P8Perlinfoi$__internal_trig_reduction_slowpathd,@function
        .size           $_Z17CalcPerlinPrebuffPfS_P8Perlinfoi$__internal_trig_reduction_slowpathd,(.L_x_114 - $_Z17CalcPerlinPrebuffPfS_P8Perlinfoi$__internal_trig_reduction_slowpathd)
$_Z17CalcPerlinPrebuffPfS_P8Perlinfoi$__internal_trig_reduction_slowpathd:
[----:B------:R-:W-:Y:S01]  /*7350*/  SHF.R.U32.HI R14, RZ, 0x14, R17 ;  /* 0x00000014ff0e7819 */ /* 0x000fe20000011611 */
[----:B------:R-:W-:-:S03]  /*7360*/  IMAD.MOV.U32 R12, RZ, RZ, RZ ;  /* 0x000000ffff0c7224 */ /* 0x000fc600078e00ff */
[----:B------:R-:W-:-:S04]  /*7370*/  LOP3.LUT R13, R14, 0x7ff, RZ, 0xc0, !PT ;  /* 0x000007ff0e0d7812 */ /* 0x000fc800078ec0ff */
[----:B------:R-:W-:-:S13]  /*7380*/  ISETP.NE.AND P5, PT, R13, 0x7ff, PT ;  /* 0x000007ff0d00780c */ /* 0x000fda0003fa5270 */
[----:B------:R-:W-:Y:S05]  /*7390*/  @!P5 BRA `(.L_x_66) ;  /* 0x00000008007cd947 */ /* 0x000fea0003800000 */
[----:B------:R-:W-:Y:S01]  /*73a0*/  VIADD R12, R13, 0xfffffc00 ;  /* 0xfffffc000d0c7836 */ /* 0x000fe20000000000 */
[----:B------:R-:W-:Y:S01]  /*73b0*/  BSSY.RECONVERGENT B4, `(.L_x_67) ;  /* 0x0000037000047945 */ /* 0x000fe20003800200 */
[----:B------:R-:W-:-:S03]  /*73c0*/  CS2R R48, SRZ ;  /* 0x0000000000307805 */ /* 0x000fc6000001ff00 */
[----:B------:R-:W-:Y:S02]  /*73d0*/  SHF.R.U32.HI R18, RZ, 0x6, R12 ;  /* 0x00000006ff127819 */ /* 0x000fe4000001160c */
[----:B------:R-:W-:Y:S02]  /*73e0*/  ISETP.GE.U32.AND P5, PT, R12, 0x80, PT ;  /* 0x000000800c00780c */ /* 0x000fe40003fa6070 */
[C---:B------:R-:W-:Y:S02]  /*73f0*/  IADD3 R12, PT, PT, -R18.reuse, 0x13, RZ ;  /* 0x00000013120c7810 */ /* 0x040fe40007ffe1ff */
[----:B------:R-:W-:Y:S02]  /*7400*/  IADD3 R21, PT, PT, -R18, 0xf, RZ ;  /* 0x0000000f12157810 */ /* 0x000fe40007ffe1ff */
[----:B------:R-:W-:-:S04]  /*7410*/  SEL R15, R12, 0x12, P5 ;  /* 0x000000120c0f7807 */ /* 0x000fc80002800000 */
[----:B------:R-:W-:-:S13]  /*7420*/  ISETP.GE.AND P5, PT, R21, R15, PT ;  /* 0x0000000f1500720c */ /* 0x000fda0003fa6270 */
[----:B------:R-:W-:Y:S05]  /*7430*/  @P5 BRA `(.L_x_68) ;  /* 0x0000000000b85947 */ /* 0x000fea0003800000 */
[----:B------:R-:W0:Y:S01]  /*7440*/  LDC.64 R12, c[0x0][0x358] ;  /* 0x0000d600ff0c7b82 */ /* 0x000e220000000a00 */
[----:B------:R-:W-:Y:S01]  /*7450*/  IADD3 R18, PT, PT, RZ, -R18, -R15 ;  /* 0x80000012ff127210 */ /* 0x000fe20007ffe80f */
[----:B------:R-:W-:Y:S01]  /*7460*/  BSSY.RECONVERGENT B5, `(.L_x_69) ;  /* 0x0000025000057945 */ /* 0x000fe20003800200 */
[C---:B------:R-:W-:Y:S01]  /*7470*/  SHF.L.U64.HI R15, R19.reuse, 0xb, R17 ;  /* 0x0000000b130f7819 */ /* 0x040fe20000010211 */
[----:B------:R-:W-:Y:S01]  /*7480*/  IMAD.MOV.U32 R20, RZ, RZ, RZ ;  /* 0x000000ffff147224 */ /* 0x000fe200078e00ff */
[----:B------:R-:W-:Y:S02]  /*7490*/  SHF.L.U32 R19, R19, 0xb, RZ ;  /* 0x0000000b13137819 */ /* 0x000fe400000006ff */
[----:B------:R-:W-:Y:S02]  /*74a0*/  CS2R R48, SRZ ;  /* 0x0000000000307805 */ /* 0x000fe4000001ff00 */
[----:B------:R-:W-:-:S07]  /*74b0*/  LOP3.LUT R15, R15, 0x80000000, RZ, 0xfc, !PT ;  /* 0x800000000f0f7812 */ /* 0x000fce00078efcff */
.L_x_70:
[----:B------:R-:W1:Y:S01]  /*74c0*/  LDC.64 R50, c[0x4][RZ] ;  /* 0x01000000ff327b82 */ /* 0x000e620000000a00 */
[----:B0-----:R-:W-:Y:S02]  /*74d0*/  R2UR UR6, R12 ;  /* 0x000000000c0672ca */ /* 0x001fe400000e0000 */
[----:B------:R-:W-:Y:S02]  /*74e0*/  R2UR UR7, R13 ;  /* 0x000000000d0772ca */ /* 0x000fe400000e0000 */
[----:B------:R-:W-:Y:S01]  /*74f0*/  P2R R22, PR, RZ, 0x1 ;  /* 0x00000001ff167803 */ /* 0x000fe20000000000 */
[----:B-1----:R-:W-:-:S10]  /*7500*/  IMAD.WIDE R50, R21, 0x8, R50 ;  /* 0x0000000815327825 */ /* 0x002fd400078e0232 */
[----:B------:R-:W2:Y:S01]  /*7510*/  LDG.E.64.CONSTANT R50, desc[UR6][R50.64] ;  /* 0x0000000632327981 */ /* 0x000ea2000c1e9b00 */
[----:B------:R-:W-:Y:S01]  /*7520*/  MOV R53, R49 ;  /* 0x0000003100357202 */ /* 0x000fe20000000f00 */
[----:B------:R-:W-:Y:S01]  /*7530*/  IMAD.MOV.U32 R52, RZ, RZ, R48 ;  /* 0x000000ffff347224 */ /* 0x000fe200078e0030 */
[----:B------:R-:W-:Y:S01]  /*7540*/  IADD3 R18, PT, PT, R18, 0x1, RZ ;  /* 0x0000000112127810 */ /* 0x000fe20007ffe0ff */
[----:B------:R-:W-:Y:S02]  /*7550*/  VIADD R21, R21, 0x1 ;  /* 0x0000000115157836 */ /* 0x000fe40000000000 */
[----:B--2---:R-:W-:-:S04]  /*7560*/  IMAD.WIDE.U32 R52, P0, R50, R19, R52 ;  /* 0x0000001332347225 */ /* 0x004fc80007800034 */
[----:B------:R-:W-:-:S04]  /*7570*/  IMAD.HI.U32 R47, R50, R15, RZ ;  /* 0x0000000f322f7227 */ /* 0x000fc800078e00ff */
[----:B------:R-:W-:Y:S02]  /*7580*/  IMAD R23, R50, R15, RZ ;  /* 0x0000000f32177224 */ /* 0x000fe400078e02ff */
[----:B------:R-:W-:Y:S01]  /*7590*/  IMAD.X R47, RZ, RZ, R47, P0 ;  /* 0x000000ffff2f7224 */ /* 0x000fe200000e062f */
[----:B------:R-:W-:Y:S01]  /*75a0*/  ISETP.NE.AND P0, PT, R22, RZ, PT ;  /* 0x000000ff1600720c */ /* 0x000fe20003f05270 */
[----:B------:R-:W-:Y:S01]  /*75b0*/  IMAD R48, R51, R19, RZ ;  /* 0x0000001333307224 */ /* 0x000fe200078e02ff */
[----:B------:R-:W-:Y:S01]  /*75c0*/  IADD3 R23, P5, PT, R23, R53, RZ ;  /* 0x0000003517177210 */ /* 0x000fe20007fbe0ff */
[----:B------:R-:W-:-:S03]  /*75d0*/  IMAD.HI.U32 R22, R51, R19, RZ ;  /* 0x0000001333167227 */ /* 0x000fc600078e00ff */
[----:B------:R-:W-:Y:S01]  /*75e0*/  IADD3 R53, P6, PT, R48, R23, RZ ;  /* 0x0000001730357210 */ /* 0x000fe20007fde0ff */
[----:B------:R-:W-:Y:S01]  /*75f0*/  IMAD.HI.U32 R23, R51, R15, RZ ;  /* 0x0000000f33177227 */ /* 0x000fe200078e00ff */
[----:B------:R-:W-:-:S03]  /*7600*/  IADD3.X R47, P5, PT, R22, R47, RZ, P5, !PT ;  /* 0x0000002f162f7210 */ /* 0x000fc60002fbe4ff */
[----:B------:R-:W-:Y:S02]  /*7610*/  IMAD R50, R51, R15, RZ ;  /* 0x0000000f33327224 */ /* 0x000fe400078e02ff */
[----:B------:R-:W-:Y:S01]  /*7620*/  IMAD.X R23, RZ, RZ, R23, P5 ;  /* 0x000000ffff177224 */ /* 0x000fe200028e0617 */
[----:B------:R-:W-:Y:S01]  /*7630*/  ISETP.NE.AND P5, PT, R18, -0xf, PT ;  /* 0xfffffff11200780c */ /* 0x000fe20003fa5270 */
[----:B------:R-:W-:Y:S01]  /*7640*/  IMAD R48, R20, 0x8, R1 ;  /* 0x0000000814307824 */ /* 0x000fe200078e0201 */
[----:B------:R-:W-:Y:S02]  /*7650*/  IADD3.X R47, P6, PT, R50, R47, RZ, P6, !PT ;  /* 0x0000002f322f7210 */ /* 0x000fe400037de4ff */
[----:B------:R-:W-:Y:S02]  /*7660*/  IADD3 R20, PT, PT, R20, 0x1, RZ ;  /* 0x0000000114147810 */ /* 0x000fe40007ffe0ff */
[----:B------:R0:W-:Y:S01]  /*7670*/  STL.64 [R48], R52 ;  /* 0x0000003430007387 */ /* 0x0001e20000100a00 */
[----:B------:R-:W-:-:S02]  /*7680*/  IMAD.X R49, RZ, RZ, R23, P6 ;  /* 0x000000ffff317224 */ /* 0x000fc400030e0617 */
[----:B0-----:R-:W-:-:S04]  /*7690*/  IMAD.MOV.U32 R48, RZ, RZ, R47 ;  /* 0x000000ffff307224 */ /* 0x001fc800078e002f */
[----:B------:R-:W-:Y:S05]  /*76a0*/  @P5 BRA `(.L_x_70) ;  /* 0xfffffffc00845947 */ /* 0x000fea000383ffff */
[----:B------:R-:W-:Y:S05]  /*76b0*/  BSYNC.RECONVERGENT B5 ;  /* 0x0000000000057941 */ /* 0x000fea0003800200 */
.L_x_69:
[----:B------:R-:W-:-:S04]  /*76c0*/  LOP3.LUT R12, R14, 0x7ff, RZ, 0xc0, !PT ;  /* 0x000007ff0e0c7812 */ /* 0x000fc800078ec0ff */
[----:B------:R-:W-:-:S04]  /*76d0*/  IADD3 R12, PT, PT, R12, -0x400, RZ ;  /* 0xfffffc000c0c7810 */ /* 0x000fc80007ffe0ff */
[----:B------:R-:W-:Y:S02]  /*76e0*/  SHF.R.U32.HI R13, RZ, 0x6, R12 ;  /* 0x00000006ff0d7819 */ /* 0x000fe4000001160c */
[----:B------:R-:W-:Y:S02]  /*76f0*/  ISETP.GE.U32.AND P5, PT, R12, 0x80, PT ;  /* 0x000000800c00780c */ /* 0x000fe40003fa6070 */
[----:B------:R-:W-:-:S04]  /*7700*/  IADD3 R13, PT, PT, -R13, 0x13, RZ ;  /* 0x000000130d0d7810 */ /* 0x000fc80007ffe1ff */
[----:B------:R-:W-:-:S07]  /*7710*/  SEL R21, R13, 0x12, P5 ;  /* 0x000000120d157807 */ /* 0x000fce0002800000 */
.L_x_68:
[----:B------:R-:W-:Y:S05]  /*7720*/  BSYNC.RECONVERGENT B4 ;  /* 0x0000000000047941 */ /* 0x000fea0003800200 */
.L_x_67:
[C---:B------:R-:W-:Y:S02]  /*7730*/  LOP3.LUT R12, R14.reuse, 0x7ff, RZ, 0xc0, !PT ;  /* 0x000007ff0e0c7812 */ /* 0x040fe400078ec0ff */
[----:B------:R-:W-:-:S03]  /*7740*/  LOP3.LUT P5, R47, R14, 0x3f, RZ, 0xc0, !PT ;  /* 0x0000003f0e2f7812 */ /* 0x000fc600078ac0ff */
[----:B------:R-:W-:-:S05]  /*7750*/  VIADD R12, R12, 0xfffffc00 ;  /* 0xfffffc000c0c7836 */ /* 0x000fca0000000000 */
[----:B------:R-:W-:-:S05]  /*7760*/  SHF.R.U32.HI R12, RZ, 0x6, R12 ;  /* 0x00000006ff0c7819 */ /* 0x000fca000001160c */
[----:B------:R-:W-:-:S05]  /*7770*/  IMAD.IADD R12, R12, 0x1, R21 ;  /* 0x000000010c0c7824 */ /* 0x000fca00078e0215 */
[----:B------:R-:W-:-:S05]  /*7780*/  LEA R53, R12, R1, 0x3 ;  /* 0x000000010c357211 */ /* 0x000fca00078e18ff */
[----:B------:R0:W-:Y:S04]  /*7790*/  STL.64 [R53+-0x78], R48 ;  /* 0xffff883035007387 */ /* 0x0001e80000100a00 */
[----:B------:R-:W2:Y:S04]  /*77a0*/  @P5 LDL.64 R18, [R1+0x8] ;  /* 0x0000080001125983 */ /* 0x000ea80000100a00 */
[----:B------:R-:W3:Y:S04]  /*77b0*/  LDL.64 R12, [R1+0x10] ;  /* 0x00001000010c7983 */ /* 0x000ee80000100a00 */
[----:B------:R-:W4:Y:S01]  /*77c0*/  LDL.64 R14, [R1+0x18] ;  /* 0x00001800010e7983 */ /* 0x000f220000100a00 */
[----:B------:R-:W-:Y:S01]  /*77d0*/  BSSY.RECONVERGENT B4, `(.L_x_71) ;  /* 0x0000035000047945 */ /* 0x000fe20003800200 */
[----:B--2---:R-:W-:-:S02]  /*77e0*/  @P5 SHF.R.U64 R21, R18, 0x1, R19 ;  /* 0x0000000112155819 */ /* 0x004fc40000001213 */
[----:B------:R-:W-:Y:S02]  /*77f0*/  @P5 SHF.R.U32.HI R51, RZ, 0x1, R19 ;  /* 0x00000001ff335819 */ /* 0x000fe40000011613 */
[----:B------:R-:W-:Y:S02]  /*7800*/  @P5 LOP3.LUT R18, R47, 0x3f, RZ, 0x3c, !PT ;  /* 0x0000003f2f125812 */ /* 0x000fe400078e3cff */
[CC--:B---3--:R-:W-:Y:S02]  /*7810*/  @P5 SHF.L.U32 R23, R12.reuse, R47.reuse, RZ ;  /* 0x0000002f0c175219 */ /* 0x0c8fe400000006ff */
[----:B------:R-:W-:Y:S02]  /*7820*/  @P5 SHF.R.U64 R20, R21, R18, R51 ;  /* 0x0000001215145219 */ /* 0x000fe40000001233 */
[C-C-:B------:R-:W-:Y:S02]  /*7830*/  @P5 SHF.R.U64 R21, R12.reuse, 0x1, R13.reuse ;  /* 0x000000010c155819 */ /* 0x140fe4000000120d */
[----:B------:R-:W-:-:S02]  /*7840*/  @P5 SHF.L.U64.HI R19, R12, R47, R13 ;  /* 0x0000002f0c135219 */ /* 0x000fc4000001020d */
[----:B------:R-:W-:Y:S02]  /*7850*/  @P5 LOP3.LUT R12, R23, R20, RZ, 0xfc, !PT ;  /* 0x00000014170c5212 */ /* 0x000fe400078efcff */
[----:B------:R-:W-:Y:S02]  /*7860*/  @P5 SHF.R.U32.HI R23, RZ, 0x1, R13 ;  /* 0x00000001ff175819 */ /* 0x000fe4000001160d */
[-C--:B------:R-:W-:Y:S02]  /*7870*/  @P5 SHF.R.U32.HI R20, RZ, R18.reuse, R51 ;  /* 0x00000012ff145219 */ /* 0x080fe40000011633 */
[----:B----4-:R-:W-:Y:S02]  /*7880*/  @P5 SHF.L.U32 R22, R14, R47, RZ ;  /* 0x0000002f0e165219 */ /* 0x010fe400000006ff */
[----:B------:R-:W-:Y:S02]  /*7890*/  @P5 SHF.R.U64 R21, R21, R18, R23 ;  /* 0x0000001215155219 */ /* 0x000fe40000001217 */
[----:B------:R-:W-:-:S02]  /*78a0*/  @P5 LOP3.LUT R13, R19, R20, RZ, 0xfc, !PT ;  /* 0x00000014130d5212 */ /* 0x000fc400078efcff */
[----:B------:R-:W-:Y:S02]  /*78b0*/  @P5 SHF.L.U64.HI R20, R14, R47, R15 ;  /* 0x0000002f0e145219 */ /* 0x000fe4000001020f */
[----:B------:R-:W-:Y:S01]  /*78c0*/  @P5 SHF.R.U32.HI R23, RZ, R18, R23 ;  /* 0x00000012ff175219 */ /* 0x000fe20000011617 */
[----:B------:R-:W-:Y:S01]  /*78d0*/  IMAD.SHL.U32 R18, R12, 0x4, RZ ;  /* 0x000000040c127824 */ /* 0x000fe200078e00ff */
[----:B------:R-:W-:Y:S02]  /*78e0*/  @P5 LOP3.LUT R14, R22, R21, RZ, 0xfc, !PT ;  /* 0x00000015160e5212 */ /* 0x000fe400078efcff */
[----:B------:R-:W-:Y:S02]  /*78f0*/  SHF.L.U64.HI R12, R12, 0x2, R13 ;  /* 0x000000020c0c7819 */ /* 0x000fe4000001020d */
[----:B0-----:R-:W-:Y:S02]  /*7900*/  SHF.L.W.U32.HI R48, R13, 0x2, R14 ;  /* 0x000000020d307819 */ /* 0x001fe40000010e0e */
[----:B------:R-:W-:-:S02]  /*7910*/  @P5 LOP3.LUT R15, R20, R23, RZ, 0xfc, !PT ;  /* 0x00000017140f5212 */ /* 0x000fc400078efcff */
[----:B------:R-:W-:Y:S02]  /*7920*/  IADD3 RZ, P5, PT, RZ, -R18, RZ ;  /* 0x80000012ffff7210 */ /* 0x000fe40007fbe0ff */
[----:B------:R-:W-:Y:S02]  /*7930*/  LOP3.LUT R13, RZ, R12, RZ, 0x33, !PT ;  /* 0x0000000cff0d7212 */ /* 0x000fe400078e33ff */
[----:B------:R-:W-:Y:S02]  /*7940*/  SHF.L.W.U32.HI R14, R14, 0x2, R15 ;  /* 0x000000020e0e7819 */ /* 0x000fe40000010e0f */
[----:B------:R-:W-:Y:S02]  /*7950*/  LOP3.LUT R19, RZ, R48, RZ, 0x33, !PT ;  /* 0x00000030ff137212 */ /* 0x000fe400078e33ff */
[----:B------:R-:W-:Y:S02]  /*7960*/  IADD3.X R13, P6, PT, RZ, R13, RZ, P5, !PT ;  /* 0x0000000dff0d7210 */ /* 0x000fe40002fde4ff */
[----:B------:R-:W-:-:S02]  /*7970*/  LOP3.LUT R20, RZ, R14, RZ, 0x33, !PT ;  /* 0x0000000eff147212 */ /* 0x000fc400078e33ff */
[----:B------:R-:W-:Y:S02]  /*7980*/  IADD3.X R19, P6, PT, RZ, R19, RZ, P6, !PT ;  /* 0x00000013ff137210 */ /* 0x000fe400037de4ff */
[----:B------:R-:W-:-:S03]  /*7990*/  ISETP.GT.U32.AND P5, PT, R48, -0x1, PT ;  /* 0xffffffff3000780c */ /* 0x000fc60003fa4070 */
[----:B------:R-:W-:Y:S01]  /*79a0*/  IMAD.X R21, RZ, RZ, R20, P6 ;  /* 0x000000ffff157224 */ /* 0x000fe200030e0614 */
[----:B------:R-:W-:-:S04]  /*79b0*/  ISETP.GT.AND.EX P5, PT, R14, -0x1, PT, P5 ;  /* 0xffffffff0e00780c */ /* 0x000fc80003fa4350 */
[----:B------:R-:W-:Y:S02]  /*79c0*/  SEL R21, R14, R21, P5 ;  /* 0x000000150e157207 */ /* 0x000fe40002800000 */
[----:B------:R-:W-:Y:S02]  /*79d0*/  SEL R48, R48, R19, P5 ;  /* 0x0000001330307207 */ /* 0x000fe40002800000 */
[----:B------:R-:W-:Y:S02]  /*79e0*/  ISETP.NE.U32.AND P6, PT, R21, RZ, PT ;  /* 0x000000ff1500720c */ /* 0x000fe40003fc5070 */
[----:B------:R-:W-:Y:S02]  /*79f0*/  SEL R23, R12, R13, P5 ;  /* 0x0000000d0c177207 */ /* 0x000fe40002800000 */
[----:B------:R-:W-:Y:S01]  /*7a00*/  SEL R19, R48, R21, !P6 ;  /* 0x0000001530137207 */ /* 0x000fe20007000000 */
[----:B------:R-:W-:-:S05]  /*7a10*/  @!P5 IMAD.MOV R18, RZ, RZ, -R18 ;  /* 0x000000ffff12d224 */ /* 0x000fca00078e0a12 */
[----:B------:R-:W0:Y:S02]  /*7a20*/  FLO.U32 R19, R19 ;  /* 0x0000001300137300 */ /* 0x000e2400000e0000 */
[C---:B0-----:R-:W-:Y:S02]  /*7a30*/  IADD3 R22, PT, PT, -R19.reuse, 0x1f, RZ ;  /* 0x0000001f13167810 */ /* 0x041fe40007ffe1ff */
[----:B------:R-:W-:Y:S02]  /*7a40*/  IADD3 R20, PT, PT, -R19, 0x3f, RZ ;  /* 0x0000003f13147810 */ /* 0x000fe40007ffe1ff */
[----:B------:R-:W-:-:S04]  /*7a50*/  @P6 IADD3 R20, PT, PT, R22, RZ, RZ ;  /* 0x000000ff16146210 */ /* 0x000fc80007ffe0ff */
[----:B------:R-:W-:-:S13]  /*7a60*/  ISETP.NE.AND P6, PT, R20, RZ, PT ;  /* 0x000000ff1400720c */ /* 0x000fda0003fc5270 */
[----:B------:R-:W-:Y:S05]  /*7a70*/  @!P6 BRA `(.L_x_72) ;  /* 0x000000000028e947 */ /* 0x000fea0003800000 */
[----:B------:R-:W-:Y:S02]  /*7a80*/  LOP3.LUT R13, R20, 0x3f, RZ, 0xc0, !PT ;  /* 0x0000003f140d7812 */ /* 0x000fe400078ec0ff */
[--C-:B------:R-:W-:Y:S02]  /*7a90*/  SHF.R.U64 R19, R18, 0x1, R23.reuse ;  /* 0x0000000112137819 */ /* 0x100fe40000001217 */
[----:B------:R-:W-:Y:S02]  /*7aa0*/  SHF.R.U32.HI R23, RZ, 0x1, R23 ;  /* 0x00000001ff177819 */ /* 0x000fe40000011617 */
[----:B------:R-:W-:Y:S02]  /*7ab0*/  LOP3.LUT R12, R20, 0x3f, RZ, 0xc, !PT ;  /* 0x0000003f140c7812 */ /* 0x000fe400078e0cff */
[CC--:B------:R-:W-:Y:S02]  /*7ac0*/  SHF.L.U64.HI R21, R48.reuse, R13.reuse, R21 ;  /* 0x0000000d30157219 */ /* 0x0c0fe40000010215 */
[----:B------:R-:W-:-:S02]  /*7ad0*/  SHF.L.U32 R13, R48, R13, RZ ;  /* 0x0000000d300d7219 */ /* 0x000fc400000006ff */
[-CC-:B------:R-:W-:Y:S02]  /*7ae0*/  SHF.R.U64 R48, R19, R12.reuse, R23.reuse ;  /* 0x0000000c13307219 */ /* 0x180fe40000001217 */
[----:B------:R-:W-:Y:S02]  /*7af0*/  SHF.R.U32.HI R12, RZ, R12, R23 ;  /* 0x0000000cff0c7219 */ /* 0x000fe40000011617 */
[----:B------:R-:W-:Y:S02]  /*7b00*/  LOP3.LUT R48, R13, R48, RZ, 0xfc, !PT ;  /* 0x000000300d307212 */ /* 0x000fe400078efcff */
[----:B------:R-:W-:-:S07]  /*7b10*/  LOP3.LUT R21, R21, R12, RZ, 0xfc, !PT ;  /* 0x0000000c15157212 */ /* 0x000fce00078efcff */
.L_x_72:
[----:B------:R-:W-:Y:S05]  /*7b20*/  BSYNC.RECONVERGENT B4 ;  /* 0x0000000000047941 */ /* 0x000fea0003800200 */
.L_x_71:
[----:B------:R-:W-:Y:S02]  /*7b30*/  HFMA2 R13, -RZ, RZ, 0, 0 ;  /* 0x00000000ff0d7431 */ /* 0x000fe400000001ff */
[----:B------:R-:W-:Y:S01]  /*7b40*/  IMAD.WIDE.U32 R18, R48, 0x2168c235, RZ ;  /* 0x2168c23530127825 */ /* 0x000fe200078e00ff */
[----:B------:R-:W-:Y:S02]  /*7b50*/  P2R R22, PR, RZ, 0x1 ;  /* 0x00000001ff167803 */ /* 0x000fe40000000000 */
[----:B------:R-:W-:Y:S01]  /*7b60*/  SHF.R.U32.HI R15, RZ, 0x1e, R15 ;  /* 0x0000001eff0f7819 */ /* 0x000fe2000001160f */
[----:B------:R-:W-:Y:S02]  /*7b70*/  IMAD.MOV.U32 R12, RZ, RZ, R19 ;  /* 0x000000ffff0c7224 */ /* 0x000fe400078e0013 */
[----:B------:R-:W-:-:S04]  /*7b80*/  IMAD.HI.U32 R19, R21, -0x36f0255e, RZ ;  /* 0xc90fdaa215137827 */ /* 0x000fc800078e00ff */
[----:B------:R-:W-:-:S04]  /*7b90*/  IMAD.WIDE.U32 R12, R48, -0x36f0255e, R12 ;  /* 0xc90fdaa2300c7825 */ /* 0x000fc800078e000c */
[----:B------:R-:W-:-:S04]  /*7ba0*/  IMAD.WIDE.U32 R12, P6, R21, 0x2168c235, R12 ;  /* 0x2168c235150c7825 */ /* 0x000fc800078c000c */
[----:B------:R-:W-:Y:S02]  /*7bb0*/  IMAD R21, R21, -0x36f0255e, RZ ;  /* 0xc90fdaa215157824 */ /* 0x000fe400078e02ff */
[----:B------:R-:W-:-:S03]  /*7bc0*/  IMAD.X R19, RZ, RZ, R19, P6 ;  /* 0x000000ffff137224 */ /* 0x000fc600030e0613 */
[----:B------:R-:W-:-:S05]  /*7bd0*/  IADD3 R13, P6, PT, R21, R13, RZ ;  /* 0x0000000d150d7210 */ /* 0x000fca0007fde0ff */
[----:B------:R-:W-:Y:S01]  /*7be0*/  IMAD.X R19, RZ, RZ, R19, P6 ;  /* 0x000000ffff137224 */ /* 0x000fe200030e0613 */
[----:B------:R-:W-:-:S04]  /*7bf0*/  IADD3 RZ, P6, PT, R18, R18, RZ ;  /* 0x0000001212ff7210 */ /* 0x000fc80007fde0ff */
[----:B------:R-:W-:-:S04]  /*7c00*/  IADD3.X RZ, P6, PT, R12, R12, RZ, P6, !PT ;  /* 0x0000000c0cff7210 */ /* 0x000fc800037de4ff */
[----:B------:R-:W-:-:S04]  /*7c10*/  IADD3.X R12, P6, PT, R13, R13, RZ, P6, !PT ;  /* 0x0000000d0d0c7210 */ /* 0x000fc800037de4ff */
[----:B------:R-:W-:Y:S02]  /*7c20*/  IADD3.X R18, PT, PT, R19, R19, RZ, P6, !PT ;  /* 0x0000001313127210 */ /* 0x000fe400037fe4ff */
[----:B------:R-:W-:-:S04]  /*7c30*/  ISETP.GT.U32.AND P6, PT, R13, RZ, PT ;  /* 0x000000ff0d00720c */ /* 0x000fc80003fc4070 */
[----:B------:R-:W-:-:S04]  /*7c40*/  ISETP.GT.AND.EX P6, PT, R19, RZ, PT, P6 ;  /* 0x000000ff1300720c */ /* 0x000fc80003fc4360 */
[----:B------:R-:W-:Y:S02]  /*7c50*/  SEL R12, R12, R13, P6 ;  /* 0x0000000d0c0c7207 */ /* 0x000fe40003000000 */
[----:B------:R-:W-:Y:S02]  /*7c60*/  SEL R18, R18, R19, P6 ;  /* 0x0000001312127207 */ /* 0x000fe40003000000 */
[----:B------:R-:W-:Y:S02]  /*7c70*/  IADD3 R19, P0, PT, R12, 0x1, RZ ;  /* 0x000000010c137810 */ /* 0x000fe40007f1e0ff */
[----:B------:R-:W-:-:S03]  /*7c80*/  SEL R13, RZ, 0xffffffff, !P6 ;  /* 0xffffffffff0d7807 */ /* 0x000fc60007000000 */
[----:B------:R-:W-:Y:S02]  /*7c90*/  IMAD.X R12, RZ, RZ, R18, P0 ;  /* 0x000000ffff0c7224 */ /* 0x000fe400000e0612 */
[----:B------:R-:W-:-:S03]  /*7ca0*/  IMAD.IADD R18, R13, 0x1, -R20 ;  /* 0x000000010d127824 */ /* 0x000fc600078e0a14 */
[----:B------:R-:W-:Y:S02]  /*7cb0*/  SHF.R.U64 R19, R19, 0xa, R12 ;  /* 0x0000000a13137819 */ /* 0x000fe4000000120c */
[----:B------:R-:W-:Y:S02]  /*7cc0*/  SHF.L.U32 R18, R18, 0x14, RZ ;  /* 0x0000001412127819 */ /* 0x000fe400000006ff */
[----:B------:R-:W-:-:S04]  /*7cd0*/  IADD3 R19, P6, PT, R19, 0x1, RZ ;  /* 0x0000000113137810 */ /* 0x000fc80007fde0ff */
[----:B------:R-:W-:-:S04]  /*7ce0*/  LEA.HI.X R12, R12, RZ, RZ, 0x16, P6 ;  /* 0x000000ff0c0c7211 */ /* 0x000fc800030fb4ff */
[--C-:B------:R-:W-:Y:S02]  /*7cf0*/  SHF.R.U64 R19, R19, 0x1, R12.reuse ;  /* 0x0000000113137819 */ /* 0x100fe4000000120c */
[----:B------:R-:W-:Y:S02]  /*7d00*/  SHF.R.U32.HI R13, RZ, 0x1, R12 ;  /* 0x00000001ff0d7819 */ /* 0x000fe4000001160c */
[----:B------:R-:W-:Y:S02]  /*7d10*/  IADD3 R19, P0, P6, RZ, RZ, R19 ;  /* 0x000000ffff137210 */ /* 0x000fe40007e1e013 */
[----:B------:R-:W-:Y:S02]  /*7d20*/  LEA.HI R12, R14, R15, RZ, 0x1 ;  /* 0x0000000f0e0c7211 */ /* 0x000fe400078f08ff */
[----:B------:R-:W-:Y:S02]  /*7d30*/  IADD3.X R18, PT, PT, R18, 0x3fe00000, R13, P0, P6 ;  /* 0x3fe0000012127810 */ /* 0x000fe400007ec40d */
[----:B------:R-:W-:-:S02]  /*7d40*/  LOP3.LUT P6, R17, R17, 0x80000000, RZ, 0xc0, !PT ;  /* 0x8000000011117812 */ /* 0x000fc400078cc0ff */
[----:B------:R-:W-:Y:S02]  /*7d50*/  ISETP.NE.AND P0, PT, R22, RZ, PT ;  /* 0x000000ff1600720c */ /* 0x000fe40003f05270 */
[----:B------:R-:W-:-:S04]  /*7d60*/  @!P5 LOP3.LUT R17, R17, 0x80000000, RZ, 0x3c, !PT ;  /* 0x800000001111d812 */ /* 0x000fc800078e3cff */
[----:B------:R-:W-:-:S05]  /*7d70*/  LOP3.LUT R17, R18, R17, RZ, 0xfc, !PT ;  /* 0x0000001112117212 */ /* 0x000fca00078efcff */
[----:B------:R-:W-:-:S07]  /*7d80*/  @P6 IMAD.MOV R12, RZ, RZ, -R12 ;  /* 0x000000ffff0c6224 */ /* 0x000fce00078e0a0c */
.L_x_66:
[----:B------:R-:W-:Y:S01]  /*7d90*/  MOV R49, R17 ;  /* 0x0000001100317202 */ /* 0x000fe20000000f00 */
[----:B------:R-:W-:Y:S02]  /*7da0*/  IMAD.MOV.U32 R17, RZ, RZ, 0x0 ;  /* 0x00000000ff117424 */ /* 0x000fe400078e00ff */
[----:B------:R-:W-:Y:S02]  /*7db0*/  IMAD.MOV.U32 R48, RZ, RZ, R19 ;  /* 0x000000ffff307224 */ /* 0x000fe400078e0013 */
[----:B------:R-:W-:Y:S05]  /*7dc0*/  RET.REL.NODEC R16 `(_Z17CalcPerlinPrebuffPfS_P8Perlinfoi) ;  /* 0xffffff80108c7950 */ /* 0x000fea0003c3ffff */
.L_x_73:
[----:B------:R-:W-:-:S00]  /*7dd0*/  BRA `(.L_x_73) ;  /* 0xfffffffc00fc7947 */ /* 0x000fc0000383ffff */
[----:B------:R-:W-:-:S00]  /*7de0*/  NOP ;  /* 0x0000000000007918 */ /* 0x000fc00000000000 */
        /* <DEDUP_REMOVED lines=9> */
.L_x_114:


//--------------------- .text._Z20CalcPerlinNonPrebuffPfP8Perlinfo --------------------------
	.section	.text._Z20CalcPerlinNonPrebuffPfP8Perlinfo,"ax",@progbits
	.align	128
        .global         _Z20CalcPerlinNonPrebuffPfP8Perlinfo
        .type           _Z20CalcPerlinNonPrebuffPfP8Perlinfo,@function
        .size           _Z20CalcPerlinNonPrebuffPfP8Perlinfo,(.L_x_116 - _Z20CalcPerlinNonPrebuffPfP8Perlinfo)
        .other          _Z20CalcPerlinNonPrebuffPfP8Perlinfo,@"STO_CUDA_ENTRY STV_DEFAULT"
_Z20CalcPerlinNonPrebuffPfP8Perlinfo:
.text._Z20CalcPerlinNonPrebuffPfP8Perlinfo:
[----:B------:R-:W0:Y:S08]  /*0000*/  LDC R1, c[0x0][0x37c] ;  /* 0x0000df00ff017b82 */ /* 0x000e300000000800 */
[----:B------:R-:W1:Y:S01]  /*0010*/  LDC.64 R2, c[0x0][0x388] ;  /* 0x0000e200ff027b82 */ /* 0x000e620000000a00 */
[----:B------:R-:W1:Y:S01]  /*0020*/  LDCU.64 UR6, c[0x0][0x358] ;  /* 0x00006b00ff0677ac */ /* 0x000e620008000a00 */
[----:B0-----:R-:W-:Y:S01]  /*0030*/  VIADD R1, R1, 0xffffffd8 ;  /* 0xffffffd801017836 */ /* 0x001fe20000000000 */
[----:B-1----:R-:W2:Y:S02]  /*0040*/  LDG.E R6, desc[UR6][R2.64+0xc] ;  /* 0x00000c0602067981 */ /* 0x002ea4000c1e1900 */
[----:B--2---:R-:W-:-:S13]  /*0050*/  ISETP.GE.AND P0, PT, R6, 0x1, PT ;  /* 0x000000010600780c */ /* 0x004fda0003f06270 */
[----:B------:R-:W-:Y:S05]  /*0060*/  @!P0 EXIT ;  /* 0x000000000000894d */ /* 0x000fea0003800000 */
[----:B------:R0:W2:Y:S01]  /*0070*/  LDG.E R0, desc[UR6][R2.64] ;  /* 0x0000000602007981 */ /* 0x0000a2000c1e1900 */
        /* <DEDUP_REMOVED lines=12> */
[----:B------:R-:W-:Y:S05]  /*0140*/  CALL.REL.NOINC `($__internal_1_$__cuda_sm3x_div_rn_noftz_f32_slowpath) ;  /* 0x0000003000947944 */ /* 0x000fea0003c00000 */
[----:B------:R-:W-:-:S07]  /*0150*/  IMAD.MOV.U32 R2, RZ, RZ, R7 ;  /* 0x000000ffff027224 */ /* 0x000fce00078e0007 */
.L_x_74:
[----:B------:R-:W0:Y:S02]  /*0160*/  LDC.64 R4, c[0x0][0x388] ;  /* 0x0000e200ff047b82 */ /* 0x000e240000000a00 */
[----:B0-----:R-:W2:Y:S01]  /*0170*/  LDG.E R0, desc[UR6][R4.64+0x4] ;  /* 0x0000040604007981 */ /* 0x001ea2000c1e1900 */
        /* <DEDUP_REMOVED lines=13> */
.L_x_75:
[----:B------:R-:W-:Y:S01]  /*0250*/  HFMA2 R3, -RZ, RZ, 1.75, 0 ;  /* 0x3f000000ff037431 */ /* 0x000fe200000001ff */
[----:B------:R-:W0:Y:S01]  /*0260*/  S2R R9, SR_TID.X ;  /* 0x0000000000097919 */ /* 0x000e220000002100 */
[----:B------:R-:W1:Y:S01]  /*0270*/  S2UR UR4, SR_CTAID.X ;  /* 0x00000000000479c3 */ /* 0x000e620000002500 */
[----:B------:R-:W-:Y:S02]  /*0280*/  FFMA R4, RZ, 1.4426950216293334961, RZ ;  /* 0x3fb8aa3bff047823 */ /* 0x000fe400000000ff */
[C---:B------:R-:W-:Y:S02]  /*0290*/  LOP3.LUT R0, R3.reuse, 0x80000000, R7, 0xb8, !PT ;  /* 0x8000000003007812 */ /* 0x040fe400078eb807 */
[----:B------:R-:W-:-:S03]  /*02a0*/  LOP3.LUT R3, R3, 0x80000000, R2, 0xb8, !PT ;  /* 0x8000000003037812 */ /* 0x000fc600078eb802 */
[----:B------:R-:W-:Y:S02]  /*02b0*/  FADD.RZ R23, R0, R7 ;  /* 0x0000000700177221 */ /* 0x000fe4000000c000 */
[----:B------:R-:W-:Y:S01]  /*02c0*/  FADD.RZ R0, R3, R2 ;  /* 0x0000000203007221 */ /* 0x000fe2000000c000 */
[----:B------:R-:W-:-:S03]  /*02d0*/  FADD R2, RZ, R4 ;  /* 0x00000004ff027221 */ /* 0x000fc60000000000 */
[----:B------:R-:W1:Y:S01]  /*02e0*/  F2I.TRUNC.NTZ R23, R23 ;  /* 0x0000001700177305 */ /* 0x000e62000020f100 */
[----:B------:R-:W-:-:S04]  /*02f0*/  FFMA R2, RZ, RZ, R2 ;  /* 0x000000ffff027223 */ /* 0x000fc80000000002 */
[----:B------:R-:W-:-:S03]  /*0300*/  FFMA R26, RZ, RZ, R2 ;  /* 0x000000ffff1a7223 */ /* 0x000fc60000000002 */
[----:B------:R-:W0:Y:S01]  /*0310*/  F2I.TRUNC.NTZ R0, R0 ;  /* 0x0000000000007305 */ /* 0x000e22000020f100 */
[----:B------:R-:W-:-:S04]  /*0320*/  FADD R28, R26, 1 ;  /* 0x3f8000001a1c7421 */ /* 0x000fc80000000000 */
[----:B------:R-:W-:Y:S01]  /*0330*/  FADD R5, R28, -1 ;  /* 0xbf8000001c057421 */ /* 0x000fe20000000000 */
[C---:B-1----:R-:W-:Y:S01]  /*0340*/  IMAD R2, R23.reuse, UR4, RZ ;  /* 0x0000000417027c24 */ /* 0x042fe2000f8e02ff */
[----:B------:R-:W-:Y:S02]  /*0350*/  UMOV UR4, URZ ;  /* 0x000000ff00047c82 */ /* 0x000fe40008000000 */
[----:B------:R-:W-:Y:S01]  /*0360*/  FADD R26, R26, -R5 ;  /* 0x800000051a1a7221 */ /* 0x000fe20000000000 */
[----:B------:R-:W-:Y:S02]  /*0370*/  IMAD.IADD R4, R23, 0x1, R2 ;  /* 0x0000000117047824 */ /* 0x000fe400078e0202 */
[----:B0-----:R-:W-:-:S07]  /*0380*/  IMAD R3, R0, R9, RZ ;  /* 0x0000000900037224 */ /* 0x001fce00078e02ff */
.L_x_96:
[----:B01----:R-:W0:Y:S02]  /*0390*/  LDC.64 R8, c[0x0][0x388] ;  /* 0x0000e200ff087b82 */ /* 0x003e240000000a00 */
[----:B0-----:R-:W2:Y:S04]  /*03a0*/  LDG.E R7, desc[UR6][R8.64+0x8] ;  /* 0x0000080608077981 */ /* 0x001ea8000c1e1900 */
[----:B------:R0:W5:Y:S01]  /*03b0*/  LDG.E R5, desc[UR6][R8.64+0x10] ;  /* 0x0000100608057981 */ /* 0x000162000c1e1900 */
[----:B------:R-:W-:Y:S01]  /*03c0*/  IMAD.MOV.U32 R14, RZ, RZ, 0x3a2c32e4 ;  /* 0x3a2c32e4ff0e7424 */ /* 0x000fe200078e00ff */
[----:B------:R-:W-:Y:S01]  /*03d0*/  UISETP.NE.AND UP0, UPT, UR4, URZ, UPT ;  /* 0x000000ff0400728c */ /* 0x000fe2000bf05270 */
[C---:B--2---:R-:W-:Y:S01]  /*03e0*/  FMUL R10, |R7|.reuse, 16777216 ;  /* 0x4b800000070a7820 */ /* 0x044fe20000400200 */
[----:B------:R-:W-:-:S04]  /*03f0*/  FSETP.GEU.AND P0, PT, |R7|, 1.175494350822287508e-38, PT ;  /* 0x008000000700780b */ /* 0x000fc80003f0e200 */
[----:B------:R-:W-:Y:S02]  /*0400*/  FSEL R10, R10, |R7|, !P0 ;  /* 0x400000070a0a7208 */ /* 0x000fe40004000000 */
[----:B0-----:R-:W-:-:S03]  /*0410*/  FSEL R8, RZ, -24, P0 ;  /* 0xc1c00000ff087808 */ /* 0x001fc60000000000 */
[----:B------:R-:W-:-:S05]  /*0420*/  VIADD R11, R10, 0xc0cafb0d ;  /* 0xc0cafb0d0a0b7836 */ /* 0x000fca0000000000 */
[----:B------:R-:W-:-:S04]  /*0430*/  LOP3.LUT R11, R11, 0xff800000, RZ, 0xc0, !PT ;  /* 0xff8000000b0b7812 */ /* 0x000fc800078ec0ff */
[-C--:B------:R-:W-:Y:S02]  /*0440*/  IADD3 R10, PT, PT, R10, -R11.reuse, RZ ;  /* 0x8000000b0a0a7210 */ /* 0x080fe40007ffe0ff */
[----:B------:R-:W-:-:S03]  /*0450*/  I2FP.F32.S32 R11, R11 ;  /* 0x0000000b000b7245 */ /* 0x000fc60000201400 */
[C---:B------:R-:W-:Y:S01]  /*0460*/  FADD R12, R10.reuse, 1 ;  /* 0x3f8000000a0c7421 */ /* 0x040fe20000000000 */
[----:B------:R-:W-:Y:S01]  /*0470*/  FADD R10, R10, -1 ;  /* 0xbf8000000a0a7421 */ /* 0x000fe20000000000 */
[----:B------:R-:W-:-:S03]  /*0480*/  FFMA R8, R11, 1.1920928955078125e-07, R8 ;  /* 0x340000000b087823 */ /* 0x000fc60000000008 */
[----:B------:R-:W-:Y:S01]  /*0490*/  FADD R13, R10, R10 ;  /* 0x0000000a0a0d7221 */ /* 0x000fe20000000000 */
[----:B------:R-:W0:Y:S03]  /*04a0*/  MUFU.RCP R12, R12 ;  /* 0x0000000c000c7308 */ /* 0x000e260000001000 */
[----:B0-----:R-:W-:-:S04]  /*04b0*/  FMUL R13, R12, R13 ;  /* 0x0000000d0c0d7220 */ /* 0x001fc80000400000 */
[----:B------:R-:W-:Y:S01]  /*04c0*/  FADD R11, R10, -R13 ;  /* 0x8000000d0a0b7221 */ /* 0x000fe20000000000 */
[CC--:B------:R-:W-:Y:S01]  /*04d0*/  FMUL R9, R13.reuse, R13.reuse ;  /* 0x0000000d0d097220 */ /* 0x0c0fe20000400000 */
[----:B------:R-:W-:Y:S02]  /*04e0*/  FFMA R15, R13, 1.4426950216293334961, R8 ;  /* 0x3fb8aa3b0d0f7823 */ /* 0x000fe40000000008 */
[----:B------:R-:W-:Y:S01]  /*04f0*/  FADD R11, R11, R11 ;  /* 0x0000000b0b0b7221 */ /* 0x000fe20000000000 */
[C---:B------:R-:W-:Y:S01]  /*0500*/  FFMA R14, R9.reuse, R14, 0.0032181653659790754318 ;  /* 0x3b52e7db090e7423 */ /* 0x040fe2000000000e */
[----:B------:R-:W-:Y:S02]  /*0510*/  FADD R8, R8, -R15 ;  /* 0x8000000f08087221 */ /* 0x000fe40000000000 */
[----:B------:R-:W-:Y:S01]  /*0520*/  FFMA R11, R10, -R13, R11 ;  /* 0x8000000d0a0b7223 */ /* 0x000fe2000000000b */
[----:B------:R-:W-:Y:S01]  /*0530*/  FFMA R14, R9, R14, 0.018033718690276145935 ;  /* 0x3c93bb73090e7423 */ /* 0x000fe2000000000e */
[----:B------:R-:W-:-:S02]  /*0540*/  FFMA R8, R13, 1.4426950216293334961, R8 ;  /* 0x3fb8aa3b0d087823 */ /* 0x000fc40000000008 */
[----:B------:R-:W-:Y:S01]  /*0550*/  FMUL R11, R12, R11 ;  /* 0x0000000b0c0b7220 */ /* 0x000fe20000400000 */
[----:B------:R-:W-:-:S03]  /*0560*/  FFMA R14, R9, R14, 0.12022458761930465698 ;  /* 0x3df6384f090e7423 */ /* 0x000fc6000000000e */
[----:B------:R-:W-:Y:S01]  /*0570*/  FFMA R8, R11, 1.4426950216293334961, R8 ;  /* 0x3fb8aa3b0b087823 */ /* 0x000fe20000000008 */
[----:B------:R-:W-:-:S03]  /*0580*/  FMUL R14, R9, R14 ;  /* 0x0000000e090e7220 */ /* 0x000fc60000400000 */
[----:B------:R-:W-:Y:S01]  /*0590*/  FFMA R8, R13, 1.9251366722983220825e-08, R8 ;  /* 0x32a55e340d087823 */ /* 0x000fe20000000008 */
[----:B------:R-:W-:-:S04]  /*05a0*/  FMUL R9, R14, 3 ;  /* 0x404000000e097820 */ /* 0x000fc80000400000 */
[----:B------:R-:W-:-:S04]  /*05b0*/  FFMA R9, R11, R9, R8 ;  /* 0x000000090b097223 */ /* 0x000fc80000000008 */
[----:B------:R-:W-:Y:S01]  /*05c0*/  FFMA R14, R13, R14, R9 ;  /* 0x0000000e0d0e7223 */ /* 0x000fe20000000009 */
[----:B------:R-:W-:-:S03]  /*05d0*/  I2FP.F32.U32 R9, UR4 ;  /* 0x0000000400097c45 */ /* 0x000fc60008201000 */
[----:B------:R-:W-:Y:S02]  /*05e0*/  FADD R8, R15, R14 ;  /* 0x0000000e0f087221 */ /* 0x000fe40000000000 */
[C---:B------:R-:W-:Y:S02]  /*05f0*/  FMUL R10, R9.reuse, 0.5 ;  /* 0x3f000000090a7820 */ /* 0x040fe40000400000 */
[----:B------:R-:W-:Y:S01]  /*0600*/  FMUL R12, R9, R8 ;  /* 0x00000008090c7220 */ /* 0x000fe20000400000 */
[----:B------:R-:W-:-:S03]  /*0610*/  FADD R15, -R15, R8 ;  /* 0x000000080f0f7221 */ /* 0x000fc60000000100 */
[----:B------:R-:W0:Y:S01]  /*0620*/  FRND R13, R12 ;  /* 0x0000000c000d7307 */ /* 0x000e220000201000 */
[----:B------:R-:W-:Y:S01]  /*0630*/  FADD R14, R14, -R15 ;  /* 0x8000000f0e0e7221 */ /* 0x000fe20000000000 */
[C---:B------:R-:W-:Y:S01]  /*0640*/  FFMA R11, R9.reuse, R8, -R12 ;  /* 0x00000008090b7223 */ /* 0x040fe2000000080c */
[----:B------:R-:W-:Y:S01]  /*0650*/  IMAD.MOV.U32 R15, RZ, RZ, 0x391fcb8e ;  /* 0x391fcb8eff0f7424 */ /* 0x000fe200078e00ff */
[C---:B------:R-:W-:Y:S02]  /*0660*/  FSETP.GT.AND P1, PT, |R12|.reuse, 152, PT ;  /* 0x431800000c00780b */ /* 0x040fe40003f24200 */
[----:B------:R-:W-:Y:S01]  /*0670*/  FFMA R11, R9, R14, R11 ;  /* 0x0000000e090b7223 */ /* 0x000fe2000000000b */
[C---:B------:R-:W-:Y:S01]  /*0680*/  FSETP.GEU.AND P2, PT, R12.reuse, RZ, PT ;  /* 0x000000ff0c00720b */ /* 0x040fe20003f4e000 */
[----:B------:R-:W-:Y:S01]  /*0690*/  FRND.TRUNC R14, R10 ;  /* 0x0000000a000e7307 */ /* 0x000fe2000020d000 */
[----:B0-----:R-:W-:Y:S01]  /*06a0*/  FADD R8, R12, -R13 ;  /* 0x8000000d0c087221 */ /* 0x001fe20000000000 */
[----:B------:R-:W-:-:S03]  /*06b0*/  FSETP.GT.AND P0, PT, R13, RZ, PT ;  /* 0x000000ff0d00720b */ /* 0x000fc60003f04000 */
[----:B------:R-:W-:Y:S01]  /*06c0*/  FADD R8, R11, R8 ;  /* 0x000000080b087221 */ /* 0x000fe20000000000 */
[----:B------:R-:W-:Y:S02]  /*06d0*/  SEL R16, RZ, 0x83000000, P0 ;  /* 0x83000000ff107807 */ /* 0x000fe40000000000 */
[----:B------:R-:W-:Y:S01]  /*06e0*/  FSETP.NEU.AND P0, PT, R7, 1, PT ;  /* 0x3f8000000700780b */ /* 0x000fe20003f0d000 */
[C---:B------:R-:W-:Y:S02]  /*06f0*/  FFMA R11, R8.reuse, R15, 0.0013391353422775864601 ;  /* 0x3aaf85ed080b7423 */ /* 0x040fe4000000000f */
[----:B------:R-:W0:Y:S01]  /*0700*/  F2I.NTZ R15, R12 ;  /* 0x0000000c000f7305 */ /* 0x000e220000203100 */
[----:B------:R-:W-:Y:S01]  /*0710*/  ISETP.EQ.OR P0, PT, RZ, UR4, !P0 ;  /* 0x00000004ff007c0c */ /* 0x000fe2000c702670 */
[----:B------:R-:W-:-:S04]  /*0720*/  FFMA R11, R8, R11, 0.0096188392490148544312 ;  /* 0x3c1d9856080b7423 */ /* 0x000fc8000000000b */
[----:B------:R-:W-:-:S04]  /*0730*/  FFMA R11, R8, R11, 0.055503588169813156128 ;  /* 0x3d6357bb080b7423 */ /* 0x000fc8000000000b */
[----:B------:R-:W-:-:S04]  /*0740*/  FFMA R11, R8, R11, 0.24022644758224487305 ;  /* 0x3e75fdec080b7423 */ /* 0x000fc8000000000b */
[----:B------:R-:W-:Y:S01]  /*0750*/  FFMA R11, R8, R11, 0.69314718246459960938 ;  /* 0x3f317218080b7423 */ /* 0x000fe2000000000b */
[----:B0-----:R-:W-:-:S03]  /*0760*/  IMAD R15, R15, 0x800000, -R16 ;  /* 0x008000000f0f7824 */ /* 0x001fc600078e0a10 */
[----:B------:R-:W-:Y:S01]  /*0770*/  FFMA R11, R8, R11, 1 ;  /* 0x3f800000080b7423 */ /* 0x000fe2000000000b */
[----:B------:R-:W-:-:S05]  /*0780*/  IADD3 R8, PT, PT, R16, 0x7f000000, RZ ;  /* 0x7f00000010087810 */ /* 0x000fca0007ffe0ff */
[----:B------:R-:W-:-:S04]  /*0790*/  FMUL R8, R11, R8 ;  /* 0x000000080b087220 */ /* 0x000fc80000400000 */
[----:B------:R-:W-:Y:S01]  /*07a0*/  FMUL R16, R8, R15 ;  /* 0x0000000f08107220 */ /* 0x000fe20000400000 */
[----:B------:R-:W-:Y:S01]  /*07b0*/  IMAD.MOV.U32 R8, RZ, RZ, 0x3f800000 ;  /* 0x3f800000ff087424 */ /* 0x000fe200078e00ff */
[----:B------:R-:W-:Y:S06]  /*07c0*/  BRA.U !UP0, `(.L_x_76) ;  /* 0x0000000108647547 */ /* 0x000fec000b800000 */
[CC--:B------:R-:W-:Y:S01]  /*07d0*/  FMUL R11, R28.reuse, R9.reuse ;  /* 0x000000091c0b7220 */ /* 0x0c0fe20000400000 */
[----:B------:R-:W-:Y:S01]  /*07e0*/  HFMA2 R15, -RZ, RZ, 0.64013671875, -15.109375 ;  /* 0x391fcb8eff0f7431 */ /* 0x000fe200000001ff */
[-C--:B------:R-:W-:Y:S02]  /*07f0*/  FSETP.NAN.AND P5, PT, |R9|, |R9|.reuse, PT ;  /* 0x400000090900720b */ /* 0x080fe40003fa8200 */
[----:B------:R-:W0:Y:S01]  /*0800*/  FRND R8, R11 ;  /* 0x0000000b00087307 */ /* 0x000e220000201000 */
        /* <DEDUP_REMOVED lines=21> */
.L_x_76:
[----:B-----5:R-:W-:Y:S01]  /*0960*/  FMUL R5, R5, R8 ;  /* 0x0000000805057220 */ /* 0x020fe20000400000 */
[----:B------:R-:W-:Y:S01]  /*0970*/  MOV R24, 0x3f800000 ;  /* 0x3f80000000187802 */ /* 0x000fe20000000f00 */
[----:B------:R-:W-:Y:S01]  /*0980*/  FADD R14, R14, R14 ;  /* 0x0000000e0e0e7221 */ /* 0x000fe20000000000 */
[----:B------:R-:W-:Y:S01]  /*0990*/  @P1 FSEL R16, RZ, +INF , !P2 ;  /* 0x7f800000ff101808 */ /* 0x000fe20005000000 */
[----:B------:R-:W-:Y:S06]  /*09a0*/  @P0 BRA `(.L_x_77) ;  /* 0x00000000004c0947 */ /* 0x000fec0003800000 */
[----:B------:R-:W-:-:S04]  /*09b0*/  FSETP.NAN.AND P0, PT, |R9|, |R9|, PT ;  /* 0x400000090900720b */ /* 0x000fc80003f08200 */
[----:B------:R-:W-:-:S13]  /*09c0*/  FSETP.NUM.AND P0, PT, |R7|, |R7|, !P0 ;  /* 0x400000070700720b */ /* 0x000fda0004707200 */
[----:B------:R-:W-:Y:S01]  /*09d0*/  @!P0 FADD R24, R9, R7 ;  /* 0x0000000709188221 */ /* 0x000fe20000000000 */
[----:B------:R-:W-:Y:S06]  /*09e0*/  @!P0 BRA `(.L_x_77) ;  /* 0x00000000003c8947 */ /* 0x000fec0003800000 */
[----:B------:R-:W-:Y:S01]  /*09f0*/  FSETP.NEU.AND P0, PT, |R7|, +INF , PT ;  /* 0x7f8000000700780b */ /* 0x000fe20003f0d200 */
[----:B------:R-:W-:-:S03]  /*0a00*/  FADD R14, R9, -R14 ;  /* 0x8000000e090e7221 */ /* 0x000fc60000000000 */
[----:B------:R-:W-:-:S04]  /*0a10*/  FSETP.NEU.AND P0, PT, R7, RZ, P0 ;  /* 0x000000ff0700720b */ /* 0x000fc8000070d000 */
[----:B------:R-:W-:-:S09]  /*0a20*/  FSETP.NEU.AND P1, PT, |R14|, 1, !P0 ;  /* 0x3f8000000e00780b */ /* 0x000fd2000472d200 */
[----:B------:R-:W-:-:S05]  /*0a30*/  @!P0 FADD R8, R7, R7 ;  /* 0x0000000707088221 */ /* 0x000fca0000000000 */
[----:B------:R-:W-:-:S05]  /*0a40*/  @P1 LOP3.LUT R8, R8, 0x7fffffff, RZ, 0xc0, !PT ;  /* 0x7fffffff08081812 */ /* 0x000fca00078ec0ff */
[----:B------:R-:W-:Y:S01]  /*0a50*/  @!P0 IMAD.MOV.U32 R24, RZ, RZ, R8 ;  /* 0x000000ffff188224 */ /* 0x000fe200078e0008 */
[----:B------:R-:W-:Y:S06]  /*0a60*/  @!P0 BRA `(.L_x_77) ;  /* 0x00000000001c8947 */ /* 0x000fec0003800000 */
[----:B------:R-:W-:Y:S02]  /*0a70*/  FSETP.NEU.AND P0, PT, |R9|, +INF , PT ;  /* 0x7f8000000900780b */ /* 0x000fe40003f0d200 */
[----:B------:R-:W-:-:S13]  /*0a80*/  FSETP.EQ.AND P1, PT, R7, -1, PT ;  /* 0xbf8000000700780b */ /* 0x000fda0003f22000 */
[----:B------:R-:W-:Y:S05]  /*0a90*/  @!P0 BRA P1, `(.L_x_77) ;  /* 0x0000000000108947 */ /* 0x000fea0000800000 */
[----:B------:R-:W-:Y:S01]  /*0aa0*/  FSETP.GEU.AND P0, PT, R7, RZ, PT ;  /* 0x000000ff0700720b */ /* 0x000fe20003f0e000 */
[----:B------:R-:W-:-:S12]  /*0ab0*/  IMAD.MOV.U32 R24, RZ, RZ, R16 ;  /* 0x000000ffff187224 */ /* 0x000fd800078e0010 */
[----:B------:R-:W-:-:S04]  /*0ac0*/  @!P0 FSETP.NEU.AND P1, PT, |R14|, 1, PT ;  /* 0x3f8000000e00880b */ /* 0x000fc80003f2d200 */
[----:B------:R-:W-:-:S09]  /*0ad0*/  @!P0 FSEL R24, R16, -R16, P1 ;  /* 0x8000001010188208 */ /* 0x000fd20000800000 */
.L_x_77:
[----:B------:R-:W-:-:S13]  /*0ae0*/  ISETP.GE.AND P0, PT, R0, 0x1, PT ;  /* 0x000000010000780c */ /* 0x000fda0003f06270 */
[----:B------:R-:W-:Y:S05]  /*0af0*/  @!P0 BRA `(.L_x_78) ;  /* 0x0000002800188947 */ /* 0x000fea0003800000 */
[----:B------:R-:W-:Y:S01]  /*0b00*/  BSSY.RECONVERGENT B1, `(.L_x_79) ;  /* 0x0000283000017945 */ /* 0x000fe20003800200 */
[----:B------:R-:W-:Y:S01]  /*0b10*/  MOV R27, R3 ;  /* 0x00000003001b7202 */ /* 0x000fe20000000f00 */
[----:B------:R-:W0:Y:S06]  /*0b20*/  LDCU.64 UR10, c[0x4][0x8] ;  /* 0x01000100ff0a77ac */ /* 0x000e2c0008000a00 */
.L_x_95:
[----:B------:R-:W-:-:S13]  /*0b30*/  ISETP.GE.AND P0, PT, R23, 0x1, PT ;  /* 0x000000011700780c */ /* 0x000fda0003f06270 */
[----:B-1----:R-:W-:Y:S05]  /*0b40*/  @!P0 BRA `(.L_x_80) ;  /* 0x0000002400e88947 */ /* 0x002fea0003800000 */
[----:B------:R-:W-:Y:S01]  /*0b50*/  I2FP.F32.S32 R6, R27 ;  /* 0x0000001b00067245 */ /* 0x000fe20000201400 */
[----:B------:R-:W-:Y:S01]  /*0b60*/  UMOV UR8, 0x5a7ed197 ;  /* 0x5a7ed19700087882 */ /* 0x000fe20000000000 */
[----:B------:R-:W-:Y:S01]  /*0b70*/  UMOV UR9, 0x400921fb ;  /* 0x400921fb00097882 */ /* 0x000fe20000000000 */
[----:B------:R-:W-:Y:S02]  /*0b80*/  IMAD.MOV.U32 R25, RZ, RZ, R2 ;  /* 0x000000ffff197224 */ /* 0x000fe400078e0002 */
[----:B------:R-:W-:-:S04]  /*0b90*/  FMUL R12, R5, R6 ;  /* 0x00000006050c7220 */ /* 0x000fc80000400000 */
[----:B------:R-:W1:Y:S01]  /*0ba0*/  F2I.TRUNC.NTZ R6, R12 ;  /* 0x0000000c00067305 */ /* 0x000e62000020f100 */
[----:B------:R-:W-:-:S07]  /*0bb0*/  FADD R20, R12, 1 ;  /* 0x3f8000000c147421 */ /* 0x000fce0000000000 */
[----:B------:R-:W2:Y:S01]  /*0bc0*/  F2I.TRUNC.NTZ R20, R20 ;  /* 0x0000001400147305 */ /* 0x000ea2000020f100 */
[----:B-1----:R-:W-:-:S05]  /*0bd0*/  I2FP.F32.S32 R7, R6 ;  /* 0x0000000600077245 */ /* 0x002fca0000201400 */
[----:B------:R-:W-:Y:S01]  /*0be0*/  FADD R13, R12, -R7 ;  /* 0x800000070c0d7221 */ /* 0x000fe20000000000 */
[----:B--2---:R-:W-:-:S03]  /*0bf0*/  VIADD R21, R20, 0xffffffff ;  /* 0xffffffff14157836 */ /* 0x004fc60000000000 */
[----:B------:R-:W1:Y:S02]  /*0c00*/  F2F.F64.F32 R34, R13 ;  /* 0x0000000d00227310 */ /* 0x000e640000201800 */
[----:B-1----:R-:W-:Y:S01]  /*0c10*/  DMUL R34, R34, UR8 ;  /* 0x0000000822227c28 */ /* 0x002fe20008000000 */
[----:B------:R-:W-:Y:S01]  /*0c20*/  UMOV UR8, 0x6dc9c883 ;  /* 0x6dc9c88300087882 */ /* 0x000fe20000000000 */
[----:B------:R-:W-:-:S06]  /*0c30*/  UMOV UR9, 0x3fe45f30 ;  /* 0x3fe45f3000097882 */ /* 0x000fcc0000000000 */
[----:B------:R-:W-:Y:S01]  /*0c40*/  DMUL R8, R34, UR8 ;  /* 0x0000000822087c28 */ /* 0x000fe20008000000 */
[----:B------:R-:W-:Y:S01]  /*0c50*/  UMOV UR8, 0x54442d18 ;  /* 0x54442d1800087882 */ /* 0x000fe20000000000 */
[----:B------:R-:W-:-:S04]  /*0c60*/  UMOV UR9, 0x3ff921fb ;  /* 0x3ff921fb00097882 */ /* 0x000fc80000000000 */
[----:B------:R-:W1:Y:S08]  /*0c70*/  F2I.F64 R7, R8 ;  /* 0x0000000800077311 */ /* 0x000e700000301100 */
[----:B-1----:R-:W1:Y:S02]  /*0c80*/  I2F.F64 R30, R7 ;  /* 0x00000007001e7312 */ /* 0x002e640000201c00 */
[----:B-1----:R-:W-:Y:S01]  /*0c90*/  DFMA R10, R30, -UR8, R34 ;  /* 0x800000081e0a7c2b */ /* 0x002fe20008000022 */
[----:B------:R-:W-:Y:S01]  /*0ca0*/  UMOV UR8, 0x33145c00 ;  /* 0x33145c0000087882 */ /* 0x000fe20000000000 */
[----:B------:R-:W-:-:S06]  /*0cb0*/  UMOV UR9, 0x3c91a626 ;  /* 0x3c91a62600097882 */ /* 0x000fcc0000000000 */
[----:B------:R-:W-:Y:S01]  /*0cc0*/  DFMA R10, R30, -UR8, R10 ;  /* 0x800000081e0a7c2b */ /* 0x000fe2000800000a */
[----:B------:R-:W-:Y:S01]  /*0cd0*/  UMOV UR8, 0x252049c0 ;  /* 0x252049c000087882 */ /* 0x000fe20000000000 */
[----:B------:R-:W-:-:S06]  /*0ce0*/  UMOV UR9, 0x397b839a ;  /* 0x397b839a00097882 */ /* 0x000fcc0000000000 */
[----:B------:R-:W-:-:S11]  /*0cf0*/  DFMA R30, R30, -UR8, R10 ;  /* 0x800000081e1e7c2b */ /* 0x000fd6000800000a */
.L_x_94:
[----:B-1----:R-:W1:Y:S02]  /*0d00*/  LDC.64 R8, c[0x0][0x388] ;  /* 0x0000e200ff087b82 */ /* 0x002e640000000a00 */
[----:B-1----:R-:W2:Y:S01]  /*0d10*/  LDG.E R22, desc[UR6][R8.64] ;  /* 0x0000000608167981 */ /* 0x002ea2000c1e1900 */
[----:B------:R-:W-:Y:S01]  /*0d20*/  BSSY.RECONVERGENT B0, `(.L_x_81) ;  /* 0x0000259000007945 */ /* 0x000fe20003800200 */
[----:B--2---:R-:W-:-:S13]  /*0d30*/  ISETP.GE.AND P0, PT, R27, R22, PT ;  /* 0x000000161b00720c */ /* 0x004fda0003f06270 */
[----:B------:R-:W-:Y:S05]  /*0d40*/  @P0 BRA `(.L_x_82) ;  /* 0x0000002400580947 */ /* 0x000fea0003800000 */
[----:B------:R-:W2:Y:S02]  /*0d50*/  LDG.E R10, desc[UR6][R8.64+0x4] ;  /* 0x00000406080a7981 */ /* 0x000ea4000c1e1900 */
[----:B--2---:R-:W-:-:S13]  /*0d60*/  ISETP.GE.AND P0, PT, R25, R10, PT ;  /* 0x0000000a1900720c */ /* 0x004fda0003f06270 */
[----:B------:R-:W-:Y:S05]  /*0d70*/  @P0 BRA `(.L_x_82) ;  /* 0x00000024004c0947 */ /* 0x000fea0003800000 */
[----:B------:R-:W2:Y:S01]  /*0d80*/  LDG.E R37, desc[UR6][R8.64+0x14] ;  /* 0x0000140608257981 */ /* 0x000ea2000c1e1900 */
[----:B------:R-:W-:Y:S01]  /*0d90*/  I2FP.F32.S32 R10, R25 ;  /* 0x00000019000a7245 */ /* 0x000fe20000201400 */
[----:B------:R-:W-:Y:S01]  /*0da0*/  DSETP.NEU.AND P0, PT, |R34|, +INF , PT ;  /* 0x7ff000002200742a */ /* 0x000fe20003f0d200 */
[----:B------:R-:W-:Y:S01]  /*0db0*/  MOV R43, 0x3d73 ;  /* 0x00003d73002b7802 */ /* 0x000fe20000000f00 */
[----:B------:R-:W-:Y:S02]  /*0dc0*/  BSSY.RECONVERGENT B2, `(.L_x_83) ;  /* 0x00000e0000027945 */ /* 0x000fe40003800200 */
[----:B------:R-:W-:Y:S01]  /*0dd0*/  FMUL R29, R5, R10 ;  /* 0x0000000a051d7220 */ /* 0x000fe20000400000 */
[----:B------:R-:W-:-:S03]  /*0de0*/  IADD3 R10, PT, PT, R6, -0x1, RZ ;  /* 0xffffffff060a7810 */ /* 0x000fc60007ffe0ff */
[----:B------:R-:W1:Y:S02]  /*0df0*/  F2I.TRUNC.NTZ R32, R29 ;  /* 0x0000001d00207305 */ /* 0x000e64000020f100 */
[----:B-1----:R-:W-:-:S04]  /*0e00*/  VIADD R36, R32, 0xffffffff ;  /* 0xffffffff20247836 */ /* 0x002fc80000000000 */
[CC--:B--2---:R-:W-:Y:S02]  /*0e10*/  IMAD R12, R37.reuse, R36.reuse, R10 ;  /* 0x00000024250c7224 */ /* 0x0c4fe400078e020a */
[C---:B------:R-:W-:Y:S02]  /*0e20*/  IMAD R36, R37.reuse, R36, RZ ;  /* 0x0000002425247224 */ /* 0x040fe400078e02ff */
[C---:B------:R-:W-:Y:S01]  /*0e30*/  IMAD.SHL.U32 R11, R12.reuse, 0x2000, RZ ;  /* 0x000020000c0b7824 */ /* 0x040fe200078e00ff */
[-C--:B------:R-:W-:Y:S01]  /*0e40*/  IADD3 R17, PT, PT, R37, R12.reuse, RZ ;  /* 0x0000000c25117210 */ /* 0x080fe20007ffe0ff */
[----:B------:R-:W-:Y:S02]  /*0e50*/  VIADD R13, R12, 0x2 ;  /* 0x000000020c0d7836 */ /* 0x000fe40000000000 */
[----:B------:R-:W-:Y:S01]  /*0e60*/  IMAD.IADD R15, R6, 0x1, R36 ;  /* 0x00000001060f7824 */ /* 0x000fe200078e0224 */
[----:B------:R-:W-:Y:S01]  /*0e70*/  LOP3.LUT R11, R11, R12, RZ, 0x3c, !PT ;  /* 0x0000000c0b0b7212 */ /* 0x000fe200078e3cff */
[----:B------:R-:W-:-:S04]  /*0e80*/  IMAD.SHL.U32 R14, R13, 0x2000, RZ ;  /* 0x000020000d0e7824 */ /* 0x000fc800078e00ff */
[----:B------:R-:W-:Y:S01]  /*0e90*/  IMAD R8, R11, R11, RZ ;  /* 0x0000000b0b087224 */ /* 0x000fe200078e02ff */
[----:B------:R-:W-:-:S03]  /*0ea0*/  LOP3.LUT R14, R14, R13, RZ, 0x3c, !PT ;  /* 0x0000000d0e0e7212 */ /* 0x000fc600078e3cff */
[-C--:B------:R-:W-:Y:S02]  /*0eb0*/  IMAD R8, R8, R43.reuse, 0xc0ae5 ;  /* 0x000c0ae508087424 */ /* 0x080fe400078e022b */
[----:B------:R-:W-:Y:S02]  /*0ec0*/  IMAD R16, R14, R14, RZ ;  /* 0x0000000e0e107224 */ /* 0x000fe400078e02ff */
[----:B------:R-:W-:Y:S02]  /*0ed0*/  IMAD R8, R11, R8, 0x5208dd0d ;  /* 0x5208dd0d0b087424 */ /* 0x000fe400078e0208 */
[----:B------:R-:W-:Y:S02]  /*0ee0*/  IMAD R9, R16, R43, 0xc0ae5 ;  /* 0x000c0ae510097424 */ /* 0x000fe400078e022b */
[----:B------:R-:W-:Y:S01]  /*0ef0*/  IMAD.SHL.U32 R16, R15, 0x2000, RZ ;  /* 0x000020000f107824 */ /* 0x000fe200078e00ff */
[----:B------:R-:W-:Y:S01]  /*0f00*/  LOP3.LUT R18, R8, 0x7fffffff, RZ, 0xc0, !PT ;  /* 0x7fffffff08127812 */ /* 0x000fe200078ec0ff */
[----:B------:R-:W-:-:S02]  /*0f10*/  IMAD.SHL.U32 R8, R17, 0x2000, RZ ;  /* 0x0000200011087824 */ /* 0x000fc400078e00ff */
[----:B------:R-:W-:Y:S01]  /*0f20*/  IMAD R14, R14, R9, 0x5208dd0d ;  /* 0x5208dd0d0e0e7424 */ /* 0x000fe200078e0209 */
[----:B------:R-:W-:Y:S01]  /*0f30*/  LOP3.LUT R16, R16, R15, RZ, 0x3c, !PT ;  /* 0x0000000f10107212 */ /* 0x000fe200078e3cff */
[----:B------:R-:W-:Y:S01]  /*0f40*/  HFMA2 R9, -RZ, RZ, 1.515625, 0 ;  /* 0x3e100000ff097431 */ /* 0x000fe200000001ff */
[----:B------:R-:W-:Y:S01]  /*0f50*/  LOP3.LUT R11, R8, R17, RZ, 0x3c, !PT ;  /* 0x00000011080b7212 */ /* 0x000fe200078e3cff */
[----:B------:R-:W1:Y:S01]  /*0f60*/  I2F.F64.U32 R18, R18 ;  /* 0x0000001200127312 */ /* 0x000e620000201800 */
[----:B------:R-:W-:Y:S01]  /*0f70*/  LOP3.LUT R12, R14, 0x7fffffff, RZ, 0xc0, !PT ;  /* 0x7fffffff0e0c7812 */ /* 0x000fe200078ec0ff */
[----:B------:R-:W-:Y:S02]  /*0f80*/  IMAD.MOV.U32 R8, RZ, RZ, 0x0 ;  /* 0x00000000ff087424 */ /* 0x000fe400078e00ff */
[----:B------:R-:W-:Y:S02]  /*0f90*/  IMAD R14, R11, R11, RZ ;  /* 0x0000000b0b0e7224 */ /* 0x000fe400078e02ff */
[----:B------:R-:W-:-:S02]  /*0fa0*/  IMAD R38, R16, R16, RZ ;  /* 0x0000001010267224 */ /* 0x000fc400078e02ff */
[-C--:B------:R-:W-:Y:S01]  /*0fb0*/  IMAD R14, R14, R43.reuse, 0xc0ae5 ;  /* 0x000c0ae50e0e7424 */ /* 0x080fe200078e022b */
[----:B------:R-:W2:Y:S01]  /*0fc0*/  I2F.F64.U32 R12, R12 ;  /* 0x0000000c000c7312 */ /* 0x000ea20000201800 */
[----:B------:R-:W-:Y:S02]  /*0fd0*/  IMAD R39, R38, R43, 0xc0ae5 ;  /* 0x000c0ae526277424 */ /* 0x000fe400078e022b */
[----:B------:R-:W-:Y:S01]  /*0fe0*/  IMAD R14, R11, R14, 0x5208dd0d ;  /* 0x5208dd0d0b0e7424 */ /* 0x000fe200078e020e */
[----:B------:R-:W-:Y:S01]  /*0ff0*/  LEA R11, R37, R36, 0x1 ;  /* 0x00000024250b7211 */ /* 0x000fe200078e08ff */
[----:B------:R-:W-:Y:S01]  /*1000*/  IMAD R39, R16, R39, 0x5208dd0d ;  /* 0x5208dd0d10277424 */ /* 0x000fe200078e0227 */
[----:B-1----:R-:W-:Y:S02]  /*1010*/  DFMA R18, R18, -R8, 1 ;  /* 0x3ff000001212742b */ /* 0x002fe40000000808 */
[----:B------:R-:W-:Y:S01]  /*1020*/  LOP3.LUT R14, R14, 0x7fffffff, RZ, 0xc0, !PT ;  /* 0x7fffffff0e0e7812 */ /* 0x000fe200078ec0ff */
[----:B------:R-:W-:Y:S01]  /*1030*/  IMAD.IADD R10, R10, 0x1, R11 ;  /* 0x000000010a0a7824 */ /* 0x000fe200078e020b */
[----:B------:R-:W-:-:S02]  /*1040*/  LOP3.LUT R39, R39, 0x7fffffff, RZ, 0xc0, !PT ;  /* 0x7fffffff27277812 */ /* 0x000fc400078ec0ff */
[----:B------:R1:W-:Y:S01]  /*1050*/  F2F.F32.F64 R42, R18 ;  /* 0x00000012002a7310 */ /* 0x0003e20000301000 */
[----:B------:R-:W-:Y:S01]  /*1060*/  IMAD.SHL.U32 R33, R10, 0x2000, RZ ;  /* 0x000020000a217824 */ /* 0x000fe200078e00ff */
[----:B--2---:R-:W-:-:S04]  /*1070*/  DFMA R12, R12, -R8, 1 ;  /* 0x3ff000000c0c742b */ /* 0x004fc80000000808 */
[----:B------:R-:W-:Y:S01]  /*1080*/  LOP3.LUT R33, R33, R10, RZ, 0x3c, !PT ;  /* 0x0000000a21217212 */ /* 0x000fe200078e3cff */
[----:B------:R-:W-:Y:S01]  /*1090*/  VIADD R10, R10, 0x2 ;  /* 0x000000020a0a7836 */ /* 0x000fe20000000000 */
[----:B------:R-:W2:Y:S01]  /*10a0*/  I2F.F64.U32 R14, R14 ;  /* 0x0000000e000e7312 */ /* 0x000ea20000201800 */
[----:B-1----:R-:W-:Y:S02]  /*10b0*/  IADD3 R18, PT, PT, R17, 0x2, RZ ;  /* 0x0000000211127810 */ /* 0x002fe40007ffe0ff */
[----:B------:R-:W-:Y:S02]  /*10c0*/  IMAD R16, R33, R33, RZ ;  /* 0x0000002121107224 */ /* 0x000fe400078e02ff */
[----:B------:R-:W-:Y:S02]  /*10d0*/  VIADD R17, R17, 0x1 ;  /* 0x0000000111117836 */ /* 0x000fe40000000000 */
[----:B------:R-:W-:Y:S01]  /*10e0*/  IMAD R16, R16, R43, 0xc0ae5 ;  /* 0x000c0ae510107424 */ /* 0x000fe200078e022b */
[----:B------:R1:W3:Y:S03]  /*10f0*/  F2F.F32.F64 R19, R12 ;  /* 0x0000000c00137310 */ /* 0x0002e60000301000 */
[----:B------:R-:W-:-:S02]  /*1100*/  IMAD R16, R33, R16, 0x5208dd0d ;  /* 0x5208dd0d21107424 */ /* 0x000fc400078e0210 */
[----:B------:R-:W-:Y:S01]  /*1110*/  IMAD.SHL.U32 R33, R18, 0x2000, RZ ;  /* 0x0000200012217824 */ /* 0x000fe200078e00ff */
[-C--:B--2---:R-:W-:Y:S02]  /*1120*/  DFMA R14, R14, -R8.reuse, 1 ;  /* 0x3ff000000e0e742b */ /* 0x084fe40000000808 */
[----:B------:R-:W2:Y:S01]  /*1130*/  I2F.F64.U32 R38, R39 ;  /* 0x0000002700267312 */ /* 0x000ea20000201800 */
[----:B-1----:R-:W-:Y:S01]  /*1140*/  IMAD.IADD R13, R6, 0x1, R11 ;  /* 0x00000001060d7824 */ /* 0x002fe200078e020b */
[----:B------:R-:W-:Y:S02]  /*1150*/  LOP3.LUT R18, R33, R18, RZ, 0x3c, !PT ;  /* 0x0000001221127212 */ /* 0x000fe400078e3cff */
[----:B------:R-:W-:Y:S02]  /*1160*/  LOP3.LUT R12, R16, 0x7fffffff, RZ, 0xc0, !PT ;  /* 0x7fffffff100c7812 */ /* 0x000fe400078ec0ff */
[----:B------:R-:W-:Y:S01]  /*1170*/  SHF.L.U32 R44, R13, 0xd, RZ ;  /* 0x0000000d0d2c7819 */ /* 0x000fe200000006ff */
[----:B------:R-:W-:Y:S01]  /*1180*/  IMAD R40, R18, R18, RZ ;  /* 0x0000001212287224 */ /* 0x000fe200078e02ff */
[----:B------:R1:W-:Y:S01]  /*1190*/  F2F.F32.F64 R41, R14 ;  /* 0x0000000e00297310 */ /* 0x0003e20000301000 */
[----:B---3--:R-:W-:Y:S01]  /*11a0*/  FADD R42, R42, R19 ;  /* 0x000000132a2a7221 */ /* 0x008fe20000000000 */
[----:B------:R-:W-:Y:S01]  /*11b0*/  LOP3.LUT R16, R44, R13, RZ, 0x3c, !PT ;  /* 0x0000000d2c107212 */ /* 0x000fe200078e3cff */
[----:B------:R-:W-:Y:S01]  /*11c0*/  IMAD R33, R40, R43, 0xc0ae5 ;  /* 0x000c0ae528217424 */ /* 0x000fe200078e022b */
[----:B------:R-:W-:Y:S01]  /*11d0*/  IADD3 R40, PT, PT, R21, R36, RZ ;  /* 0x0000002415287210 */ /* 0x000fe20007ffe0ff */
[----:B------:R-:W-:Y:S01]  /*11e0*/  IMAD.IADD R36, R20, 0x1, R36 ;  /* 0x0000000114247824 */ /* 0x000fe200078e0224 */
[----:B--2---:R-:W-:Y:S01]  /*11f0*/  DFMA R38, R38, -R8, 1 ;  /* 0x3ff000002626742b */ /* 0x004fe20000000808 */
[----:B------:R-:W-:Y:S01]  /*1200*/  IMAD R33, R18, R33, 0x5208dd0d ;  /* 0x5208dd0d12217424 */ /* 0x000fe200078e0221 */
[----:B------:R-:W2:Y:S01]  /*1210*/  I2F.F64.U32 R12, R12 ;  /* 0x0000000c000c7312 */ /* 0x000ea20000201800 */
[----:B------:R-:W-:-:S02]  /*1220*/  IMAD.SHL.U32 R19, R40, 0x2000, RZ ;  /* 0x0000200028137824 */ /* 0x000fc400078e00ff */
[----:B-1----:R-:W-:Y:S01]  /*1230*/  IMAD R14, R16, R16, RZ ;  /* 0x00000010100e7224 */ /* 0x002fe200078e02ff */
[----:B------:R-:W-:Y:S01]  /*1240*/  LOP3.LUT R18, R33, 0x7fffffff, RZ, 0xc0, !PT ;  /* 0x7fffffff21127812 */ /* 0x000fe200078ec0ff */
[----:B------:R-:W-:Y:S01]  /*1250*/  IMAD.SHL.U32 R33, R10, 0x2000, RZ ;  /* 0x000020000a217824 */ /* 0x000fe200078e00ff */
[----:B------:R-:W-:Y:S01]  /*1260*/  LOP3.LUT R19, R19, R40, RZ, 0x3c, !PT ;  /* 0x0000002813137212 */ /* 0x000fe200078e3cff */
[----:B------:R-:W-:Y:S01]  /*1270*/  IMAD R15, R14, R43, 0xc0ae5 ;  /* 0x000c0ae50e0f7424 */ /* 0x000fe200078e022b */
[----:B------:R1:W-:Y:S02]  /*1280*/  F2F.F32.F64 R38, R38 ;  /* 0x0000002600267310 */ /* 0x0003e40000301000 */
[----:B------:R-:W-:Y:S01]  /*1290*/  LOP3.LUT R10, R33, R10, RZ, 0x3c, !PT ;  /* 0x0000000a210a7212 */ /* 0x000fe200078e3cff */
[----:B------:R-:W-:Y:S01]  /*12a0*/  IMAD R16, R16, R15, 0x5208dd0d ;  /* 0x5208dd0d10107424 */ /* 0x000fe200078e020f */
[----:B--2---:R-:W-:-:S04]  /*12b0*/  DFMA R12, R12, -R8, 1 ;  /* 0x3ff000000c0c742b */ /* 0x004fc80000000808 */
[----:B------:R-:W2:Y:S01]  /*12c0*/  I2F.F64.U32 R14, R18 ;  /* 0x00000012000e7312 */ /* 0x000ea20000201800 */
[----:B------:R-:W-:Y:S01]  /*12d0*/  LOP3.LUT R44, R16, 0x7fffffff, RZ, 0xc0, !PT ;  /* 0x7fffffff102c7812 */ /* 0x000fe200078ec0ff */
[----:B------:R-:W-:-:S04]  /*12e0*/  IMAD R16, R10, R10, RZ ;  /* 0x0000000a0a107224 */ /* 0x000fc800078e02ff */
[----:B-1----:R-:W-:Y:S02]  /*12f0*/  IMAD R39, R16, R43, 0xc0ae5 ;  /* 0x000c0ae510277424 */ /* 0x002fe400078e022b */
[----:B------:R-:W1:Y:S02]  /*1300*/  F2F.F32.F64 R33, R12 ;  /* 0x0000000c00217310 */ /* 0x000e640000301000 */
[----:B------:R-:W-:Y:S01]  /*1310*/  IMAD R39, R10, R39, 0x5208dd0d ;  /* 0x5208dd0d0a277424 */ /* 0x000fe200078e0227 */
[----:B--2---:R-:W-:-:S04]  /*1320*/  DFMA R14, R14, -R8, 1 ;  /* 0x3ff000000e0e742b */ /* 0x004fc80000000808 */
[----:B------:R-:W-:Y:S01]  /*1330*/  LOP3.LUT R39, R39, 0x7fffffff, RZ, 0xc0, !PT ;  /* 0x7fffffff27277812 */ /* 0x000fe200078ec0ff */
[----:B------:R-:W2:Y:S01]  /*1340*/  I2F.F64.U32 R44, R44 ;  /* 0x0000002c002c7312 */ /* 0x000ea20000201800 */
[----:B-1----:R-:W-:-:S07]  /*1350*/  FADD R33, R42, R33 ;  /* 0x000000212a217221 */ /* 0x002fce0000000000 */
[----:B------:R1:W3:Y:S01]  /*1360*/  F2F.F32.F64 R10, R14 ;  /* 0x0000000e000a7310 */ /* 0x0002e20000301000 */
[----:B--2---:R-:W-:-:S07]  /*1370*/  DFMA R44, R44, -R8, 1 ;  /* 0x3ff000002c2c742b */ /* 0x004fce0000000808 */
[----:B------:R-:W2:Y:S01]  /*1380*/  I2F.F64.U32 R12, R39 ;  /* 0x00000027000c7312 */ /* 0x000ea20000201800 */
[----:B-1----:R-:W-:-:S04]  /*1390*/  IMAD.IADD R15, R37, 0x1, R40 ;  /* 0x00000001250f7824 */ /* 0x002fc800078e0228 */
[----:B------:R-:W-:Y:S02]  /*13a0*/  IMAD.SHL.U32 R16, R15, 0x2000, RZ ;  /* 0x000020000f107824 */ /* 0x000fe400078e00ff */
[----:B---3--:R-:W-:Y:S01]  /*13b0*/  FADD R41, R41, R10 ;  /* 0x0000000a29297221 */ /* 0x008fe20000000000 */
[----:B------:R1:W3:Y:S01]  /*13c0*/  F2F.F32.F64 R18, R44 ;  /* 0x0000002c00127310 */ /* 0x0002e20000301000 */
[--C-:B------:R-:W-:Y:S01]  /*13d0*/  IMAD.IADD R10, R21, 0x1, R11.reuse ;  /* 0x00000001150a7824 */ /* 0x100fe200078e020b */
[----:B------:R-:W-:Y:S01]  /*13e0*/  LOP3.LUT R16, R16, R15, RZ, 0x3c, !PT ;  /* 0x0000000f10107212 */ /* 0x000fe200078e3cff */
[----:B------:R-:W-:Y:S02]  /*13f0*/  IMAD.IADD R11, R20, 0x1, R11 ;  /* 0x00000001140b7824 */ /* 0x000fe400078e020b */
[----:B------:R-:W-:Y:S01]  /*1400*/  FADD R41, R41, R38 ;  /* 0x0000002629297221 */ /* 0x000fe20000000000 */
[----:B------:R-:W-:Y:S01]  /*1410*/  IMAD.MOV.U32 R38, RZ, RZ, 0x1 ;  /* 0x00000001ff267424 */ /* 0x000fe200078e00ff */
[----:B--2---:R-:W-:Y:S01]  /*1420*/  DFMA R12, R12, -R8, 1 ;  /* 0x3ff000000c0c742b */ /* 0x004fe20000000808 */
[----:B------:R-:W-:Y:S01]  /*1430*/  IMAD R14, R16, R16, RZ ;  /* 0x00000010100e7224 */ /* 0x000fe200078e02ff */
[----:B-1----:R-:W-:-:S03]  /*1440*/  SHF.L.U32 R45, R36, 0xd, RZ ;  /* 0x0000000d242d7819 */ /* 0x002fc600000006ff */
[----:B------:R-:W-:Y:S01]  /*1450*/  IMAD R14, R14, R43, 0xc0ae5 ;  /* 0x000c0ae50e0e7424 */ /* 0x000fe200078e022b */
[----:B------:R-:W-:Y:S01]  /*1460*/  LOP3.LUT R45, R45, R36, RZ, 0x3c, !PT ;  /* 0x000000242d2d7212 */ /* 0x000fe200078e3cff */
[----:B---3--:R-:W-:Y:S02]  /*1470*/  FADD R18, R41, R18 ;  /* 0x0000001229127221 */ /* 0x008fe40000000000 */
[----:B------:R-:W-:Y:S02]  /*1480*/  IMAD R16, R16, R14, 0x5208dd0d ;  /* 0x5208dd0d10107424 */ /* 0x000fe400078e020e */
[----:B------:R1:W2:Y:S01]  /*1490*/  F2F.F32.F64 R14, R12 ;  /* 0x0000000c000e7310 */ /* 0x0002a20000301000 */
[----:B------:R-:W-:Y:S02]  /*14a0*/  IMAD R36, R45, R45, RZ ;  /* 0x0000002d2d247224 */ /* 0x000fe400078e02ff */
[----:B------:R-:W-:Y:S02]  /*14b0*/  LOP3.LUT R16, R16, 0x7fffffff, RZ, 0xc0, !PT ;  /* 0x7fffffff10107812 */ /* 0x000fe400078ec0ff */
[----:B------:R-:W-:-:S04]  /*14c0*/  IMAD R36, R36, R43, 0xc0ae5 ;  /* 0x000c0ae524247424 */ /* 0x000fc800078e022b */
[----:B------:R-:W-:Y:S01]  /*14d0*/  IMAD R36, R45, R36, 0x5208dd0d ;  /* 0x5208dd0d2d247424 */ /* 0x000fe200078e0224 */
[C---:B-1----:R-:W-:Y:S01]  /*14e0*/  IADD3 R12, PT, PT, R15.reuse, 0x2, RZ ;  /* 0x000000020f0c7810 */ /* 0x042fe20007ffe0ff */
[----:B------:R-:W-:-:S03]  /*14f0*/  VIADD R15, R15, 0x1 ;  /* 0x000000010f0f7836 */ /* 0x000fc60000000000 */
[----:B------:R-:W-:Y:S01]  /*1500*/  LOP3.LUT R36, R36, 0x7fffffff, RZ, 0xc0, !PT ;  /* 0x7fffffff24247812 */ /* 0x000fe200078ec0ff */
[----:B------:R-:W-:Y:S02]  /*1510*/  IMAD.SHL.U32 R39, R12, 0x2000, RZ ;  /* 0x000020000c277824 */ /* 0x000fe400078e00ff */
[----:B--2---:R-:W-:-:S03]  /*1520*/  FADD R14, R33, R14 ;  /* 0x0000000e210e7221 */ /* 0x004fc60000000000 */
[----:B------:R-:W-:-:S05]  /*1530*/  LOP3.LUT R39, R39, R12, RZ, 0x3c, !PT ;  /* 0x0000000c27277212 */ /* 0x000fca00078e3cff */
[----:B------:R-:W-:-:S04]  /*1540*/  IMAD R12, R39, R39, RZ ;  /* 0x00000027270c7224 */ /* 0x000fc800078e02ff */
[----:B------:R-:W-:-:S04]  /*1550*/  IMAD R12, R12, R43, 0xc0ae5 ;  /* 0x000c0ae50c0c7424 */ /* 0x000fc800078e022b */
[----:B------:R-:W-:Y:S02]  /*1560*/  IMAD R39, R39, R12, 0x5208dd0d ;  /* 0x5208dd0d27277424 */ /* 0x000fe400078e020c */
[----:B------:R-:W1:Y:S03]  /*1570*/  I2F.F64.U32 R12, R36 ;  /* 0x00000024000c7312 */ /* 0x000e660000201800 */
[----:B------:R-:W-:-:S05]  /*1580*/  LOP3.LUT R39, R39, 0x7fffffff, RZ, 0xc0, !PT ;  /* 0x7fffffff27277812 */ /* 0x000fca00078ec0ff */
[----:B------:R-:W2:Y:S01]  /*1590*/  I2F.F64.U32 R44, R39 ;  /* 0x00000027002c7312 */ /* 0x000ea20000201800 */
[----:B-1----:R-:W-:-:S07]  /*15a0*/  DFMA R12, R12, -R8, 1 ;  /* 0x3ff000000c0c742b */ /* 0x002fce0000000808 */
[----:B------:R-:W-:Y:S01]  /*15b0*/  F2F.F32.F64 R36, R12 ;  /* 0x0000000c00247310 */ /* 0x000fe20000301000 */
[----:B--2---:R-:W-:-:S07]  /*15c0*/  DFMA R44, R44, -R8, 1 ;  /* 0x3ff000002c2c742b */ /* 0x004fce0000000808 */
[----:B------:R-:W1:Y:S08]  /*15d0*/  I2F.F64.U32 R12, R16 ;  /* 0x00000010000c7312 */ /* 0x000e700000201800 */
[----:B------:R-:W-:Y:S01]  /*15e0*/  F2F.F32.F64 R39, R44 ;  /* 0x0000002c00277310 */ /* 0x000fe20000301000 */
[----:B-1----:R-:W-:-:S07]  /*15f0*/  DFMA R12, R12, -R8, 1 ;  /* 0x3ff000000c0c742b */ /* 0x002fce0000000808 */
[----:B------:R1:W2:Y:S02]  /*1600*/  F2F.F32.F64 R16, R12 ;  /* 0x0000000c00107310 */ /* 0x0002a40000301000 */
[C---:B-1----:R-:W-:Y:S02]  /*1610*/  IMAD R12, R19.reuse, R19, RZ ;  /* 0x00000013130c7224 */ /* 0x042fe400078e02ff */
[----:B------:R-:W-:Y:S02]  /*1620*/  VIADD R13, R40, 0x2 ;  /* 0x00000002280d7836 */ /* 0x000fe40000000000 */
[----:B------:R-:W-:Y:S02]  /*1630*/  IMAD R12, R12, R43, 0xc0ae5 ;  /* 0x000c0ae50c0c7424 */ /* 0x000fe400078e022b */
[----:B--2---:R-:W-:Y:S02]  /*1640*/  FADD R39, R16, R39 ;  /* 0x0000002710277221 */ /* 0x004fe40000000000 */
[----:B------:R-:W-:Y:S01]  /*1650*/  IMAD R40, R19, R12, 0x5208dd0d ;  /* 0x5208dd0d13287424 */ /* 0x000fe200078e020c */
[----:B------:R-:W-:Y:S01]  /*1660*/  SHF.L.U32 R19, R13, 0xd, RZ ;  /* 0x0000000d0d137819 */ /* 0x000fe200000006ff */
[----:B------:R-:W-:-:S03]  /*1670*/  FADD R39, R39, R36 ;  /* 0x0000002427277221 */ /* 0x000fc60000000000 */
[----:B------:R-:W-:Y:S02]  /*1680*/  LOP3.LUT R12, R40, 0x7fffffff, RZ, 0xc0, !PT ;  /* 0x7fffffff280c7812 */ /* 0x000fe400078ec0ff */
[----:B------:R-:W-:-:S04]  /*1690*/  LOP3.LUT R19, R19, R13, RZ, 0x3c, !PT ;  /* 0x0000000d13137212 */ /* 0x000fc800078e3cff */
[----:B------:R-:W1:Y:S01]  /*16a0*/  I2F.F64.U32 R12, R12 ;  /* 0x0000000c000c7312 */ /* 0x000e620000201800 */
[----:B------:R-:W-:-:S04]  /*16b0*/  IMAD R44, R19, R19, RZ ;  /* 0x00000013132c7224 */ /* 0x000fc800078e02ff */
[----:B------:R-:W-:-:S04]  /*16c0*/  IMAD R44, R44, R43, 0xc0ae5 ;  /* 0x000c0ae52c2c7424 */ /* 0x000fc800078e022b */
[----:B------:R-:W-:-:S05]  /*16d0*/  IMAD R44, R19, R44, 0x5208dd0d ;  /* 0x5208dd0d132c7424 */ /* 0x000fca00078e022c */
[----:B------:R-:W-:Y:S01]  /*16e0*/  LOP3.LUT R44, R44, 0x7fffffff, RZ, 0xc0, !PT ;  /* 0x7fffffff2c2c7812 */ /* 0x000fe200078ec0ff */
[----:B-1----:R-:W-:-:S05]  /*16f0*/  DFMA R12, R12, -R8, 1 ;  /* 0x3ff000000c0c742b */ /* 0x002fca0000000808 */
[----:B------:R-:W1:Y:S08]  /*1700*/  I2F.F64.U32 R44, R44 ;  /* 0x0000002c002c7312 */ /* 0x000e700000201800 */
[----:B------:R2:W-:Y:S01]  /*1710*/  F2F.F32.F64 R40, R12 ;  /* 0x0000000c00287310 */ /* 0x0005e20000301000 */
[----:B-1----:R-:W-:Y:S01]  /*1720*/  DFMA R44, R44, -R8, 1 ;  /* 0x3ff000002c2c742b */ /* 0x002fe20000000808 */
[----:B--2---:R-:W-:-:S06]  /*1730*/  SHF.L.U32 R13, R10, 0xd, RZ ;  /* 0x0000000d0a0d7819 */ /* 0x004fcc00000006ff */
[----:B------:R-:W1:Y:S01]  /*1740*/  F2F.F32.F64 R19, R44 ;  /* 0x0000002c00137310 */ /* 0x000e620000301000 */
[----:B------:R-:W-:Y:S01]  /*1750*/  LOP3.LUT R13, R13, R10, RZ, 0x3c, !PT ;  /* 0x0000000a0d0d7212 */ /* 0x000fe200078e3cff */
[----:B------:R-:W-:-:S04]  /*1760*/  VIADD R10, R10, 0x2 ;  /* 0x000000020a0a7836 */ /* 0x000fc80000000000 */
[----:B------:R-:W-:-:S04]  /*1770*/  IMAD R16, R13, R13, RZ ;  /* 0x0000000d0d107224 */ /* 0x000fc800078e02ff */
[----:B------:R-:W-:-:S04]  /*1780*/  IMAD R16, R16, R43, 0xc0ae5 ;  /* 0x000c0ae510107424 */ /* 0x000fc800078e022b */
[----:B------:R-:W-:Y:S01]  /*1790*/  IMAD R16, R13, R16, 0x5208dd0d ;  /* 0x5208dd0d0d107424 */ /* 0x000fe200078e0210 */
[----:B------:R-:W-:Y:S01]  /*17a0*/  SHF.L.U32 R13, R10, 0xd, RZ ;  /* 0x0000000d0a0d7819 */ /* 0x000fe200000006ff */
[----:B-1----:R-:W-:Y:S01]  /*17b0*/  FADD R19, R40, R19 ;  /* 0x0000001328137221 */ /* 0x002fe20000000000 */
[----:B------:R-:W-:Y:S02]  /*17c0*/  DMUL R40, RZ, R34 ;  /* 0x00000022ff287228 */ /* 0x000fe40000000000 */
[----:B------:R-:W-:Y:S02]  /*17d0*/  LOP3.LUT R16, R16, 0x7fffffff, RZ, 0xc0, !PT ;  /* 0x7fffffff10107812 */ /* 0x000fe400078ec0ff */
[----:B------:R-:W-:Y:S02]  /*17e0*/  LOP3.LUT R13, R13, R10, RZ, 0x3c, !PT ;  /* 0x0000000a0d0d7212 */ /* 0x000fe400078e3cff */
[----:B------:R-:W1:Y:S03]  /*17f0*/  I2F.F64.U32 R44, R16 ;  /* 0x00000010002c7312 */ /* 0x000e660000201800 */
[----:B------:R-:W-:-:S04]  /*1800*/  IMAD R10, R13, R13, RZ ;  /* 0x0000000d0d0a7224 */ /* 0x000fc800078e02ff */
[----:B------:R-:W-:-:S04]  /*1810*/  IMAD R10, R10, R43, 0xc0ae5 ;  /* 0x000c0ae50a0a7424 */ /* 0x000fc800078e022b */
[----:B------:R-:W-:Y:S01]  /*1820*/  IMAD R10, R13, R10, 0x5208dd0d ;  /* 0x5208dd0d0d0a7424 */ /* 0x000fe200078e020a */
[----:B-1----:R-:W-:-:S04]  /*1830*/  DFMA R44, R44, -R8, 1 ;  /* 0x3ff000002c2c742b */ /* 0x002fc80000000808 */
[----:B------:R-:W-:-:S04]  /*1840*/  LOP3.LUT R10, R10, 0x7fffffff, RZ, 0xc0, !PT ;  /* 0x7fffffff0a0a7812 */ /* 0x000fc800078ec0ff */
[----:B------:R-:W1:Y:S08]  /*1850*/  I2F.F64.U32 R12, R10 ;  /* 0x0000000a000c7312 */ /* 0x000e700000201800 */
[----:B------:R2:W3:Y:S01]  /*1860*/  F2F.F32.F64 R16, R44 ;  /* 0x0000002c00107310 */ /* 0x0004e20000301000 */
[----:B-1----:R-:W-:Y:S01]  /*1870*/  DFMA R12, R12, -R8, 1 ;  /* 0x3ff000000c0c742b */ /* 0x002fe20000000808 */
[----:B--2---:R-:W-:-:S04]  /*1880*/  SHF.L.U32 R44, R11, 0xd, RZ ;  /* 0x0000000d0b2c7819 */ /* 0x004fc800000006ff */
[----:B------:R-:W-:Y:S01]  /*1890*/  LOP3.LUT R44, R44, R11, RZ, 0x3c, !PT ;  /* 0x0000000b2c2c7212 */ /* 0x000fe200078e3cff */
[----:B---3--:R-:W-:-:S04]  /*18a0*/  FADD R19, R19, R16 ;  /* 0x0000001013137221 */ /* 0x008fc80000000000 */
[----:B------:R-:W1:Y:S01]  /*18b0*/  F2F.F32.F64 R12, R12 ;  /* 0x0000000c000c7310 */ /* 0x000e620000301000 */
[----:B------:R-:W-:-:S04]  /*18c0*/  IMAD R11, R44, R44, RZ ;  /* 0x0000002c2c0b7224 */ /* 0x000fc800078e02ff */
[----:B------:R-:W-:-:S04]  /*18d0*/  IMAD R11, R11, R43, 0xc0ae5 ;  /* 0x000c0ae50b0b7424 */ /* 0x000fc800078e022b */
[----:B------:R-:W-:Y:S01]  /*18e0*/  IMAD R11, R44, R11, 0x5208dd0d ;  /* 0x5208dd0d2c0b7424 */ /* 0x000fe200078e020b */
[----:B------:R-:W-:-:S04]  /*18f0*/  SHF.L.U32 R44, R17, 0xd, RZ ;  /* 0x0000000d112c7819 */ /* 0x000fc800000006ff */
[----:B------:R-:W-:Y:S01]  /*1900*/  LOP3.LUT R11, R11, 0x7fffffff, RZ, 0xc0, !PT ;  /* 0x7fffffff0b0b7812 */ /* 0x000fe200078ec0ff */
[----:B-1----:R-:W-:Y:S01]  /*1910*/  FADD R12, R19, R12 ;  /* 0x0000000c130c7221 */ /* 0x002fe20000000000 */
[----:B------:R-:W-:-:S04]  /*1920*/  LOP3.LUT R44, R44, R17, RZ, 0x3c, !PT ;  /* 0x000000112c2c7212 */ /* 0x000fc800078e3cff */
[----:B------:R-:W1:Y:S01]  /*1930*/  I2F.F64.U32 R10, R11 ;  /* 0x0000000b000a7312 */ /* 0x000e620000201800 */
[----:B------:R-:W-:-:S04]  /*1940*/  IMAD R13, R44, R44, RZ ;  /* 0x0000002c2c0d7224 */ /* 0x000fc800078e02ff */
[----:B------:R-:W-:-:S04]  /*1950*/  IMAD R13, R13, R43, 0xc0ae5 ;  /* 0x000c0ae50d0d7424 */ /* 0x000fc800078e022b */
[----:B------:R-:W-:-:S05]  /*1960*/  IMAD R13, R44, R13, 0x5208dd0d ;  /* 0x5208dd0d2c0d7424 */ /* 0x000fca00078e020d */
[----:B------:R-:W-:Y:S01]  /*1970*/  LOP3.LUT R17, R13, 0x7fffffff, RZ, 0xc0, !PT ;  /* 0x7fffffff0d117812 */ /* 0x000fe200078ec0ff */
[----:B-1----:R-:W-:-:S03]  /*1980*/  DFMA R10, R10, -R8, 1 ;  /* 0x3ff000000a0a742b */ /* 0x002fc60000000808 */
[----:B------:R-:W1:Y:S08]  /*1990*/  I2F.F64.U32 R44, R17 ;  /* 0x00000011002c7312 */ /* 0x000e700000201800 */
[----:B------:R2:W3:Y:S01]  /*19a0*/  F2F.F32.F64 R10, R10 ;  /* 0x0000000a000a7310 */ /* 0x0004e20000301000 */
[----:B-1----:R-:W-:Y:S01]  /*19b0*/  DFMA R44, R44, -R8, 1 ;  /* 0x3ff000002c2c742b */ /* 0x002fe20000000808 */
[----:B--2---:R-:W-:-:S06]  /*19c0*/  SHF.L.U32 R11, R15, 0xd, RZ ;  /* 0x0000000d0f0b7819 */ /* 0x004fcc00000006ff */
[----:B------:R-:W1:Y:S01]  /*19d0*/  F2F.F32.F64 R13, R44 ;  /* 0x0000002c000d7310 */ /* 0x000e620000301000 */
[----:B------:R-:W-:Y:S01]  /*19e0*/  LOP3.LUT R11, R11, R15, RZ, 0x3c, !PT ;  /* 0x0000000f0b0b7212 */ /* 0x000fe200078e3cff */
[----:B---3--:R-:W-:-:S04]  /*19f0*/  FADD R10, R39, R10 ;  /* 0x0000000a270a7221 */ /* 0x008fc80000000000 */
[----:B------:R-:W-:-:S04]  /*1a00*/  IMAD R15, R11, R11, RZ ;  /* 0x0000000b0b0f7224 */ /* 0x000fc800078e02ff */
[----:B------:R-:W-:-:S04]  /*1a10*/  IMAD R15, R15, R43, 0xc0ae5 ;  /* 0x000c0ae50f0f7424 */ /* 0x000fc800078e022b */
[----:B------:R-:W-:Y:S02]  /*1a20*/  IMAD R15, R11, R15, 0x5208dd0d ;  /* 0x5208dd0d0b0f7424 */ /* 0x000fe400078e020f */
[----:B------:R-:W-:-:S03]  /*1a30*/  FMUL R11, R18, 0.125 ;  /* 0x3e000000120b7820 */ /* 0x000fc60000400000 */
[----:B------:R-:W-:Y:S01]  /*1a40*/  LOP3.LUT R15, R15, 0x7fffffff, RZ, 0xc0, !PT ;  /* 0x7fffffff0f0f7812 */ /* 0x000fe200078ec0ff */
[----:B------:R-:W-:-:S03]  /*1a50*/  FFMA R14, R14, 0.0625, R11 ;  /* 0x3d8000000e0e7823 */ /* 0x000fc6000000000b */
[----:B------:R2:W3:Y:S01]  /*1a60*/  I2F.F64.U32 R44, R15 ;  /* 0x0000000f002c7312 */ /* 0x0004e20000201800 */
[----:B-1----:R-:W-:Y:S01]  /*1a70*/  FFMA R36, R13, 0.25, R14 ;  /* 0x3e8000000d247823 */ /* 0x002fe2000000000e */
[----:B--2---:R-:W-:-:S04]  /*1a80*/  FMUL R15, R10, 0.125 ;  /* 0x3e0000000a0f7820 */ /* 0x004fc80000400000 */
[----:B------:R-:W-:Y:S01]  /*1a90*/  FFMA R15, R12, 0.0625, R15 ;  /* 0x3d8000000c0f7823 */ /* 0x000fe2000000000f */
[----:B---3--:R-:W-:-:S10]  /*1aa0*/  DFMA R8, R44, -R8, 1 ;  /* 0x3ff000002c08742b */ /* 0x008fd40000000808 */
[----:B------:R-:W1:Y:S02]  /*1ab0*/  F2F.F32.F64 R8, R8 ;  /* 0x0000000800087310 */ /* 0x000e640000301000 */
[----:B-1----:R-:W-:Y:S01]  /*1ac0*/  FFMA R33, R8, 0.25, R15 ;  /* 0x3e80000008217823 */ /* 0x002fe2000000000f */
[----:B------:R-:W-:Y:S06]  /*1ad0*/  @!P0 BRA `(.L_x_84) ;  /* 0x0000000000388947 */ /* 0x000fec0003800000 */
[----:B------:R-:W-:Y:S01]  /*1ae0*/  DSETP.GE.AND P0, PT, |R34|, 2.14748364800000000000e+09, PT ;  /* 0x41e000002200742a */ /* 0x000fe20003f06200 */
[----:B------:R-:W-:Y:S01]  /*1af0*/  BSSY.RECONVERGENT B3, `(.L_x_85) ;  /* 0x000000b000037945 */ /* 0x000fe20003800200 */
[----:B------:R-:W-:Y:S01]  /*1b00*/  MOV R8, R7 ;  /* 0x0000000700087202 */ /* 0x000fe20000000f00 */
[----:B------:R-:W-:Y:S01]  /*1b10*/  IMAD.MOV.U32 R40, RZ, RZ, R30 ;  /* 0x000000ffff287224 */ /* 0x000fe200078e001e */
[----:B------:R-:W-:-:S10]  /*1b20*/  MOV R41, R31 ;  /* 0x0000001f00297202 */ /* 0x000fd40000000f00 */
[----:B------:R-:W-:Y:S05]  /*1b30*/  @!P0 BRA `(.L_x_86) ;  /* 0x0000000000188947 */ /* 0x000fea0003800000 */
[----:B------:R-:W-:Y:S01]  /*1b40*/  IMAD.MOV.U32 R11, RZ, RZ, R34 ;  /* 0x000000ffff0b7224 */ /* 0x000fe200078e0022 */
[----:B------:R-:W-:Y:S02]  /*1b50*/  MOV R13, R35 ;  /* 0x00000023000d7202 */ /* 0x000fe40000000f00 */
[----:B------:R-:W-:-:S07]  /*1b60*/  MOV R12, 0x1b80 ;  /* 0x00001b80000c7802 */ /* 0x000fce0000000f00 */
[----:B0-----:R-:W-:Y:S05]  /*1b70*/  CALL.REL.NOINC `($_Z20CalcPerlinNonPrebuffPfP8Perlinfo$__internal_trig_reduction_slowpathd) ;  /* 0x0000001c00907944 */ /* 0x001fea0003c00000 */
[----:B------:R-:W-:Y:S01]  /*1b80*/  IMAD.MOV.U32 R40, RZ, RZ, R38 ;  /* 0x000000ffff287224 */ /* 0x000fe200078e0026 */
[----:B------:R-:W-:-:S07]  /*1b90*/  MOV R41, R39 ;  /* 0x0000002700297202 */ /* 0x000fce0000000f00 */
.L_x_86:
[----:B0-----:R-:W-:Y:S05]  /*1ba0*/  BSYNC.RECONVERGENT B3 ;  /* 0x0000000000037941 */ /* 0x001fea0003800200 */
.L_x_85:
[----:B------:R-:W-:-:S07]  /*1bb0*/  VIADD R38, R8, 0x1 ;  /* 0x0000000108267836 */ /* 0x000fce0000000000 */
.L_x_84:
[----:B0-----:R-:W-:Y:S05]  /*1bc0*/  BSYNC.RECONVERGENT B2 ;  /* 0x0000000000027941 */ /* 0x001fea0003800200 */
.L_x_83:
[----:B------:R-:W-:-:S04]  /*1bd0*/  SHF.L.U32 R8, R38, 0x6, RZ ;  /* 0x0000000626087819 */ /* 0x000fc800000006ff */
[----:B------:R-:W-:-:S04]  /*1be0*/  LOP3.LUT R8, R8, 0x40, RZ, 0xc0, !PT ;  /* 0x0000004008087812 */ /* 0x000fc800078ec0ff */
[----:B------:R-:W-:-:S05]  /*1bf0*/  IADD3 R16, P0, PT, R8, UR10, RZ ;  /* 0x0000000a08107c10 */ /* 0x000fca000ff1e0ff */
[----:B------:R-:W-:-:S05]  /*1c00*/  IMAD.X R17, RZ, RZ, UR11, P0 ;  /* 0x0000000bff117e24 */ /* 0x000fca00080e06ff */
[----:B------:R-:W2:Y:S04]  /*1c10*/  LDG.E.128.CONSTANT R8, desc[UR6][R16.64] ;  /* 0x0000000610087981 */ /* 0x000ea8000c1e9d00 */
[----:B------:R-:W3:Y:S04]  /*1c20*/  LDG.E.128.CONSTANT R12, desc[UR6][R16.64+0x10] ;  /* 0x00001006100c7981 */ /* 0x000ee8000c1e9d00 */
[----:B------:R-:W4:Y:S01]  /*1c30*/  LDG.E.128.CONSTANT R16, desc[UR6][R16.64+0x20] ;  /* 0x0000200610107981 */ /* 0x000f22000c1e9d00 */
[----:B------:R-:W-:Y:S01]  /*1c40*/  LOP3.LUT R39, R38, 0x1, RZ, 0xc0, !PT ;  /* 0x0000000126277812 */ /* 0x000fe200078ec0ff */
[----:B------:R-:W-:Y:S01]  /*1c50*/  HFMA2 R44, -RZ, RZ, 0.00974273681640625, -2.12192535400390625e-05 ;  /* 0x20fd8164ff2c7431 */ /* 0x000fe200000001ff */
[----:B------:R-:W-:Y:S01]  /*1c60*/  DMUL R42, R40, R40 ;  /* 0x00000028282a7228 */ /* 0x000fe20000000000 */
[----:B------:R-:W-:Y:S01]  /*1c70*/  BSSY.RECONVERGENT B2, `(.L_x_87) ;  /* 0x00000f8000027945 */ /* 0x000fe20003800200 */
[----:B------:R-:W-:Y:S01]  /*1c80*/  ISETP.NE.U32.AND P0, PT, R39, 0x1, PT ;  /* 0x000000012700780c */ /* 0x000fe20003f05070 */
[----:B------:R-:W-:-:S05]  /*1c90*/  IMAD.MOV.U32 R39, RZ, RZ, 0x3da8ff83 ;  /* 0x3da8ff83ff277424 */ /* 0x000fca00078e00ff */
[----:B------:R-:W-:Y:S02]  /*1ca0*/  FSEL R45, -R39, 0.11223486810922622681, !P0 ;  /* 0x3de5db65272d7808 */ /* 0x000fe40004000100 */
[----:B------:R-:W-:-:S06]  /*1cb0*/  FSEL R44, R44, -8.06006814911005101289e+34, !P0 ;  /* 0xf9785eba2c2c7808 */ /* 0x000fcc0004000000 */
[----:B--2---:R-:W-:-:S08]  /*1cc0*/  DFMA R8, R42, R44, R8 ;  /* 0x0000002c2a08722b */ /* 0x004fd00000000008 */
[----:B------:R-:W-:Y:S01]  /*1cd0*/  DFMA R8, R42, R8, R10 ;  /* 0x000000082a08722b */ /* 0x000fe2000000000a */
[----:B------:R-:W-:-:S06]  /*1ce0*/  FADD R10, R29, 1 ;  /* 0x3f8000001d0a7421 */ /* 0x000fcc0000000000 */
[----:B------:R-:W0:Y:S01]  /*1cf0*/  F2I.TRUNC.NTZ R10, R10 ;  /* 0x0000000a000a7305 */ /* 0x000e22000020f100 */
[----:B---3--:R-:W-:Y:S01]  /*1d00*/  DFMA R8, R42, R8, R12 ;  /* 0x000000082a08722b */ /* 0x008fe2000000000c */
[----:B------:R-:W-:-:S07]  /*1d10*/  IADD3 R12, PT, PT, R6, -0x1, RZ ;  /* 0xffffffff060c7810 */ /* 0x000fce0007ffe0ff */
[----:B------:R-:W-:Y:S01]  /*1d20*/  DFMA R14, R42, R8, R14 ;  /* 0x000000082a0e722b */ /* 0x000fe2000000000e */
[----:B0-----:R-:W-:-:S07]  /*1d30*/  VIADD R13, R10, 0xffffffff ;  /* 0xffffffff0a0d7836 */ /* 0x001fce0000000000 */
[----:B----4-:R-:W-:Y:S01]  /*1d40*/  DFMA R14, R42, R14, R16 ;  /* 0x0000000e2a0e722b */ /* 0x010fe20000000010 */
[----:B------:R-:W-:-:S04]  /*1d50*/  IMAD R44, R37, R13, R12 ;  /* 0x0000000d252c7224 */ /* 0x000fc800078e020c */
[C---:B------:R-:W-:Y:S01]  /*1d60*/  VIADD R11, R44.reuse, 0x2 ;  /* 0x000000022c0b7836 */ /* 0x040fe20000000000 */
[----:B------:R-:W-:Y:S02]  /*1d70*/  SHF.L.U32 R9, R44, 0xd, RZ ;  /* 0x0000000d2c097819 */ /* 0x000fe400000006ff */
[----:B------:R-:W-:Y:S01]  /*1d80*/  DFMA R18, R42, R14, R18 ;  /* 0x0000000e2a12722b */ /* 0x000fe20000000012 */
[----:B------:R-:W-:Y:S01]  /*1d90*/  IMAD.SHL.U32 R10, R11, 0x2000, RZ ;  /* 0x000020000b0a7824 */ /* 0x000fe200078e00ff */
[----:B------:R-:W-:Y:S02]  /*1da0*/  LOP3.LUT R8, R9, R44, RZ, 0x3c, !PT ;  /* 0x0000002c09087212 */ /* 0x000fe400078e3cff */
[----:B------:R-:W-:Y:S02]  /*1db0*/  MOV R14, 0x3d73 ;  /* 0x00003d73000e7802 */ /* 0x000fe40000000f00 */
[----:B------:R-:W-:Y:S01]  /*1dc0*/  LOP3.LUT R10, R10, R11, RZ, 0x3c, !PT ;  /* 0x0000000b0a0a7212 */ /* 0x000fe200078e3cff */
[----:B------:R-:W-:-:S04]  /*1dd0*/  IMAD R9, R8, R8, RZ ;  /* 0x0000000808097224 */ /* 0x000fc800078e02ff */
[----:B------:R-:W-:Y:S02]  /*1de0*/  IMAD R9, R9, R14, 0xc0ae5 ;  /* 0x000c0ae509097424 */ /* 0x000fe400078e020e */
[----:B------:R-:W-:Y:S02]  /*1df0*/  IMAD R15, R10, R10, RZ ;  /* 0x0000000a0a0f7224 */ /* 0x000fe400078e02ff */
[----:B------:R-:W-:Y:S01]  /*1e00*/  IMAD R11, R8, R9, 0x5208dd0d ;  /* 0x5208dd0d080b7424 */ /* 0x000fe200078e0209 */
[----:B------:R-:W-:Y:S01]  /*1e10*/  DFMA R8, R18, R40, R40 ;  /* 0x000000281208722b */ /* 0x000fe20000000028 */
[----:B------:R-:W-:Y:S01]  /*1e20*/  IMAD R15, R15, R14, 0xc0ae5 ;  /* 0x000c0ae50f0f7424 */ /* 0x000fe200078e020e */
[----:B------:R-:W-:Y:S02]  /*1e30*/  DFMA R18, R42, R18, 1 ;  /* 0x3ff000002a12742b */ /* 0x000fe40000000012 */
[----:B------:R-:W-:Y:S01]  /*1e40*/  LOP3.LUT R16, R11, 0x7fffffff, RZ, 0xc0, !PT ;  /* 0x7fffffff0b107812 */ /* 0x000fe200078ec0ff */
[----:B------:R-:W-:-:S05]  /*1e50*/  IMAD R15, R10, R15, 0x5208dd0d ;  /* 0x5208dd0d0a0f7424 */ /* 0x000fca00078e020f */
[----:B------:R-:W-:Y:S01]  /*1e60*/  LOP3.LUT R40, R15, 0x7fffffff, RZ, 0xc0, !PT ;  /* 0x7fffffff0f287812 */ /* 0x000fe200078ec0ff */
[----:B------:R-:W0:Y:S01]  /*1e70*/  I2F.F64.U32 R16, R16 ;  /* 0x0000001000107312 */ /* 0x000e220000201800 */
[----:B------:R-:W-:Y:S01]  /*1e80*/  FSEL R10, R18, R8, !P0 ;  /* 0x00000008120a7208 */ /* 0x000fe20004000000 */
[C---:B------:R-:W-:Y:S01]  /*1e90*/  IMAD R18, R37.reuse, R13, RZ ;  /* 0x0000000d25127224 */ /* 0x040fe200078e02ff */
[----:B------:R-:W-:Y:S02]  /*1ea0*/  IADD3 R15, PT, PT, R37, R44, RZ ;  /* 0x0000002c250f7210 */ /* 0x000fe40007ffe0ff */
[----:B------:R-:W-:Y:S01]  /*1eb0*/  FSEL R11, R19, R9, !P0 ;  /* 0x00000009130b7208 */ /* 0x000fe20004000000 */
[----:B------:R-:W-:Y:S01]  /*1ec0*/  IMAD.MOV.U32 R9, RZ, RZ, 0x3e100000 ;  /* 0x3e100000ff097424 */ /* 0x000fe200078e00ff */
[----:B------:R-:W-:Y:S01]  /*1ed0*/  LOP3.LUT P0, RZ, R38, 0x2, RZ, 0xc0, !PT ;  /* 0x0000000226ff7812 */ /* 0x000fe2000780c0ff */
[----:B------:R-:W1:Y:S01]  /*1ee0*/  I2F.F64.U32 R40, R40 ;  /* 0x0000002800287312 */ /* 0x000e620000201800 */
[----:B------:R-:W-:Y:S01]  /*1ef0*/  IMAD.SHL.U32 R38, R15, 0x2000, RZ ;  /* 0x000020000f267824 */ /* 0x000fe200078e00ff */
[----:B------:R-:W-:-:S02]  /*1f00*/  LEA R13, R37, R18, 0x1 ;  /* 0x00000012250d7211 */ /* 0x000fc400078e08ff */
[----:B------:R-:W-:Y:S02]  /*1f10*/  MOV R8, 0x0 ;  /* 0x0000000000087802 */ /* 0x000fe40000000f00 */
[----:B------:R-:W-:Y:S01]  /*1f20*/  LOP3.LUT R19, R38, R15, RZ, 0x3c, !PT ;  /* 0x0000000f26137212 */ /* 0x000fe200078e3cff */
[----:B------:R-:W-:-:S03]  /*1f30*/  IMAD.IADD R12, R12, 0x1, R13 ;  /* 0x000000010c0c7824 */ /* 0x000fc600078e020d */
[-C--:B0-----:R-:W-:Y:S01]  /*1f40*/  DFMA R16, R16, -R8.reuse, 1 ;  /* 0x3ff000001010742b */ /* 0x081fe20000000808 */
[----:B------:R-:W-:Y:S01]  /*1f50*/  IMAD R45, R19, R19, RZ ;  /* 0x00000013132d7224 */ /* 0x000fe200078e02ff */
[C---:B------:R-:W-:Y:S01]  /*1f60*/  SHF.L.U32 R39, R12.reuse, 0xd, RZ ;  /* 0x0000000d0c277819 */ /* 0x040fe200000006ff */
[----:B-1----:R-:W-:Y:S02]  /*1f70*/  DFMA R42, R40, -R8, 1 ;  /* 0x3ff00000282a742b */ /* 0x002fe40000000808 */
[----:B------:R-:W-:Y:S01]  /*1f80*/  IMAD R38, R45, R14, 0xc0ae5 ;  /* 0x000c0ae52d267424 */ /* 0x000fe200078e020e */
[----:B------:R-:W-:Y:S02]  /*1f90*/  LOP3.LUT R40, R39, R12, RZ, 0x3c, !PT ;  /* 0x0000000c27287212 */ /* 0x000fe400078e3cff */
[----:B------:R-:W-:Y:S02]  /*1fa0*/  IADD3 R12, PT, PT, R12, 0x2, RZ ;  /* 0x000000020c0c7810 */ /* 0x000fe40007ffe0ff */
[----:B------:R0:W-:Y:S01]  /*1fb0*/  F2F.F32.F64 R16, R16 ;  /* 0x0000001000107310 */ /* 0x0001e20000301000 */
[----:B------:R-:W-:Y:S01]  /*1fc0*/  IMAD R41, R19, R38, 0x5208dd0d ;  /* 0x5208dd0d13297424 */ /* 0x000fe200078e0226 */
[----:B------:R-:W-:Y:S01]  /*1fd0*/  DADD R38, RZ, -R10 ;  /* 0x00000000ff267229 */ /* 0x000fe2000000080a */
[----:B------:R-:W-:-:S03]  /*1fe0*/  IMAD R19, R40, R40, RZ ;  /* 0x0000002828137224 */ /* 0x000fc600078e02ff */
[----:B------:R-:W-:Y:S01]  /*1ff0*/  LOP3.LUT R41, R41, 0x7fffffff, RZ, 0xc0, !PT ;  /* 0x7fffffff29297812 */ /* 0x000fe200078ec0ff */
[----:B------:R-:W-:Y:S01]  /*2000*/  IMAD R19, R19, R14, 0xc0ae5 ;  /* 0x000c0ae513137424 */ /* 0x000fe200078e020e */
[----:B------:R1:W2:Y:S01]  /*2010*/  F2F.F32.F64 R45, R42 ;  /* 0x0000002a002d7310 */ /* 0x0002a20000301000 */
[----:B0-----:R-:W-:Y:S02]  /*2020*/  IMAD.IADD R17, R6, 0x1, R18 ;  /* 0x0000000106117824 */ /* 0x001fe400078e0212 */
[----:B------:R-:W-:Y:S01]  /*2030*/  IMAD R19, R40, R19, 0x5208dd0d ;  /* 0x5208dd0d28137424 */ /* 0x000fe200078e0213 */
[----:B------:R-:W-:Y:S02]  /*2040*/  FSEL R10, R10, R38, !P0 ;  /* 0x000000260a0a7208 */ /* 0x000fe40004000000 */
[----:B------:R-:W-:Y:S02]  /*2050*/  FSEL R11, R11, R39, !P0 ;  /* 0x000000270b0b7208 */ /* 0x000fe40004000000 */
[----:B------:R-:W0:Y:S01]  /*2060*/  I2F.F64.U32 R40, R41 ;  /* 0x0000002900287312 */ /* 0x000e220000201800 */
[----:B------:R-:W-:Y:S01]  /*2070*/  LOP3.LUT R44, R19, 0x7fffffff, RZ, 0xc0, !PT ;  /* 0x7fffffff132c7812 */ /* 0x000fe200078ec0ff */
[----:B------:R-:W-:Y:S01]  /*2080*/  DSETP.NEU.AND P0, PT, |R34|, +INF , PT ;  /* 0x7ff000002200742a */ /* 0x000fe20003f0d200 */
[----:B-1----:R-:W-:-:S04]  /*2090*/  SHF.L.U32 R42, R17, 0xd, RZ ;  /* 0x0000000d112a7819 */ /* 0x002fc800000006ff */
[----:B------:R-:W-:Y:S01]  /*20a0*/  LOP3.LUT R17, R42, R17, RZ, 0x3c, !PT ;  /* 0x000000112a117212 */ /* 0x000fe200078e3cff */
[----:B------:R-:W1:Y:S01]  /*20b0*/  I2F.F64.U32 R38, R44 ;  /* 0x0000002c00267312 */ /* 0x000e620000201800 */
[----:B--2---:R-:W-:-:S03]  /*20c0*/  FADD R16, R16, R45 ;  /* 0x0000002d10107221 */ /* 0x004fc60000000000 */
[----:B------:R-:W-:Y:S01]  /*20d0*/  IMAD R19, R17, R17, RZ ;  /* 0x0000001111137224 */ /* 0x000fe200078e02ff */
[----:B0-----:R-:W-:-:S03]  /*20e0*/  DFMA R40, R40, -R8, 1 ;  /* 0x3ff000002828742b */ /* 0x001fc60000000808 */
[----:B------:R-:W-:-:S04]  /*20f0*/  IMAD R42, R19, R14, 0xc0ae5 ;  /* 0x000c0ae5132a7424 */ /* 0x000fc800078e020e */
[----:B------:R-:W-:Y:S02]  /*2100*/  IMAD R17, R17, R42, 0x5208dd0d ;  /* 0x5208dd0d11117424 */ /* 0x000fe400078e022a */
[C---:B------:R-:W-:Y:S01]  /*2110*/  VIADD R42, R15.reuse, 0x2 ;  /* 0x000000020f2a7836 */ /* 0x040fe20000000000 */
[----:B-1----:R-:W-:Y:S01]  /*2120*/  DFMA R38, R38, -R8, 1 ;  /* 0x3ff000002626742b */ /* 0x002fe20000000808 */
[----:B------:R-:W-:Y:S01]  /*2130*/  VIADD R15, R15, 0x1 ;  /* 0x000000010f0f7836 */ /* 0x000fe20000000000 */
[----:B------:R0:W-:Y:S01]  /*2140*/  F2F.F32.F64 R40, R40 ;  /* 0x0000002800287310 */ /* 0x0001e20000301000 */
[----:B------:R-:W-:-:S05]  /*2150*/  IMAD.SHL.U32 R43, R42, 0x2000, RZ ;  /* 0x000020002a2b7824 */ /* 0x000fca00078e00ff */
[----:B------:R-:W-:Y:S02]  /*2160*/  LOP3.LUT R42, R43, R42, RZ, 0x3c, !PT ;  /* 0x0000002a2b2a7212 */ /* 0x000fe400078e3cff */
[----:B------:R-:W1:Y:S01]  /*2170*/  F2F.F32.F64 R19, R38 ;  /* 0x0000002600137310 */ /* 0x000e620000301000 */
[----:B------:R-:W-:Y:S02]  /*2180*/  SHF.L.U32 R43, R12, 0xd, RZ ;  /* 0x0000000d0c2b7819 */ /* 0x000fe400000006ff */
[----:B0-----:R-:W-:Y:S02]  /*2190*/  IMAD R41, R42, R42, RZ ;  /* 0x0000002a2a297224 */ /* 0x001fe400078e02ff */
[----:B------:R-:W-:Y:S02]  /*21a0*/  LOP3.LUT R12, R43, R12, RZ, 0x3c, !PT ;  /* 0x0000000c2b0c7212 */ /* 0x000fe400078e3cff */
[----:B------:R-:W-:-:S04]  /*21b0*/  IMAD R41, R41, R14, 0xc0ae5 ;  /* 0x000c0ae529297424 */ /* 0x000fc800078e020e */
[----:B------:R-:W-:Y:S01]  /*21c0*/  IMAD R41, R42, R41, 0x5208dd0d ;  /* 0x5208dd0d2a297424 */ /* 0x000fe200078e0229 */
[----:B------:R-:W-:Y:S01]  /*21d0*/  LOP3.LUT R42, R17, 0x7fffffff, RZ, 0xc0, !PT ;  /* 0x7fffffff112a7812 */ /* 0x000fe200078ec0ff */
[----:B------:R-:W-:Y:S02]  /*21e0*/  IMAD R17, R12, R12, RZ ;  /* 0x0000000c0c117224 */ /* 0x000fe400078e02ff */
[----:B-1----:R-:W-:Y:S01]  /*21f0*/  FADD R19, R16, R19 ;  /* 0x0000001310137221 */ /* 0x002fe20000000000 */
[----:B------:R-:W-:Y:S01]  /*2200*/  LOP3.LUT R44, R41, 0x7fffffff, RZ, 0xc0, !PT ;  /* 0x7fffffff292c7812 */ /* 0x000fe200078ec0ff */
[----:B------:R-:W-:Y:S01]  /*2210*/  IMAD R17, R17, R14, 0xc0ae5 ;  /* 0x000c0ae511117424 */ /* 0x000fe200078e020e */
[----:B------:R-:W0:Y:S03]  /*2220*/  I2F.F64.U32 R42, R42 ;  /* 0x0000002a002a7312 */ /* 0x000e260000201800 */
[----:B------:R-:W-:-:S05]  /*2230*/  IMAD R12, R12, R17, 0x5208dd0d ;  /* 0x5208dd0d0c0c7424 */ /* 0x000fca00078e0211 */
[----:B------:R-:W1:Y:S01]  /*2240*/  I2F.F64.U32 R38, R44 ;  /* 0x0000002c00267312 */ /* 0x000e620000201800 */
[----:B------:R-:W-:Y:S01]  /*2250*/  LOP3.LUT R12, R12, 0x7fffffff, RZ, 0xc0, !PT ;  /* 0x7fffffff0c0c7812 */ /* 0x000fe200078ec0ff */
[----:B0-----:R-:W-:-:S06]  /*2260*/  DFMA R42, R42, -R8, 1 ;  /* 0x3ff000002a2a742b */ /* 0x001fcc0000000808 */
[----:B------:R-:W-:Y:S01]  /*2270*/  F2F.F32.F64 R17, R42 ;  /* 0x0000002a00117310 */ /* 0x000fe20000301000 */
[----:B-1----:R-:W-:-:S07]  /*2280*/  DFMA R38, R38, -R8, 1 ;  /* 0x3ff000002626742b */ /* 0x002fce0000000808 */
[----:B------:R0:W1:Y:S02]  /*2290*/  F2F.F32.F64 R41, R38 ;  /* 0x0000002600297310 */ /* 0x0000640000301000 */
[----:B0-----:R-:W-:-:S05]  /*22a0*/  IMAD.IADD R38, R6, 0x1, R13 ;  /* 0x0000000106267824 */ /* 0x001fca00078e020d */
[----:B------:R-:W-:Y:S01]  /*22b0*/  SHF.L.U32 R39, R38, 0xd, RZ ;  /* 0x0000000d26277819 */ /* 0x000fe200000006ff */
[----:B-1----:R-:W-:-:S03]  /*22c0*/  FADD R40, R40, R41 ;  /* 0x0000002928287221 */ /* 0x002fc60000000000 */
[----:B------:R-:W-:Y:S01]  /*22d0*/  LOP3.LUT R39, R39, R38, RZ, 0x3c, !PT ;  /* 0x0000002627277212 */ /* 0x000fe200078e3cff */
[----:B------:R-:W-:-:S04]  /*22e0*/  FADD R17, R40, R17 ;  /* 0x0000001128117221 */ /* 0x000fc80000000000 */
[----:B------:R-:W-:-:S04]  /*22f0*/  IMAD R43, R39, R39, RZ ;  /* 0x00000027272b7224 */ /* 0x000fc800078e02ff */
[----:B------:R-:W-:-:S04]  /*2300*/  IMAD R38, R43, R14, 0xc0ae5 ;  /* 0x000c0ae52b267424 */ /* 0x000fc800078e020e */
[----:B------:R-:W-:-:S05]  /*2310*/  IMAD R38, R39, R38, 0x5208dd0d ;  /* 0x5208dd0d27267424 */ /* 0x000fca00078e0226 */
[----:B------:R-:W-:Y:S02]  /*2320*/  LOP3.LUT R44, R38, 0x7fffffff, RZ, 0xc0, !PT ;  /* 0x7fffffff262c7812 */ /* 0x000fe400078ec0ff */
[----:B------:R-:W0:Y:S08]  /*2330*/  I2F.F64.U32 R38, R12 ;  /* 0x0000000c00267312 */ /* 0x000e300000201800 */
[----:B------:R0:W1:Y:S02]  /*2340*/  I2F.F64.U32 R42, R44 ;  /* 0x0000002c002a7312 */ /* 0x0000640000201800 */
[----:B0-----:R-:W-:-:S02]  /*2350*/  DFMA R44, R38, -R8, 1 ;  /* 0x3ff00000262c742b */ /* 0x001fc40000000808 */
[----:B-1----:R-:W-:-:S06]  /*2360*/  DFMA R42, R42, -R8, 1 ;  /* 0x3ff000002a2a742b */ /* 0x002fcc0000000808 */
[----:B------:R0:W1:Y:S02]  /*2370*/  F2F.F32.F64 R12, R42 ;  /* 0x0000002a000c7310 */ /* 0x0000640000301000 */
[--C-:B0-----:R-:W-:Y:S02]  /*2380*/  IMAD.IADD R42, R21, 0x1, R18.reuse ;  /* 0x00000001152a7824 */ /* 0x101fe400078e0212 */
[----:B------:R-:W-:Y:S02]  /*2390*/  IMAD.IADD R18, R20, 0x1, R18 ;  /* 0x0000000114127824 */ /* 0x000fe400078e0212 */
[C---:B------:R-:W-:Y:S01]  /*23a0*/  VIADD R43, R42.reuse, 0x2 ;  /* 0x000000022a2b7836 */ /* 0x040fe20000000000 */
[----:B------:R-:W-:Y:S01]  /*23b0*/  SHF.L.U32 R16, R42, 0xd, RZ ;  /* 0x0000000d2a107819 */ /* 0x000fe200000006ff */
[----:B-1----:R-:W-:Y:S01]  /*23c0*/  FADD R12, R17, R12 ;  /* 0x0000000c110c7221 */ /* 0x002fe20000000000 */
[-C--:B------:R-:W-:Y:S02]  /*23d0*/  IADD3 R37, PT, PT, R37, R42.reuse, RZ ;  /* 0x0000002a25257210 */ /* 0x080fe40007ffe0ff */
[----:B------:R-:W-:Y:S01]  /*23e0*/  LOP3.LUT R38, R16, R42, RZ, 0x3c, !PT ;  /* 0x0000002a10267212 */ /* 0x000fe200078e3cff */
[----:B------:R-:W-:Y:S01]  /*23f0*/  IMAD.SHL.U32 R42, R43, 0x2000, RZ ;  /* 0x000020002b2a7824 */ /* 0x000fe200078e00ff */
[----:B------:R-:W0:Y:S03]  /*2400*/  F2F.F32.F64 R16, R44 ;  /* 0x0000002c00107310 */ /* 0x000e260000301000 */
[----:B------:R-:W-:Y:S01]  /*2410*/  IMAD R39, R38, R38, RZ ;  /* 0x0000002626277224 */ /* 0x000fe200078e02ff */
[----:B------:R-:W-:-:S03]  /*2420*/  LOP3.LUT R42, R42, R43, RZ, 0x3c, !PT ;  /* 0x0000002b2a2a7212 */ /* 0x000fc600078e3cff */
[----:B------:R-:W-:Y:S02]  /*2430*/  IMAD R39, R39, R14, 0xc0ae5 ;  /* 0x000c0ae527277424 */ /* 0x000fe400078e020e */
[----:B------:R-:W-:Y:S02]  /*2440*/  IMAD R43, R42, R42, RZ ;  /* 0x0000002a2a2b7224 */ /* 0x000fe400078e02ff */
[----:B------:R-:W-:Y:S02]  /*2450*/  IMAD R39, R38, R39, 0x5208dd0d ;  /* 0x5208dd0d26277424 */ /* 0x000fe400078e0227 */
[----:B------:R-:W-:Y:S02]  /*2460*/  IMAD R43, R43, R14, 0xc0ae5 ;  /* 0x000c0ae52b2b7424 */ /* 0x000fe400078e020e */
[----:B0-----:R-:W-:Y:S01]  /*2470*/  FADD R16, R19, R16 ;  /* 0x0000001013107221 */ /* 0x001fe20000000000 */
[----:B------:R-:W-:Y:S01]  /*2480*/  LOP3.LUT R38, R39, 0x7fffffff, RZ, 0xc0, !PT ;  /* 0x7fffffff27267812 */ /* 0x000fe200078ec0ff */
[----:B------:R-:W-:-:S05]  /*2490*/  IMAD R43, R42, R43, 0x5208dd0d ;  /* 0x5208dd0d2a2b7424 */ /* 0x000fca00078e022b */
[----:B------:R-:W0:Y:S01]  /*24a0*/  I2F.F64.U32 R38, R38 ;  /* 0x0000002600267312 */ /* 0x000e220000201800 */
[----:B------:R-:W-:-:S07]  /*24b0*/  LOP3.LUT R44, R43, 0x7fffffff, RZ, 0xc0, !PT ;  /* 0x7fffffff2b2c7812 */ /* 0x000fce00078ec0ff */
[----:B------:R-:W1:Y:S01]  /*24c0*/  I2F.F64.U32 R42, R44 ;  /* 0x0000002c002a7312 */ /* 0x000e620000201800 */
[-C--:B0-----:R-:W-:Y:S02]  /*24d0*/  DFMA R38, R38, -R8.reuse, 1 ;  /* 0x3ff000002626742b */ /* 0x081fe40000000808 */
[----:B-1----:R-:W-:-:S08]  /*24e0*/  DFMA R42, R42, -R8, 1 ;  /* 0x3ff000002a2a742b */ /* 0x002fd00000000808 */
[----:B------:R0:W-:Y:S08]  /*24f0*/  F2F.F32.F64 R39, R38 ;  /* 0x0000002600277310 */ /* 0x0001f00000301000 */
[----:B------:R-:W1:Y:S01]  /*2500*/  F2F.F32.F64 R42, R42 ;  /* 0x0000002a002a7310 */ /* 0x000e620000301000 */
[----:B0-----:R-:W-:-:S04]  /*2510*/  SHF.L.U32 R38, R37, 0xd, RZ ;  /* 0x0000000d25267819 */ /* 0x001fc800000006ff */
[----:B------:R-:W-:-:S05]  /*2520*/  LOP3.LUT R38, R38, R37, RZ, 0x3c, !PT ;  /* 0x0000002526267212 */ /* 0x000fca00078e3cff */
[----:B------:R-:W-:-:S04]  /*2530*/  IMAD R41, R38, R38, RZ ;  /* 0x0000002626297224 */ /* 0x000fc800078e02ff */
[----:B------:R-:W-:Y:S02]  /*2540*/  IMAD R41, R41, R14, 0xc0ae5 ;  /* 0x000c0ae529297424 */ /* 0x000fe400078e020e */
[----:B-1----:R-:W-:Y:S02]  /*2550*/  FADD R39, R39, R42 ;  /* 0x0000002a27277221 */ /* 0x002fe40000000000 */
[----:B------:R-:W-:Y:S02]  /*2560*/  IMAD R38, R38, R41, 0x5208dd0d ;  /* 0x5208dd0d26267424 */ /* 0x000fe400078e0229 */
[C---:B------:R-:W-:Y:S02]  /*2570*/  VIADD R41, R37.reuse, 0x2 ;  /* 0x0000000225297836 */ /* 0x040fe40000000000 */
[----:B------:R-:W-:Y:S01]  /*2580*/  VIADD R37, R37, 0x1 ;  /* 0x0000000125257836 */ /* 0x000fe20000000000 */
[----:B------:R-:W-:Y:S02]  /*2590*/  LOP3.LUT R38, R38, 0x7fffffff, RZ, 0xc0, !PT ;  /* 0x7fffffff26267812 */ /* 0x000fe400078ec0ff */
[----:B------:R-:W-:-:S02]  /*25a0*/  SHF.L.U32 R44, R41, 0xd, RZ ;  /* 0x0000000d292c7819 */ /* 0x000fc400000006ff */
[----:B------:R-:W0:Y:S02]  /*25b0*/  I2F.F64.U32 R42, R38 ;  /* 0x00000026002a7312 */ /* 0x000e240000201800 */
[----:B------:R-:W-:-:S05]  /*25c0*/  LOP3.LUT R44, R44, R41, RZ, 0x3c, !PT ;  /* 0x000000292c2c7212 */ /* 0x000fca00078e3cff */
[----:B------:R-:W-:-:S04]  /*25d0*/  IMAD R41, R44, R44, RZ ;  /* 0x0000002c2c297224 */ /* 0x000fc800078e02ff */
[----:B------:R-:W-:Y:S01]  /*25e0*/  IMAD R41, R41, R14, 0xc0ae5 ;  /* 0x000c0ae529297424 */ /* 0x000fe200078e020e */
[----:B0-----:R-:W-:-:S03]  /*25f0*/  DFMA R42, R42, -R8, 1 ;  /* 0x3ff000002a2a742b */ /* 0x001fc60000000808 */
[----:B------:R-:W-:-:S05]  /*2600*/  IMAD R41, R44, R41, 0x5208dd0d ;  /* 0x5208dd0d2c297424 */ /* 0x000fca00078e0229 */
[----:B------:R-:W-:Y:S02]  /*2610*/  LOP3.LUT R41, R41, 0x7fffffff, RZ, 0xc0, !PT ;  /* 0x7fffffff29297812 */ /* 0x000fe400078ec0ff */
[----:B------:R0:W-:Y:S08]  /*2620*/  F2F.F32.F64 R42, R42 ;  /* 0x0000002a002a7310 */ /* 0x0001f00000301000 */
[----:B------:R-:W1:Y:S01]  /*2630*/  I2F.F64.U32 R44, R41 ;  /* 0x00000029002c7312 */ /* 0x000e620000201800 */
[----:B0-----:R-:W-:-:S04]  /*2640*/  SHF.L.U32 R43, R18, 0xd, RZ ;  /* 0x0000000d122b7819 */ /* 0x001fc800000006ff */
[----:B------:R-:W-:-:S05]  /*2650*/  LOP3.LUT R18, R43, R18, RZ, 0x3c, !PT ;  /* 0x000000122b127212 */ /* 0x000fca00078e3cff */
[----:B------:R-:W-:-:S04]  /*2660*/  IMAD R43, R18, R18, RZ ;  /* 0x00000012122b7224 */ /* 0x000fc800078e02ff */
[----:B------:R-:W-:Y:S01]  /*2670*/  IMAD R43, R43, R14, 0xc0ae5 ;  /* 0x000c0ae52b2b7424 */ /* 0x000fe200078e020e */
[----:B-1----:R-:W-:-:S03]  /*2680*/  DFMA R44, R44, -R8, 1 ;  /* 0x3ff000002c2c742b */ /* 0x002fc60000000808 */
[----:B------:R-:W-:-:S03]  /*2690*/  IMAD R18, R18, R43, 0x5208dd0d ;  /* 0x5208dd0d12127424 */ /* 0x000fc600078e022b */
[----:B------:R-:W0:Y:S02]  /*26a0*/  F2F.F32.F64 R41, R44 ;  /* 0x0000002c00297310 */ /* 0x000e240000301000 */
[----:B------:R-:W-:-:S06]  /*26b0*/  LOP3.LUT R18, R18, 0x7fffffff, RZ, 0xc0, !PT ;  /* 0x7fffffff12127812 */ /* 0x000fcc00078ec0ff */
[----:B------:R1:W2:Y:S01]  /*26c0*/  I2F.F64.U32 R44, R18 ;  /* 0x00000012002c7312 */ /* 0x0002a20000201800 */
[----:B0-----:R-:W-:Y:S01]  /*26d0*/  FADD R41, R42, R41 ;  /* 0x000000292a297221 */ /* 0x001fe20000000000 */
[----:B-1----:R-:W-:Y:S01]  /*26e0*/  IMAD.IADD R18, R21, 0x1, R13 ;  /* 0x0000000115127824 */ /* 0x002fe200078e020d */
[----:B------:R-:W-:Y:S02]  /*26f0*/  DADD R42, -R10, 1 ;  /* 0x3ff000000a2a7429 */ /* 0x000fe40000000100 */
[----:B--2---:R-:W-:-:S08]  /*2700*/  DFMA R44, R44, -R8, 1 ;  /* 0x3ff000002c2c742b */ /* 0x004fd00000000808 */
[----:B------:R-:W0:Y:S08]  /*2710*/  F2F.F32.F64 R42, R42 ;  /* 0x0000002a002a7310 */ /* 0x000e300000301000 */
[----:B------:R1:W2:Y:S01]  /*2720*/  F2F.F32.F64 R38, R44 ;  /* 0x0000002c00267310 */ /* 0x0002a20000301000 */
[----:B0-----:R-:W-:Y:S01]  /*2730*/  FMUL R42, R42, 0.5 ;  /* 0x3f0000002a2a7820 */ /* 0x001fe20000400000 */
[----:B-1----:R-:W-:-:S04]  /*2740*/  SHF.L.U32 R45, R18, 0xd, RZ ;  /* 0x0000000d122d7819 */ /* 0x002fc800000006ff */
[----:B------:R-:W-:Y:S01]  /*2750*/  LOP3.LUT R10, R45, R18, RZ, 0x3c, !PT ;  /* 0x000000122d0a7212 */ /* 0x000fe200078e3cff */
[----:B------:R-:W-:Y:S02]  /*2760*/  VIADD R18, R18, 0x2 ;  /* 0x0000000212127836 */ /* 0x000fe40000000000 */
[----:B--2---:R-:W-:Y:S02]  /*2770*/  FADD R38, R41, R38 ;  /* 0x0000002629267221 */ /* 0x004fe40000000000 */
[----:B------:R-:W-:Y:S01]  /*2780*/  IMAD R11, R10, R10, RZ ;  /* 0x0000000a0a0b7224 */ /* 0x000fe200078e02ff */
[----:B------:R-:W-:-:S03]  /*2790*/  SHF.L.U32 R45, R18, 0xd, RZ ;  /* 0x0000000d122d7819 */ /* 0x000fc600000006ff */
[----:B------:R-:W-:Y:S01]  /*27a0*/  IMAD R11, R11, R14, 0xc0ae5 ;  /* 0x000c0ae50b0b7424 */ /* 0x000fe200078e020e */
[----:B------:R-:W-:-:S03]  /*27b0*/  LOP3.LUT R45, R45, R18, RZ, 0x3c, !PT ;  /* 0x000000122d2d7212 */ /* 0x000fc600078e3cff */
[----:B------:R-:W-:Y:S02]  /*27c0*/  IMAD R11, R10, R11, 0x5208dd0d ;  /* 0x5208dd0d0a0b7424 */ /* 0x000fe400078e020b */
[----:B------:R-:W-:-:S03]  /*27d0*/  IMAD R43, R45, R45, RZ ;  /* 0x0000002d2d2b7224 */ /* 0x000fc600078e02ff */
[----:B------:R-:W-:Y:S01]  /*27e0*/  LOP3.LUT R11, R11, 0x7fffffff, RZ, 0xc0, !PT ;  /* 0x7fffffff0b0b7812 */ /* 0x000fe200078ec0ff */
[----:B------:R-:W-:Y:S02]  /*27f0*/  IMAD R18, R43, R14, 0xc0ae5 ;  /* 0x000c0ae52b127424 */ /* 0x000fe400078e020e */
[----:B------:R-:W-:Y:S02]  /*2800*/  IMAD.IADD R43, R20, 0x1, R13 ;  /* 0x00000001142b7824 */ /* 0x000fe400078e020d */
[----:B------:R-:W-:Y:S01]  /*2810*/  IMAD R18, R45, R18, 0x5208dd0d ;  /* 0x5208dd0d2d127424 */ /* 0x000fe200078e0212 */
[----:B------:R-:W0:Y:S04]  /*2820*/  I2F.F64.U32 R10, R11 ;  /* 0x0000000b000a7312 */ /* 0x000e280000201800 */
[----:B------:R-:W-:-:S04]  /*2830*/  LOP3.LUT R18, R18, 0x7fffffff, RZ, 0xc0, !PT ;  /* 0x7fffffff12127812 */ /* 0x000fc800078ec0ff */
[----:B------:R1:W2:Y:S01]  /*2840*/  I2F.F64.U32 R44, R18 ;  /* 0x00000012002c7312 */ /* 0x0002a20000201800 */
[----:B0-----:R-:W-:Y:S01]  /*2850*/  DFMA R10, R10, -R8, 1 ;  /* 0x3ff000000a0a742b */ /* 0x001fe20000000808 */
[----:B-1----:R-:W-:-:S04]  /*2860*/  SHF.L.U32 R18, R15, 0xd, RZ ;  /* 0x0000000d0f127819 */ /* 0x002fc800000006ff */
[----:B------:R-:W-:Y:S01]  /*2870*/  LOP3.LUT R18, R18, R15, RZ, 0x3c, !PT ;  /* 0x0000000f12127212 */ /* 0x000fe200078e3cff */
[----:B--2---:R-:W-:-:S04]  /*2880*/  DFMA R44, R44, -R8, 1 ;  /* 0x3ff000002c2c742b */ /* 0x004fc80000000808 */
[----:B------:R0:W1:Y:S01]  /*2890*/  F2F.F32.F64 R10, R10 ;  /* 0x0000000a000a7310 */ /* 0x0000620000301000 */
[----:B------:R-:W-:-:S04]  /*28a0*/  IMAD R15, R18, R18, RZ ;  /* 0x00000012120f7224 */ /* 0x000fc800078e02ff */
[----:B------:R-:W-:-:S03]  /*28b0*/  IMAD R15, R15, R14, 0xc0ae5 ;  /* 0x000c0ae50f0f7424 */ /* 0x000fc600078e020e */
[----:B------:R-:W2:Y:S01]  /*28c0*/  F2F.F32.F64 R13, R44 ;  /* 0x0000002c000d7310 */ /* 0x000ea20000301000 */
[----:B------:R-:W-:Y:S01]  /*28d0*/  IMAD R15, R18, R15, 0x5208dd0d ;  /* 0x5208dd0d120f7424 */ /* 0x000fe200078e020f */
[----:B0-----:R-:W-:-:S04]  /*28e0*/  SHF.L.U32 R11, R43, 0xd, RZ ;  /* 0x0000000d2b0b7819 */ /* 0x001fc800000006ff */
[----:B------:R-:W-:Y:S01]  /*28f0*/  LOP3.LUT R11, R11, R43, RZ, 0x3c, !PT ;  /* 0x0000002b0b0b7212 */ /* 0x000fe200078e3cff */
[----:B-1----:R-:W-:-:S04]  /*2900*/  FADD R10, R39, R10 ;  /* 0x0000000a270a7221 */ /* 0x002fc80000000000 */
[----:B------:R-:W-:-:S04]  /*2910*/  IMAD R43, R11, R11, RZ ;  /* 0x0000000b0b2b7224 */ /* 0x000fc800078e02ff */
[----:B------:R-:W-:Y:S02]  /*2920*/  IMAD R43, R43, R14, 0xc0ae5 ;  /* 0x000c0ae52b2b7424 */ /* 0x000fe400078e020e */
[----:B--2---:R-:W-:Y:S02]  /*2930*/  FADD R10, R10, R13 ;  /* 0x0000000d0a0a7221 */ /* 0x004fe40000000000 */
[----:B------:R-:W-:-:S05]  /*2940*/  IMAD R43, R11, R43, 0x5208dd0d ;  /* 0x5208dd0d0b2b7424 */ /* 0x000fca00078e022b */
[----:B------:R-:W-:-:S04]  /*2950*/  LOP3.LUT R43, R43, 0x7fffffff, RZ, 0xc0, !PT ;  /* 0x7fffffff2b2b7812 */ /* 0x000fc800078ec0ff */
[----:B------:R0:W1:Y:S02]  /*2960*/  I2F.F64.U32 R44, R43 ;  /* 0x0000002b002c7312 */ /* 0x0000640000201800 */
[----:B0-----:R-:W-:Y:S02]  /*2970*/  LOP3.LUT R43, R15, 0x7fffffff, RZ, 0xc0, !PT ;  /* 0x7fffffff0f2b7812 */ /* 0x001fe400078ec0ff */
[----:B------:R-:W-:-:S04]  /*2980*/  SHF.L.U32 R15, R37, 0xd, RZ ;  /* 0x0000000d250f7819 */ /* 0x000fc800000006ff */
[----:B------:R-:W-:Y:S01]  /*2990*/  LOP3.LUT R15, R15, R37, RZ, 0x3c, !PT ;  /* 0x000000250f0f7212 */ /* 0x000fe200078e3cff */
[----:B-1----:R-:W-:-:S04]  /*29a0*/  DFMA R44, R44, -R8, 1 ;  /* 0x3ff000002c2c742b */ /* 0x002fc80000000808 */
[----:B------:R-:W-:Y:S02]  /*29b0*/  IMAD R37, R15, R15, RZ ;  /* 0x0000000f0f257224 */ /* 0x000fe400078e02ff */
[----:B------:R-:W0:Y:S02]  /*29c0*/  F2F.F32.F64 R11, R44 ;  /* 0x0000002c000b7310 */ /* 0x000e240000301000 */
[----:B------:R-:W-:-:S04]  /*29d0*/  IMAD R14, R37, R14, 0xc0ae5 ;  /* 0x000c0ae5250e7424 */ /* 0x000fc800078e020e */
[----:B------:R-:W-:Y:S02]  /*29e0*/  IMAD R14, R15, R14, 0x5208dd0d ;  /* 0x5208dd0d0f0e7424 */ /* 0x000fe400078e020e */
[----:B------:R-:W1:Y:S03]  /*29f0*/  I2F.F64.U32 R44, R43 ;  /* 0x0000002b002c7312 */ /* 0x000e660000201800 */
[----:B------:R-:W-:Y:S01]  /*2a00*/  LOP3.LUT R37, R14, 0x7fffffff, RZ, 0xc0, !PT ;  /* 0x7fffffff0e257812 */ /* 0x000fe200078ec0ff */
[----:B0-----:R-:W-:-:S04]  /*2a10*/  FADD R38, R38, R11 ;  /* 0x0000000b26267221 */ /* 0x001fc80000000000 */
[----:B------:R-:W0:Y:S01]  /*2a20*/  I2F.F64.U32 R14, R37 ;  /* 0x00000025000e7312 */ /* 0x000e220000201800 */
[----:B------:R-:W-:Y:S01]  /*2a30*/  FMUL R11, R12, 0.125 ;  /* 0x3e0000000c0b7820 */ /* 0x000fe20000400000 */
[----:B------:R-:W-:Y:S01]  /*2a40*/  FMUL R13, R38, 0.125 ;  /* 0x3e000000260d7820 */ /* 0x000fe20000400000 */
[----:B------:R-:W-:Y:S02]  /*2a50*/  DMUL R38, RZ, R34 ;  /* 0x00000022ff267228 */ /* 0x000fe40000000000 */
[----:B------:R-:W-:Y:S01]  /*2a60*/  FFMA R11, R16, 0.0625, R11 ;  /* 0x3d800000100b7823 */ /* 0x000fe2000000000b */
[----:B-1----:R-:W-:Y:S01]  /*2a70*/  DFMA R44, R44, -R8, 1 ;  /* 0x3ff000002c2c742b */ /* 0x002fe20000000808 */
[----:B------:R-:W-:-:S05]  /*2a80*/  FFMA R13, R10, 0.0625, R13 ;  /* 0x3d8000000a0d7823 */ /* 0x000fca000000000d */
[----:B------:R1:W2:Y:S01]  /*2a90*/  F2F.F32.F64 R18, R44 ;  /* 0x0000002c00127310 */ /* 0x0002a20000301000 */
[----:B0-----:R-:W-:Y:S01]  /*2aa0*/  DFMA R14, R14, -R8, 1 ;  /* 0x3ff000000e0e742b */ /* 0x001fe20000000808 */
[----:B------:R-:W-:-:S04]  /*2ab0*/  FADD R9, -R42, 1 ;  /* 0x3f8000002a097421 */ /* 0x000fc80000000100 */
[----:B------:R-:W-:Y:S01]  /*2ac0*/  FMUL R8, R36, R9 ;  /* 0x0000000924087220 */ /* 0x000fe20000400000 */
[----:B-1----:R-:W-:-:S04]  /*2ad0*/  IMAD.MOV.U32 R44, RZ, RZ, 0x1 ;  /* 0x00000001ff2c7424 */ /* 0x002fc800078e00ff */
[----:B------:R-:W0:Y:S01]  /*2ae0*/  F2F.F32.F64 R14, R14 ;  /* 0x0000000e000e7310 */ /* 0x000e220000301000 */
[----:B------:R-:W-:Y:S01]  /*2af0*/  FFMA R33, R33, R42, R8 ;  /* 0x0000002a21217223 */ /* 0x000fe20000000008 */
[----:B--2---:R-:W-:Y:S01]  /*2b00*/  FFMA R36, R18, 0.25, R11 ;  /* 0x3e80000012247823 */ /* 0x004fe2000000000b */
[----:B0-----:R-:W-:Y:S01]  /*2b10*/  FFMA R37, R14, 0.25, R13 ;  /* 0x3e8000000e257823 */ /* 0x001fe2000000000d */
        /* <DEDUP_REMOVED lines=10> */
[----:B------:R-:W-:Y:S05]  /*2bc0*/  CALL.REL.NOINC `($_Z20CalcPerlinNonPrebuffPfP8Perlinfo$__internal_trig_reduction_slowpathd) ;  /* 0x0000000c007c7944 */ /* 0x000fea0003c00000 */
.L_x_90:
[----:B------:R-:W-:Y:S05]  /*2bd0*/  BSYNC.RECONVERGENT B3 ;  /* 0x0000000000037941 */ /* 0x000fea0003800200 */
.L_x_89:
[----:B------:R-:W-:-:S07]  /*2be0*/  VIADD R44, R8, 0x1 ;  /* 0x00000001082c7836 */ /* 0x000fce0000000000 */
.L_x_88:
[----:B------:R-:W-:Y:S05]  /*2bf0*/  BSYNC.RECONVERGENT B2 ;  /* 0x0000000000027941 */ /* 0x000fea0003800200 */
.L_x_87:
        /* <DEDUP_REMOVED lines=8> */
[----:B------:R-:W-:Y:S01]  /*2c80*/  IMAD.MOV.U32 R41, RZ, RZ, 0x3da8ff83 ;  /* 0x3da8ff83ff297424 */ /* 0x000fe200078e00ff */
[----:B------:R-:W-:Y:S01]  /*2c90*/  DMUL R42, R38, R38 ;  /* 0x00000026262a7228 */ /* 0x000fe20000000000 */
[----:B------:R-:W-:Y:S01]  /*2ca0*/  I2FP.F32.S32 R32, R32 ;  /* 0x0000002000207245 */ /* 0x000fe20000201400 */
[----:B------:R-:W-:Y:S01]  /*2cb0*/  UMOV UR8, 0x5a7ed197 ;  /* 0x5a7ed19700087882 */ /* 0x000fe20000000000 */
[----:B------:R-:W-:Y:S01]  /*2cc0*/  ISETP.NE.U32.AND P0, PT, R40, 0x1, PT ;  /* 0x000000012800780c */ /* 0x000fe20003f05070 */
[----:B------:R-:W-:Y:S01]  /*2cd0*/  UMOV UR9, 0x400921fb ;  /* 0x400921fb00097882 */ /* 0x000fe20000000000 */
[----:B------:R-:W-:Y:S01]  /*2ce0*/  MOV R40, 0x20fd8164 ;  /* 0x20fd816400287802 */ /* 0x000fe20000000f00 */
[----:B------:R-:W-:Y:S01]  /*2cf0*/  FADD R32, R29, -R32 ;  /* 0x800000201d207221 */ /* 0x000fe20000000000 */
[----:B------:R-:W-:-:S02]  /*2d00*/  FSEL R41, -R41, 0.11223486810922622681, !P0 ;  /* 0x3de5db6529297808 */ /* 0x000fc40004000100 */
[----:B------:R-:W-:-:S06]  /*2d10*/  FSEL R40, R40, -8.06006814911005101289e+34, !P0 ;  /* 0xf9785eba28287808 */ /* 0x000fcc0004000000 */
        /* <DEDUP_REMOVED lines=20> */
[----:B------:R-:W-:Y:S01]  /*2e60*/  @!P0 MOV R29, 0x1 ;  /* 0x00000001001d8802 */ /* 0x000fe20000000f00 */
[----:B0-----:R-:W-:-:S04]  /*2e70*/  FMUL R10, R8, 0.5 ;  /* 0x3f000000080a7820 */ /* 0x001fc80000400000 */
[----:B------:R-:W-:-:S04]  /*2e80*/  FADD R11, -R10, 1 ;  /* 0x3f8000000a0b7421 */ /* 0x000fc80000000100 */
[----:B------:R-:W-:-:S04]  /*2e90*/  FMUL R36, R36, R11 ;  /* 0x0000000b24247220 */ /* 0x000fc80000400000 */
[----:B------:R-:W-:Y:S01]  /*2ea0*/  FFMA R37, R37, R10, R36 ;  /* 0x0000000a25257223 */ /* 0x000fe20000000024 */
[----:B------:R-:W-:Y:S06]  /*2eb0*/  @!P0 BRA `(.L_x_91) ;  /* 0x00000000005c8947 */ /* 0x000fec0003800000 */
[----:B------:R-:W-:Y:S01]  /*2ec0*/  UMOV UR8, 0x6dc9c883 ;  /* 0x6dc9c88300087882 */ /* 0x000fe20000000000 */
[----:B------:R-:W-:Y:S01]  /*2ed0*/  UMOV UR9, 0x3fe45f30 ;  /* 0x3fe45f3000097882 */ /* 0x000fe20000000000 */
[C---:B------:R-:W-:Y:S02]  /*2ee0*/  DSETP.GE.AND P0, PT, |R12|.reuse, 2.14748364800000000000e+09, PT ;  /* 0x41e000000c00742a */ /* 0x040fe40003f06200 */
        /* <DEDUP_REMOVED lines=13> */
[----:B------:R-:W-:Y:S01]  /*2fc0*/  BSSY.RECONVERGENT B2, `(.L_x_93) ;  /* 0x0000004000027945 */ /* 0x000fe20003800200 */
[----:B------:R-:W-:Y:S01]  /*2fd0*/  IMAD.MOV.U32 R11, RZ, RZ, R12 ;  /* 0x000000ffff0b7224 */ /* 0x000fe200078e000c */
[----:B------:R-:W-:-:S07]  /*2fe0*/  MOV R12, 0x3000 ;  /* 0x00003000000c7802 */ /* 0x000fce0000000f00 */
[----:B------:R-:W-:Y:S05]  /*2ff0*/  CALL.REL.NOINC `($_Z20CalcPerlinNonPrebuffPfP8Perlinfo$__internal_trig_reduction_slowpathd) ;  /* 0x0000000800707944 */ /* 0x000fea0003c00000 */
[----:B------:R-:W-:Y:S05]  /*3000*/  BSYNC.RECONVERGENT B2 ;  /* 0x0000000000027941 */ /* 0x000fea0003800200 */
.L_x_93:
[----:B------:R-:W-:-:S07]  /*3010*/  MOV R10, R8 ;  /* 0x00000008000a7202 */ /* 0x000fce0000000f00 */
.L_x_92:
[----:B------:R-:W-:-:S07]  /*3020*/  VIADD R29, R10, 0x1 ;  /* 0x000000010a1d7836 */ /* 0x000fce0000000000 */
.L_x_91:
        /* <DEDUP_REMOVED lines=8> */
[----:B------:R-:W-:Y:S01]  /*30b0*/  DMUL R42, R38, R38 ;  /* 0x00000026262a7228 */ /* 0x000fe20000000000 */
[----:B------:R-:W-:Y:S01]  /*30c0*/  MOV R40, 0x20fd8164 ;  /* 0x20fd816400287802 */ /* 0x000fe20000000f00 */
[----:B------:R-:W-:Y:S01]  /*30d0*/  IMAD R22, R22, R25, R27 ;  /* 0x0000001916167224 */ /* 0x000fe200078e021b */
[----:B------:R-:W-:Y:S01]  /*30e0*/  ISETP.NE.U32.AND P0, PT, R32, 0x1, PT ;  /* 0x000000012000780c */ /* 0x000fe20003f05070 */
[----:B------:R-:W-:-:S03]  /*30f0*/  IMAD.MOV.U32 R32, RZ, RZ, 0x3da8ff83 ;  /* 0x3da8ff83ff207424 */ /* 0x000fc600078e00ff */
[----:B------:R-:W-:Y:S02]  /*3100*/  FSEL R40, R40, -8.06006814911005101289e+34, !P0 ;  /* 0xf9785eba28287808 */ /* 0x000fe40004000000 */
[----:B------:R-:W-:-:S06]  /*3110*/  FSEL R41, -R32, 0.11223486810922622681, !P0 ;  /* 0x3de5db6520297808 */ /* 0x000fcc0004000100 */
[----:B--2---:R-:W-:Y:S01]  /*3120*/  DFMA R40, R42, R40, R8 ;  /* 0x000000282a28722b */ /* 0x004fe20000000008 */
[----:B------:R-:W0:Y:S02]  /*3130*/  LDC.64 R8, c[0x0][0x380] ;  /* 0x0000e000ff087b82 */ /* 0x000e240000000a00 */
[----:B0-----:R-:W-:-:S05]  /*3140*/  IMAD.WIDE R8, R22, 0x4, R8 ;  /* 0x0000000416087825 */ /* 0x001fca00078e0208 */
[----:B------:R-:W2:Y:S01]  /*3150*/  LDG.E R45, desc[UR6][R8.64] ;  /* 0x00000006082d7981 */ /* 0x000ea2000c1e1900 */
[----:B------:R-:W-:-:S08]  /*3160*/  DFMA R10, R42, R40, R10 ;  /* 0x000000282a0a722b */ /* 0x000fd0000000000a */
[----:B---3--:R-:W-:-:S08]  /*3170*/  DFMA R10, R42, R10, R12 ;  /* 0x0000000a2a0a722b */ /* 0x008fd0000000000c */
[----:B------:R-:W-:-:S08]  /*3180*/  DFMA R10, R42, R10, R14 ;  /* 0x0000000a2a0a722b */ /* 0x000fd0000000000e */
[----:B----4-:R-:W-:-:S08]  /*3190*/  DFMA R10, R42, R10, R16 ;  /* 0x0000000a2a0a722b */ /* 0x010fd00000000010 */
        /* <DEDUP_REMOVED lines=8> */
[----:B------:R-:W-:-:S06]  /*3220*/  FSEL R11, R11, R13, !P0 ;  /* 0x0000000d0b0b7208 */ /* 0x000fcc0004000000 */
[----:B------:R-:W-:-:S10]  /*3230*/  DADD R10, -R10, 1 ;  /* 0x3ff000000a0a7429 */ /* 0x000fd40000000100 */
[----:B------:R-:W0:Y:S02]  /*3240*/  F2F.F32.F64 R10, R10 ;  /* 0x0000000a000a7310 */ /* 0x000e240000301000 */
[----:B0-----:R-:W-:-:S04]  /*3250*/  FMUL R12, R10, 0.5 ;  /* 0x3f0000000a0c7820 */ /* 0x001fc80000400000 */
[----:B------:R-:W-:-:S04]  /*3260*/  FADD R14, -R12, 1 ;  /* 0x3f8000000c0e7421 */ /* 0x000fc80000000100 */
[----:B------:R-:W-:-:S04]  /*3270*/  FMUL R14, R33, R14 ;  /* 0x0000000e210e7220 */ /* 0x000fc80000400000 */
[----:B------:R-:W-:-:S04]  /*3280*/  FFMA R14, R37, R12, R14 ;  /* 0x0000000c250e7223 */ /* 0x000fc8000000000e */
[----:B--2---:R-:W-:-:S05]  /*3290*/  FFMA R45, R14, R24, R45 ;  /* 0x000000180e2d7223 */ /* 0x004fca000000002d */
[----:B------:R1:W-:Y:S02]  /*32a0*/  STG.E desc[UR6][R8.64], R45 ;  /* 0x0000002d08007986 */ /* 0x0003e4000c101906 */
.L_x_82:
[----:B0-----:R-:W-:Y:S05]  /*32b0*/  BSYNC.RECONVERGENT B0 ;  /* 0x0000000000007941 */ /* 0x001fea0003800200 */
.L_x_81:
[----:B------:R-:W-:-:S04]  /*32c0*/  IADD3 R25, PT, PT, R25, 0x1, RZ ;  /* 0x0000000119197810 */ /* 0x000fc80007ffe0ff */
[----:B------:R-:W-:-:S13]  /*32d0*/  ISETP.GE.AND P0, PT, R25, R4, PT ;  /* 0x000000041900720c */ /* 0x000fda0003f06270 */
[----:B------:R-:W-:Y:S05]  /*32e0*/  @!P0 BRA `(.L_x_94) ;  /* 0xffffffd800848947 */ /* 0x000fea000383ffff */
.L_x_80:
[----:B------:R-:W-:Y:S01]  /*32f0*/  VIADD R27, R27, 0x1 ;  /* 0x000000011b1b7836 */ /* 0x000fe20000000000 */
[----:B------:R-:W-:-:S04]  /*3300*/  IADD3 R6, PT, PT, R0, R3, RZ ;  /* 0x0000000300067210 */ /* 0x000fc80007ffe0ff */
[----:B------:R-:W-:-:S13]  /*3310*/  ISETP.GE.AND P0, PT, R27, R6, PT ;  /* 0x000000061b00720c */ /* 0x000fda0003f06270 */
[----:B------:R-:W-:Y:S05]  /*3320*/  @!P0 BRA `(.L_x_95) ;  /* 0xffffffd800008947 */ /* 0x000fea000383ffff */
[----:B0-----:R-:W-:Y:S05]  /*3330*/  BSYNC.RECONVERGENT B1 ;  /* 0x0000000000017941 */ /* 0x001fea0003800200 */
.L_x_79:
[----:B------:R-:W0:Y:S02]  /*3340*/  LDC.64 R6, c[0x0][0x388] ;  /* 0x0000e200ff067b82 */ /* 0x000e240000000a00 */
[----:B0-----:R0:W5:Y:S02]  /*3350*/  LDG.E R6, desc[UR6][R6.64+0xc] ;  /* 0x00000c0606067981 */ /* 0x001164000c1e1900 */
.L_x_78:
[----:B------:R-:W-:-:S06]  /*3360*/  UIADD3 UR4, UPT, UPT, UR4, 0x1, URZ ;  /* 0x0000000104047890 */ /* 0x000fcc000fffe0ff */
[----:B-----5:R-:W-:-:S13]  /*3370*/  ISETP.LE.AND P0, PT, R6, UR4, PT ;  /* 0x0000000406007c0c */ /* 0x020fda000bf03270 */
[----:B------:R-:W-:Y:S05]  /*3380*/  @!P0 BRA `(.L_x_96) ;  /* 0xffffffd000008947 */ /* 0x000fea000383ffff */
[----:B------:R-:W-:Y:S05]  /*3390*/  EXIT ;  /* 0x000000000000794d */ /* 0x000fea0003800000 */
        .weak           $__internal_1_$__cuda_sm3x_div_rn_noftz_f32_slowpath
        .type           $__internal_1_$__cuda_sm3x_div_rn_noftz_f32_slowpath,@function
        .size           $__internal_1_$__cuda_sm3x_div_rn_noftz_f32_slowpath,($_Z20CalcPerlinNonPrebuffPfP8Perlinfo$__internal_trig_reduction_slowpathd - $__internal_1_$__cuda_sm3x_div_rn_noftz_f32_slowpath)
$__internal_1_$__cuda_sm3x_div_rn_noftz_f32_slowpath:
[----:B------:R-:W-:Y:S02]  /*33a0*/  SHF.R.U32.HI R7, RZ, 0x17, R3 ;  /* 0x00000017ff077819 */ /* 0x000fe40000011603 */
[----:B------:R-:W-:Y:S02]  /*33b0*/  SHF.R.U32.HI R5, RZ, 0x17, R0 ;  /* 0x00000017ff057819 */ /* 0x000fe40000011600 */
[----:B------:R-:W-:Y:S02]  /*33c0*/  LOP3.LUT R12, R7, 0xff, RZ, 0xc0, !PT ;  /* 0x000000ff070c7812 */ /* 0x000fe400078ec0ff */
[----:B------:R-:W-:-:S03]  /*33d0*/  LOP3.LUT R10, R5, 0xff, RZ, 0xc0, !PT ;  /* 0x000000ff050a7812 */ /* 0x000fc600078ec0ff */
[----:B------:R-:W-:Y:S01]  /*33e0*/  VIADD R8, R12, 0xffffffff ;  /* 0xffffffff0c087836 */ /* 0x000fe20000000000 */
[----:B------:R-:W-:-:S04]  /*33f0*/  IADD3 R7, PT, PT, R10, -0x1, RZ ;  /* 0xffffffff0a077810 */ /* 0x000fc80007ffe0ff */
[----:B------:R-:W-:-:S04]  /*3400*/  ISETP.GT.U32.AND P0, PT, R8, 0xfd, PT ;  /* 0x000000fd0800780c */ /* 0x000fc80003f04070 */
[----:B------:R-:W-:-:S13]  /*3410*/  ISETP.GT.U32.OR P0, PT, R7, 0xfd, P0 ;  /* 0x000000fd0700780c */ /* 0x000fda0000704470 */
[----:B------:R-:W-:Y:S01]  /*3420*/  @!P0 IMAD.MOV.U32 R5, RZ, RZ, RZ ;  /* 0x000000ffff058224 */ /* 0x000fe200078e00ff */
        /* <DEDUP_REMOVED lines=9> */
[----:B------:R-:W-:-:S11]  /*34c0*/  FSETP.NEU.FTZ.AND P1, PT, |R0|, +INF , PT ;  /* 0x7f8000000000780b */ /* 0x000fd60003f3d200 */
[----:B------:R-:W-:Y:S05]  /*34d0*/  @!P2 BRA !P0, `(.L_x_99) ;  /* 0x000000040024a947 */ /* 0x000fea0004000000 */
[----:B------:R-:W-:-:S04]  /*34e0*/  LOP3.LUT P0, RZ, R0, 0x7fffffff, RZ, 0xc0, !PT ;  /* 0x7fffffff00ff7812 */ /* 0x000fc8000780c0ff */
[----:B------:R-:W-:-:S13]  /*34f0*/  PLOP3.LUT P0, PT, P2, P0, PT, 0x2f, 0xf2 ;  /* 0x0000000000f2781c */ /* 0x000fda0001700577 */
[----:B------:R-:W-:Y:S05]  /*3500*/  @P0 BRA `(.L_x_100) ;  /* 0x0000000400100947 */ /* 0x000fea0003800000 */
[----:B------:R-:W-:-:S04]  /*3510*/  LOP3.LUT P0, RZ, R3, 0x7fffffff, RZ, 0xc0, !PT ;  /* 0x7fffffff03ff7812 */ /* 0x000fc8000780c0ff */
[----:B------:R-:W-:-:S13]  /*3520*/  PLOP3.LUT P0, PT, P1, P0, PT, 0x2f, 0xf2 ;  /* 0x0000000000f2781c */ /* 0x000fda0000f00577 */
[----:B------:R-:W-:Y:S05]  /*3530*/  @P0 BRA `(.L_x_101) ;  /* 0x0000000000f80947 */ /* 0x000fea0003800000 */
[----:B------:R-:W-:Y:S02]  /*3540*/  ISETP.GE.AND P0, PT, R7, RZ, PT ;  /* 0x000000ff0700720c */ /* 0x000fe40003f06270 */
[----:B------:R-:W-:-:S11]  /*3550*/  ISETP.GE.AND P1, PT, R8, RZ, PT ;  /* 0x000000ff0800720c */ /* 0x000fd60003f26270 */
[----:B------:R-:W-:Y:S01]  /*3560*/  @P0 MOV R5, RZ ;  /* 0x000000ff00050202 */ /* 0x000fe20000000f00 */
[----:B------:R-:W-:Y:S02]  /*3570*/  @!P0 IMAD.MOV.U32 R5, RZ, RZ, -0x40 ;  /* 0xffffffc0ff058424 */ /* 0x000fe400078e00ff */
[----:B------:R-:W-:Y:S01]  /*3580*/  @!P0 FFMA R0, R0, 1.84467440737095516160e+19, RZ ;  /* 0x5f80000000008823 */ /* 0x000fe200000000ff */
[----:B------:R-:W-:Y:S02]  /*3590*/  @!P1 FFMA R3, R3, 1.84467440737095516160e+19, RZ ;  /* 0x5f80000003039823 */ /* 0x000fe400000000ff */
[----:B------:R-:W-:-:S07]  /*35a0*/  @!P1 IADD3 R5, PT, PT, R5, 0x40, RZ ;  /* 0x0000004005059810 */ /* 0x000fce0007ffe0ff */
.L_x_97:
[----:B------:R-:W-:-:S05]  /*35b0*/  LEA R8, R12, 0xc0800000, 0x17 ;  /* 0xc08000000c087811 */ /* 0x000fca00078eb8ff */
[----:B------:R-:W-:Y:S01]  /*35c0*/  IMAD.IADD R8, R3, 0x1, -R8 ;  /* 0x0000000103087824 */ /* 0x000fe200078e0a08 */
[----:B------:R-:W-:-:S03]  /*35d0*/  IADD3 R3, PT, PT, R10, -0x7f, RZ ;  /* 0xffffff810a037810 */ /* 0x000fc60007ffe0ff */
[----:B------:R0:W1:Y:S01]  /*35e0*/  MUFU.RCP R7, R8 ;  /* 0x0000000800077308 */ /* 0x0000620000001000 */
[----:B------:R-:W-:Y:S01]  /*35f0*/  FADD.FTZ R9, -R8, -RZ ;  /* 0x800000ff08097221 */ /* 0x000fe20000010100 */
[C---:B------:R-:W-:Y:S01]  /*3600*/  IMAD R0, R3.reuse, -0x800000, R0 ;  /* 0xff80000003007824 */ /* 0x040fe200078e0200 */
[----:B0-----:R-:W-:-:S05]  /*3610*/  IADD3 R8, PT, PT, R3, 0x7f, -R12 ;  /* 0x0000007f03087810 */ /* 0x001fca0007ffe80c */
[----:B------:R-:W-:Y:S02]  /*3620*/  IMAD.IADD R8, R8, 0x1, R5 ;  /* 0x0000000108087824 */ /* 0x000fe400078e0205 */
[----:B-1----:R-:W-:-:S04]  /*3630*/  FFMA R10, R7, R9, 1 ;  /* 0x3f800000070a7423 */ /* 0x002fc80000000009 */
[----:B------:R-:W-:-:S04]  /*3640*/  FFMA R14, R7, R10, R7 ;  /* 0x0000000a070e7223 */ /* 0x000fc80000000007 */
[----:B------:R-:W-:-:S04]  /*3650*/  FFMA R7, R0, R14, RZ ;  /* 0x0000000e00077223 */ /* 0x000fc800000000ff */
[----:B------:R-:W-:-:S04]  /*3660*/  FFMA R10, R9, R7, R0 ;  /* 0x00000007090a7223 */ /* 0x000fc80000000000 */
[----:B------:R-:W-:-:S04]  /*3670*/  FFMA R11, R14, R10, R7 ;  /* 0x0000000a0e0b7223 */ /* 0x000fc80000000007 */
[----:B------:R-:W-:-:S04]  /*3680*/  FFMA R10, R9, R11, R0 ;  /* 0x0000000b090a7223 */ /* 0x000fc80000000000 */
[----:B------:R-:W-:-:S05]  /*3690*/  FFMA R7, R14, R10, R11 ;  /* 0x0000000a0e077223 */ /* 0x000fca000000000b */
[----:B------:R-:W-:-:S04]  /*36a0*/  SHF.R.U32.HI R0, RZ, 0x17, R7 ;  /* 0x00000017ff007819 */ /* 0x000fc80000011607 */
[----:B------:R-:W-:-:S04]  /*36b0*/  LOP3.LUT R0, R0, 0xff, RZ, 0xc0, !PT ;  /* 0x000000ff00007812 */ /* 0x000fc800078ec0ff */
[----:B------:R-:W-:-:S05]  /*36c0*/  IADD3 R9, PT, PT, R0, R8, RZ ;  /* 0x0000000800097210 */ /* 0x000fca0007ffe0ff */
        /* <DEDUP_REMOVED lines=11> */
[C---:B------:R-:W-:Y:S01]  /*3780*/  IADD3 R8, PT, PT, R9.reuse, 0x20, RZ ;  /* 0x0000002009087810 */ /* 0x040fe20007ffe0ff */
[-CC-:B------:R-:W-:Y:S01]  /*3790*/  FFMA.RM R3, R14, R10.reuse, R11.reuse ;  /* 0x0000000a0e037223 */ /* 0x180fe2000000400b */
[C---:B------:R-:W-:Y:S02]  /*37a0*/  ISETP.NE.AND P2, PT, R9.reuse, RZ, PT ;  /* 0x000000ff0900720c */ /* 0x040fe40003f45270 */
[----:B------:R-:W-:Y:S01]  /*37b0*/  LOP3.LUT R5, R0, 0x7fffff, RZ, 0xc0, !PT ;  /* 0x007fffff00057812 */ /* 0x000fe200078ec0ff */
[----:B------:R-:W-:Y:S01]  /*37c0*/  FFMA.RP R0, R14, R10, R11 ;  /* 0x0000000a0e007223 */ /* 0x000fe2000000800b */
[----:B------:R-:W-:Y:S01]  /*37d0*/  ISETP.NE.AND P1, PT, R9, RZ, PT ;  /* 0x000000ff0900720c */ /* 0x000fe20003f25270 */
[----:B------:R-:W-:Y:S01]  /*37e0*/  IMAD.MOV R9, RZ, RZ, -R9 ;  /* 0x000000ffff097224 */ /* 0x000fe200078e0a09 */
[----:B------:R-:W-:Y:S02]  /*37f0*/  LOP3.LUT R5, R5, 0x800000, RZ, 0xfc, !PT ;  /* 0x0080000005057812 */ /* 0x000fe400078efcff */
[----:B------:R-:W-:-:S02]  /*3800*/  FSETP.NEU.FTZ.AND P0, PT, R0, R3, PT ;  /* 0x000000030000720b */ /* 0x000fc40003f1d000 */
[----:B------:R-:W-:Y:S02]  /*3810*/  SHF.L.U32 R8, R5, R8, RZ ;  /* 0x0000000805087219 */ /* 0x000fe400000006ff */
[----:B------:R-:W-:Y:S02]  /*3820*/  SEL R0, R9, RZ, P2 ;  /* 0x000000ff09007207 */ /* 0x000fe40001000000 */
[----:B------:R-:W-:Y:S02]  /*3830*/  ISETP.NE.AND P1, PT, R8, RZ, P1 ;  /* 0x000000ff0800720c */ /* 0x000fe40000f25270 */
[----:B------:R-:W-:Y:S02]  /*3840*/  SHF.R.U32.HI R0, RZ, R0, R5 ;  /* 0x00000000ff007219 */ /* 0x000fe40000011605 */
[----:B------:R-:W-:Y:S02]  /*3850*/  PLOP3.LUT P0, PT, P0, P1, PT, 0xf8, 0x8f ;  /* 0x00000000008f781c */ /* 0x000fe40000703f70 */
[----:B------:R-:W-:-:S02]  /*3860*/  SHF.R.U32.HI R8, RZ, 0x1, R0 ;  /* 0x00000001ff087819 */ /* 0x000fc40000011600 */
[----:B------:R-:W-:-:S04]  /*3870*/  SEL R3, RZ, 0x1, !P0 ;  /* 0x00000001ff037807 */ /* 0x000fc80004000000 */
[----:B------:R-:W-:-:S04]  /*3880*/  LOP3.LUT R3, R3, 0x1, R8, 0xf8, !PT ;  /* 0x0000000103037812 */ /* 0x000fc800078ef808 */
[----:B------:R-:W-:-:S04]  /*3890*/  LOP3.LUT R3, R3, R0, RZ, 0xc0, !PT ;  /* 0x0000000003037212 */ /* 0x000fc800078ec0ff */
[----:B------:R-:W-:-:S04]  /*38a0*/  IADD3 R8, PT, PT, R8, R3, RZ ;  /* 0x0000000308087210 */ /* 0x000fc80007ffe0ff */
[----:B------:R-:W-:Y:S01]  /*38b0*/  LOP3.LUT R7, R8, R7, RZ, 0xfc, !PT ;  /* 0x0000000708077212 */ /* 0x000fe200078efcff */
[----:B------:R-:W-:Y:S06]  /*38c0*/  BRA `(.L_x_104) ;  /* 0x0000000000347947 */ /* 0x000fec0003800000 */
.L_x_103:
[----:B------:R-:W-:-:S04]  /*38d0*/  LOP3.LUT R7, R7, 0x80000000, RZ, 0xc0, !PT ;  /* 0x8000000007077812 */ /* 0x000fc800078ec0ff */
[----:B------:R-:W-:Y:S01]  /*38e0*/  LOP3.LUT R7, R7, 0x7f800000, RZ, 0xfc, !PT ;  /* 0x7f80000007077812 */ /* 0x000fe200078efcff */
[----:B------:R-:W-:Y:S06]  /*38f0*/  BRA `(.L_x_104) ;  /* 0x0000000000287947 */ /* 0x000fec0003800000 */
.L_x_102:
[----:B------:R-:W-:Y:S01]  /*3900*/  IMAD R7, R8, 0x800000, R7 ;  /* 0x0080000008077824 */ /* 0x000fe200078e0207 */
[----:B------:R-:W-:Y:S06]  /*3910*/  BRA `(.L_x_104) ;  /* 0x0000000000207947 */ /* 0x000fec0003800000 */
.L_x_101:
[----:B------:R-:W-:-:S04]  /*3920*/  LOP3.LUT R0, R3, 0x80000000, R0, 0x48, !PT ;  /* 0x8000000003007812 */ /* 0x000fc800078e4800 */
[----:B------:R-:W-:Y:S01]  /*3930*/  LOP3.LUT R7, R0, 0x7f800000, RZ, 0xfc, !PT ;  /* 0x7f80000000077812 */ /* 0x000fe200078efcff */
[----:B------:R-:W-:Y:S06]  /*3940*/  BRA `(.L_x_104) ;  /* 0x0000000000147947 */ /* 0x000fec0003800000 */
.L_x_100:
[----:B------:R-:W-:Y:S01]  /*3950*/  LOP3.LUT R7, R3, 0x80000000, R0, 0x48, !PT ;  /* 0x8000000003077812 */ /* 0x000fe200078e4800 */
[----:B------:R-:W-:Y:S06]  /*3960*/  BRA `(.L_x_104) ;  /* 0x00000000000c7947 */ /* 0x000fec0003800000 */
.L_x_99:
[----:B------:R-:W0:Y:S01]  /*3970*/  MUFU.RSQ R7, -QNAN ;  /* 0xffc0000000077908 */ /* 0x000e220000001400 */
[----:B------:R-:W-:Y:S05]  /*3980*/  BRA `(.L_x_104) ;  /* 0x0000000000047947 */ /* 0x000fea0003800000 */
.L_x_98:
[----:B------:R-:W-:-:S07]  /*3990*/  FADD.FTZ R7, R0, R3 ;  /* 0x0000000300077221 */ /* 0x000fce0000010000 */
.L_x_104:
[----:B------:R-:W-:-:S04]  /*39a0*/  HFMA2 R5, -RZ, RZ, 0, 0 ;  /* 0x00000000ff057431 */ /* 0x000fc800000001ff */
[----:B0-----:R-:W-:Y:S05]  /*39b0*/  RET.REL.NODEC R4 `(_Z20CalcPerlinNonPrebuffPfP8Perlinfo) ;  /* 0xffffffc404907950 */ /* 0x001fea0003c3ffff */
        .type           $_Z20CalcPerlinNonPrebuffPfP8Perlinfo$__internal_trig_reduction_slowpathd,@function
        .size           $_Z20CalcPerlinNonPrebuffPfP8Perlinfo$__internal_trig_reduction_slowpathd,(.L_x_116 - $_Z20CalcPerlinNonPrebuffPfP8Perlinfo$__internal_trig_reduction_slowpathd)
$_Z20CalcPerlinNonPrebuffPfP8Perlinfo$__internal_trig_reduction_slowpathd:
[----:B------:R-:W-:Y:S01]  /*39c0*/  SHF.R.U32.HI R16, RZ, 0x14, R13 ;  /* 0x00000014ff107819 */ /* 0x000fe2000001160d */
[----:B------:R-:W-:-:S03]  /*39d0*/  IMAD.MOV.U32 R10, RZ, RZ, RZ ;  /* 0x000000ffff0a7224 */ /* 0x000fc600078e00ff */
[----:B------:R-:W-:-:S04]  /*39e0*/  LOP3.LUT R8, R16, 0x7ff, RZ, 0xc0, !PT ;  /* 0x000007ff10087812 */ /* 0x000fc800078ec0ff */
[----:B------:R-:W-:-:S13]  /*39f0*/  ISETP.NE.AND P0, PT, R8, 0x7ff, PT ;  /* 0x000007ff0800780c */ /* 0x000fda0003f05270 */
[----:B------:R-:W-:Y:S05]  /*3a00*/  @!P0 BRA `(.L_x_105) ;  /* 0x00000008004c8947 */ /* 0x000fea0003800000 */
[----:B------:R-:W-:Y:S01]  /*3a10*/  IADD3 R8, PT, PT, R8, -0x400, RZ ;  /* 0xfffffc0008087810 */ /* 0x000fe20007ffe0ff */
[----:B------:R-:W-:Y:S01]  /*3a20*/  BSSY.RECONVERGENT B4, `(.L_x_106) ;  /* 0x0000030000047945 */ /* 0x000fe20003800200 */
[----:B------:R-:W-:Y:S02]  /*3a30*/  CS2R R38, SRZ ;  /* 0x0000000000267805 */ /* 0x000fe4000001ff00 */
[----:B------:R-:W-:Y:S02]  /*3a40*/  SHF.R.U32.HI R15, RZ, 0x6, R8 ;  /* 0x00000006ff0f7819 */ /* 0x000fe40000011608 */
[----:B------:R-:W-:Y:S02]  /*3a50*/  ISETP.GE.U32.AND P0, PT, R8, 0x80, PT ;  /* 0x000000800800780c */ /* 0x000fe40003f06070 */
[C---:B------:R-:W-:Y:S02]  /*3a60*/  IADD3 R14, PT, PT, -R15.reuse, 0x13, RZ ;  /* 0x000000130f0e7810 */ /* 0x040fe40007ffe1ff */
[----:B------:R-:W-:-:S02]  /*3a70*/  IADD3 R10, PT, PT, -R15, 0xf, RZ ;  /* 0x0000000f0f0a7810 */ /* 0x000fc40007ffe1ff */
[----:B------:R-:W-:-:S04]  /*3a80*/  SEL R14, R14, 0x12, P0 ;  /* 0x000000120e0e7807 */ /* 0x000fc80000000000 */
[----:B------:R-:W-:-:S13]  /*3a90*/  ISETP.GE.AND P0, PT, R10, R14, PT ;  /* 0x0000000e0a00720c */ /* 0x000fda0003f06270 */
[----:B------:R-:W-:Y:S05]  /*3aa0*/  @P0 BRA `(.L_x_107) ;  /* 0x00000000009c0947 */ /* 0x000fea0003800000 */
[----:B------:R-:W0:Y:S01]  /*3ab0*/  LDC.64 R8, c[0x0][0x358] ;  /* 0x0000d600ff087b82 */ /* 0x000e220000000a00 */
[C---:B------:R-:W-:Y:S01]  /*3ac0*/  SHF.L.U64.HI R19, R11.reuse, 0xb, R13 ;  /* 0x0000000b0b137819 */ /* 0x040fe2000001020d */
[----:B------:R-:W-:Y:S01]  /*3ad0*/  BSSY.RECONVERGENT B5, `(.L_x_108) ;  /* 0x0000023000057945 */ /* 0x000fe20003800200 */
[----:B------:R-:W-:Y:S01]  /*3ae0*/  IMAD.SHL.U32 R11, R11, 0x800, RZ ;  /* 0x000008000b0b7824 */ /* 0x000fe200078e00ff */
[----:B------:R-:W-:Y:S02]  /*3af0*/  IADD3 R17, PT, PT, RZ, -R15, -R14 ;  /* 0x8000000fff117210 */ /* 0x000fe40007ffe80e */
[----:B------:R-:W-:Y:S02]  /*3b00*/  CS2R R38, SRZ ;  /* 0x0000000000267805 */ /* 0x000fe4000001ff00 */
[----:B------:R-:W-:Y:S02]  /*3b10*/  MOV R18, RZ ;  /* 0x000000ff00127202 */ /* 0x000fe40000000f00 */
[----:B------:R-:W-:-:S07]  /*3b20*/  LOP3.LUT R19, R19, 0x80000000, RZ, 0xfc, !PT ;  /* 0x8000000013137812 */ /* 0x000fce00078efcff */
.L_x_109:
[----:B------:R-:W1:Y:S01]  /*3b30*/  LDC.64 R40, c[0x4][RZ] ;  /* 0x01000000ff287b82 */ /* 0x000e620000000a00 */
[----:B0-----:R-:W-:Y:S02]  /*3b40*/  R2UR UR8, R8 ;  /* 0x00000000080872ca */ /* 0x001fe400000e0000 */
[----:B------:R-:W-:Y:S01]  /*3b50*/  R2UR UR9, R9 ;  /* 0x00000000090972ca */ /* 0x000fe200000e0000 */
[----:B-1----:R-:W-:-:S12]  /*3b60*/  IMAD.WIDE R40, R10, 0x8, R40 ;  /* 0x000000080a287825 */ /* 0x002fd800078e0228 */
[----:B------:R-:W2:Y:S01]  /*3b70*/  LDG.E.64.CONSTANT R40, desc[UR8][R40.64] ;  /* 0x0000000828287981 */ /* 0x000ea2000c1e9b00 */
[----:B------:R-:W-:Y:S01]  /*3b80*/  MOV R43, R39 ;  /* 0x00000027002b7202 */ /* 0x000fe20000000f00 */
[----:B------:R-:W-:Y:S01]  /*3b90*/  IMAD.MOV.U32 R42, RZ, RZ, R38 ;  /* 0x000000ffff2a7224 */ /* 0x000fe200078e0026 */
[----:B------:R-:W-:Y:S02]  /*3ba0*/  IADD3 R17, PT, PT, R17, 0x1, RZ ;  /* 0x0000000111117810 */ /* 0x000fe40007ffe0ff */
[----:B------:R-:W-:Y:S01]  /*3bb0*/  IADD3 R10, PT, PT, R10, 0x1, RZ ;  /* 0x000000010a0a7810 */ /* 0x000fe20007ffe0ff */
[----:B--2---:R-:W-:-:S04]  /*3bc0*/  IMAD.WIDE.U32 R42, P2, R40, R11, R42 ;  /* 0x0000000b282a7225 */ /* 0x004fc8000784002a */
[----:B------:R-:W-:Y:S02]  /*3bd0*/  IMAD R38, R40, R19, RZ ;  /* 0x0000001328267224 */ /* 0x000fe400078e02ff */
[----:B------:R-:W-:Y:S02]  /*3be0*/  IMAD R39, R41, R11, RZ ;  /* 0x0000000b29277224 */ /* 0x000fe400078e02ff */
[----:B------:R-:W-:Y:S01]  /*3bf0*/  IMAD.MOV.U32 R44, RZ, RZ, R42 ;  /* 0x000000ffff2c7224 */ /* 0x000fe200078e002a */
[----:B------:R-:W-:Y:S02]  /*3c00*/  IADD3 R38, P0, PT, R38, R43, RZ ;  /* 0x0000002b26267210 */ /* 0x000fe40007f1e0ff */
[C---:B------:R-:W-:Y:S01]  /*3c10*/  LEA R42, R18.reuse, R1, 0x3 ;  /* 0x00000001122a7211 */ /* 0x040fe200078e18ff */
[----:B------:R-:W-:Y:S01]  /*3c20*/  VIADD R18, R18, 0x1 ;  /* 0x0000000112127836 */ /* 0x000fe20000000000 */
[----:B------:R-:W-:Y:S01]  /*3c30*/  IADD3 R45, P1, PT, R39, R38, RZ ;  /* 0x00000026272d7210 */ /* 0x000fe20007f3e0ff */
[----:B------:R-:W-:-:S04]  /*3c40*/  IMAD.HI.U32 R38, R40, R19, RZ ;  /* 0x0000001328267227 */ /* 0x000fc800078e00ff */
[----:B------:R-:W-:Y:S01]  /*3c50*/  IMAD.X R38, RZ, RZ, R38, P2 ;  /* 0x000000ffff267224 */ /* 0x000fe200010e0626 */
[----:B------:R1:W-:Y:S01]  /*3c60*/  STL.64 [R42], R44 ;  /* 0x0000002c2a007387 */ /* 0x0003e20000100a00 */
[----:B------:R-:W-:-:S04]  /*3c70*/  IMAD.HI.U32 R39, R41, R11, RZ ;  /* 0x0000000b29277227 */ /* 0x000fc800078e00ff */
[----:B------:R-:W-:Y:S01]  /*3c80*/  IMAD.HI.U32 R40, R41, R19, RZ ;  /* 0x0000001329287227 */ /* 0x000fe200078e00ff */
[----:B------:R-:W-:-:S03]  /*3c90*/  IADD3.X R38, P0, PT, R39, R38, RZ, P0, !PT ;  /* 0x0000002627267210 */ /* 0x000fc6000071e4ff */
[----:B------:R-:W-:Y:S02]  /*3ca0*/  IMAD R41, R41, R19, RZ ;  /* 0x0000001329297224 */ /* 0x000fe400078e02ff */
[----:B------:R-:W-:Y:S01]  /*3cb0*/  IMAD.X R40, RZ, RZ, R40, P0 ;  /* 0x000000ffff287224 */ /* 0x000fe200000e0628 */
[----:B------:R-:W-:Y:S02]  /*3cc0*/  ISETP.NE.AND P0, PT, R17, -0xf, PT ;  /* 0xfffffff11100780c */ /* 0x000fe40003f05270 */
[----:B------:R-:W-:-:S04]  /*3cd0*/  IADD3.X R38, P1, PT, R41, R38, RZ, P1, !PT ;  /* 0x0000002629267210 */ /* 0x000fc80000f3e4ff */
[----:B------:R-:W-:-:S07]  /*3ce0*/  IADD3.X R39, PT, PT, RZ, R40, RZ, P1, !PT ;  /* 0x00000028ff277210 */ /* 0x000fce0000ffe4ff */
[----:B-1----:R-:W-:Y:S05]  /*3cf0*/  @P0 BRA `(.L_x_109) ;  /* 0xfffffffc008c0947 */ /* 0x002fea000383ffff */
[----:B------:R-:W-:Y:S05]  /*3d00*/  BSYNC.RECONVERGENT B5 ;  /* 0x0000000000057941 */ /* 0x000fea0003800200 */
.L_x_108:
[----:B------:R-:W-:-:S07]  /*3d10*/  IMAD.MOV.U32 R10, RZ, RZ, R14 ;  /* 0x000000ffff0a7224 */ /* 0x000fce00078e000e */
.L_x_107:
[----:B------:R-:W-:Y:S05]  /*3d20*/  BSYNC.RECONVERGENT B4 ;  /* 0x0000000000047941 */ /* 0x000fea0003800200 */
.L_x_106:
[----:B------:R-:W-:Y:S02]  /*3d30*/  LOP3.LUT P0, R19, R16, 0x3f, RZ, 0xc0, !PT ;  /* 0x0000003f10137812 */ /* 0x000fe4000780c0ff */
[----:B------:R-:W-:-:S05]  /*3d40*/  IADD3 R8, PT, PT, R15, R10, RZ ;  /* 0x0000000a0f087210 */ /* 0x000fca0007ffe0ff */
[----:B------:R-:W-:-:S05]  /*3d50*/  IMAD.U32 R45, R8, 0x8, R1 ;  /* 0x00000008082d7824 */ /* 0x000fca00078e0001 */
        /* <DEDUP_REMOVED lines=8> */
[--C-:B---3--:R-:W-:Y:S02]  /*3de0*/  @P0 SHF.R.U32.HI R15, RZ, 0x1, R9.reuse ;  /* 0x00000001ff0f0819 */ /* 0x108fe40000011609 */
[C---:B------:R-:W-:Y:S02]  /*3df0*/  @P0 SHF.R.U64 R16, R8.reuse, 0x1, R9 ;  /* 0x0000000108100819 */ /* 0x040fe40000001209 */
[----:B------:R-:W-:Y:S02]  /*3e00*/  @P0 SHF.L.U32 R18, R8, R19, RZ ;  /* 0x0000001308120219 */ /* 0x000fe400000006ff */
[----:B0-----:R-:W-:-:S02]  /*3e10*/  @P0 SHF.R.U64 R39, R41, R14, R43 ;  /* 0x0000000e29270219 */ /* 0x001fc4000000122b */
[-C--:B------:R-:W-:Y:S02]  /*3e20*/  @P0 SHF.L.U64.HI R17, R8, R19.reuse, R9 ;  /* 0x0000001308110219 */ /* 0x080fe40000010209 */
[-C--:B------:R-:W-:Y:S02]  /*3e30*/  @P0 SHF.R.U32.HI R40, RZ, R14.reuse, R43 ;  /* 0x0000000eff280219 */ /* 0x080fe4000001162b */
[----:B----4-:R-:W-:Y:S02]  /*3e40*/  @P0 SHF.L.U32 R38, R10, R19, RZ ;  /* 0x000000130a260219 */ /* 0x010fe400000006ff */
[----:B------:R-:W-:Y:S02]  /*3e50*/  @P0 SHF.R.U64 R41, R16, R14, R15 ;  /* 0x0000000e10290219 */ /* 0x000fe4000000120f */
[----:B------:R-:W-:Y:S02]  /*3e60*/  @P0 LOP3.LUT R8, R18, R39, RZ, 0xfc, !PT ;  /* 0x0000002712080212 */ /* 0x000fe400078efcff */
[----:B------:R-:W-:-:S02]  /*3e70*/  @P0 LOP3.LUT R9, R17, R40, RZ, 0xfc, !PT ;  /* 0x0000002811090212 */ /* 0x000fc400078efcff */
[----:B------:R-:W-:Y:S02]  /*3e80*/  @P0 SHF.L.U64.HI R16, R10, R19, R11 ;  /* 0x000000130a100219 */ /* 0x000fe4000001020b */
[----:B------:R-:W-:Y:S02]  /*3e90*/  @P0 SHF.R.U32.HI R15, RZ, R14, R15 ;  /* 0x0000000eff0f0219 */ /* 0x000fe4000001160f */
[----:B------:R-:W-:Y:S02]  /*3ea0*/  @P0 LOP3.LUT R10, R38, R41, RZ, 0xfc, !PT ;  /* 0x00000029260a0212 */ /* 0x000fe400078efcff */
[C---:B------:R-:W-:Y:S02]  /*3eb0*/  SHF.L.U32 R14, R8.reuse, 0x2, RZ ;  /* 0x00000002080e7819 */ /* 0x040fe400000006ff */
[----:B------:R-:W-:Y:S02]  /*3ec0*/  SHF.L.U64.HI R8, R8, 0x2, R9 ;  /* 0x0000000208087819 */ /* 0x000fe40000010209 */
[----:B------:R-:W-:-:S02]  /*3ed0*/  SHF.L.W.U32.HI R18, R9, 0x2, R10 ;  /* 0x0000000209127819 */ /* 0x000fc40000010e0a */
[----:B------:R-:W-:Y:S02]  /*3ee0*/  @P0 LOP3.LUT R11, R16, R15, RZ, 0xfc, !PT ;  /* 0x0000000f100b0212 */ /* 0x000fe400078efcff */
[----:B------:R-:W-:Y:S02]  /*3ef0*/  IADD3 RZ, P0, PT, RZ, -R14, RZ ;  /* 0x8000000effff7210 */ /* 0x000fe40007f1e0ff */
[----:B------:R-:W-:Y:S02]  /*3f00*/  LOP3.LUT R9, RZ, R8, RZ, 0x33, !PT ;  /* 0x00000008ff097212 */ /* 0x000fe400078e33ff */
[----:B------:R-:W-:Y:S02]  /*3f10*/  SHF.L.W.U32.HI R10, R10, 0x2, R11 ;  /* 0x000000020a0a7819 */ /* 0x000fe40000010e0b */
[----:B------:R-:W-:Y:S02]  /*3f20*/  LOP3.LUT R15, RZ, R18, RZ, 0x33, !PT ;  /* 0x00000012ff0f7212 */ /* 0x000fe400078e33ff */
[----:B------:R-:W-:-:S02]  /*3f30*/  IADD3.X R9, P0, PT, RZ, R9, RZ, P0, !PT ;  /* 0x00000009ff097210 */ /* 0x000fc4000071e4ff */
[----:B------:R-:W-:Y:S02]  /*3f40*/  LOP3.LUT R16, RZ, R10, RZ, 0x33, !PT ;  /* 0x0000000aff107212 */ /* 0x000fe400078e33ff */
[----:B------:R-:W-:Y:S02]  /*3f50*/  IADD3.X R15, P1, PT, RZ, R15, RZ, P0, !PT ;  /* 0x0000000fff0f7210 */ /* 0x000fe4000073e4ff */
[----:B------:R-:W-:-:S03]  /*3f60*/  ISETP.GT.U32.AND P2, PT, R18, -0x1, PT ;  /* 0xffffffff1200780c */ /* 0x000fc60003f44070 */
[----:B------:R-:W-:Y:S01]  /*3f70*/  IMAD.X R17, RZ, RZ, R16, P1 ;  /* 0x000000ffff117224 */ /* 0x000fe200008e0610 */
[----:B------:R-:W-:-:S04]  /*3f80*/  ISETP.GT.AND.EX P0, PT, R10, -0x1, PT, P2 ;  /* 0xffffffff0a00780c */ /* 0x000fc80003f04320 */
[----:B------:R-:W-:Y:S02]  /*3f90*/  SEL R17, R10, R17, P0 ;  /* 0x000000110a117207 */ /* 0x000fe40000000000 */
[----:B------:R-:W-:Y:S02]  /*3fa0*/  SEL R18, R18, R15, P0 ;  /* 0x0000000f12127207 */ /* 0x000fe40000000000 */
[----:B------:R-:W-:-:S04]  /*3fb0*/  ISETP.NE.U32.AND P1, PT, R17, RZ, PT ;  /* 0x000000ff1100720c */ /* 0x000fc80003f25070 */
[----:B------:R-:W-:Y:S01]  /*3fc0*/  SEL R15, R18, R17, !P1 ;  /* 0x00000011120f7207 */ /* 0x000fe20004800000 */
[----:B------:R-:W-:-:S05]  /*3fd0*/  @!P0 IMAD.MOV R14, RZ, RZ, -R14 ;  /* 0x000000ffff0e8224 */ /* 0x000fca00078e0a0e */
[----:B------:R-:W0:Y:S02]  /*3fe0*/  FLO.U32 R15, R15 ;  /* 0x0000000f000f7300 */ /* 0x000e2400000e0000 */
[C---:B0-----:R-:W-:Y:S02]  /*3ff0*/  IADD3 R19, PT, PT, -R15.reuse, 0x1f, RZ ;  /* 0x0000001f0f137810 */ /* 0x041fe40007ffe1ff */
[----:B------:R-:W-:Y:S02]  /*4000*/  IADD3 R16, PT, PT, -R15, 0x3f, RZ ;  /* 0x0000003f0f107810 */ /* 0x000fe40007ffe1ff */
[----:B------:R-:W-:Y:S02]  /*4010*/  @P1 IADD3 R16, PT, PT, R19, RZ, RZ ;  /* 0x000000ff13101210 */ /* 0x000fe40007ffe0ff */
[----:B------:R-:W-:Y:S02]  /*4020*/  SEL R19, R8, R9, P0 ;  /* 0x0000000908137207 */ /* 0x000fe40000000000 */
        /* <DEDUP_REMOVED lines=12> */
.L_x_111:
[----:B------:R-:W-:Y:S05]  /*40f0*/  BSYNC.RECONVERGENT B4 ;  /* 0x0000000000047941 */ /* 0x000fea0003800200 */
.L_x_110:
[----:B------:R-:W-:-:S04]  /*4100*/  IMAD.WIDE.U32 R14, R18, 0x2168c235, RZ ;  /* 0x2168c235120e7825 */ /* 0x000fc800078e00ff */
[----:B------:R-:W-:Y:S01]  /*4110*/  IMAD.MOV.U32 R9, RZ, RZ, RZ ;  /* 0x000000ffff097224 */ /* 0x000fe200078e00ff */
[----:B------:R-:W-:Y:S01]  /*4120*/  MOV R8, R15 ;  /* 0x0000000f00087202 */ /* 0x000fe20000000f00 */
[----:B------:R-:W-:Y:S01]  /*4130*/  IMAD.HI.U32 R15, R17, -0x36f0255e, RZ ;  /* 0xc90fdaa2110f7827 */ /* 0x000fe200078e00ff */
[----:B------:R-:W-:-:S03]  /*4140*/  IADD3 RZ, P1, PT, R14, R14, RZ ;  /* 0x0000000e0eff7210 */ /* 0x000fc60007f3e0ff */
[----:B------:R-:W-:-:S04]  /*4150*/  IMAD.WIDE.U32 R8, R18, -0x36f0255e, R8 ;  /* 0xc90fdaa212087825 */ /* 0x000fc800078e0008 */
[----:B------:R-:W-:-:S04]  /*4160*/  IMAD.WIDE.U32 R8, P2, R17, 0x2168c235, R8 ;  /* 0x2168c23511087825 */ /* 0x000fc80007840008 */
[----:B------:R-:W-:Y:S01]  /*4170*/  IMAD R17, R17, -0x36f0255e, RZ ;  /* 0xc90fdaa211117824 */ /* 0x000fe200078e02ff */
[----:B------:R-:W-:Y:S02]  /*4180*/  IADD3.X R14, PT, PT, R15, RZ, RZ, P2, !PT ;  /* 0x000000ff0f0e7210 */ /* 0x000fe400017fe4ff */
[----:B------:R-:W-:Y:S02]  /*4190*/  IADD3.X RZ, P1, PT, R8, R8, RZ, P1, !PT ;  /* 0x0000000808ff7210 */ /* 0x000fe40000f3e4ff */
[----:B------:R-:W-:-:S04]  /*41a0*/  IADD3 R9, P2, PT, R17, R9, RZ ;  /* 0x0000000911097210 */ /* 0x000fc80007f5e0ff */
[C---:B------:R-:W-:Y:S01]  /*41b0*/  ISETP.GT.U32.AND P3, PT, R9.reuse, RZ, PT ;  /* 0x000000ff0900720c */ /* 0x040fe20003f64070 */
[----:B------:R-:W-:Y:S01]  /*41c0*/  IMAD.X R14, RZ, RZ, R14, P2 ;  /* 0x000000ffff0e7224 */ /* 0x000fe200010e060e */
[----:B------:R-:W-:-:S04]  /*41d0*/  IADD3.X R8, P2, PT, R9, R9, RZ, P1, !PT ;  /* 0x0000000909087210 */ /* 0x000fc80000f5e4ff */
[C---:B------:R-:W-:Y:S02]  /*41e0*/  ISETP.GT.AND.EX P1, PT, R14.reuse, RZ, PT, P3 ;  /* 0x000000ff0e00720c */ /* 0x040fe40003f24330 */
[-C--:B------:R-:W-:Y:S02]  /*41f0*/  IADD3.X R15, PT, PT, R14, R14.reuse, RZ, P2, !PT ;  /* 0x0000000e0e0f7210 */ /* 0x080fe400017fe4ff */
[----:B------:R-:W-:Y:S02]  /*4200*/  SEL R9, R8, R9, P1 ;  /* 0x0000000908097207 */ /* 0x000fe40000800000 */
[----:B------:R-:W-:Y:S02]  /*4210*/  SEL R14, R15, R14, P1 ;  /* 0x0000000e0f0e7207 */ /* 0x000fe40000800000 */
[----:B------:R-:W-:Y:S02]  /*4220*/  IADD3 R9, P2, PT, R9, 0x1, RZ ;  /* 0x0000000109097810 */ /* 0x000fe40007f5e0ff */
[----:B------:R-:W-:-:S02]  /*4230*/  SEL R15, RZ, 0xffffffff, !P1 ;  /* 0xffffffffff0f7807 */ /* 0x000fc40004800000 */
[----:B------:R-:W-:Y:S01]  /*4240*/  LOP3.LUT P1, R8, R13, 0x80000000, RZ, 0xc0, !PT ;  /* 0x800000000d087812 */ /* 0x000fe2000782c0ff */
[----:B------:R-:W-:Y:S01]  /*4250*/  IMAD.X R14, RZ, RZ, R14, P2 ;  /* 0x000000ffff0e7224 */ /* 0x000fe200010e060e */
[----:B------:R-:W-:Y:S02]  /*4260*/  IADD3 R16, PT, PT, R15, -R16, RZ ;  /* 0x800000100f107210 */ /* 0x000fe40007ffe0ff */
[----:B------:R-:W-:Y:S02]  /*4270*/  SHF.R.U32.HI R15, RZ, 0x1e, R11 ;  /* 0x0000001eff0f7819 */ /* 0x000fe4000001160b */
[----:B------:R-:W-:Y:S02]  /*4280*/  SHF.R.U64 R9, R9, 0xa, R14 ;  /* 0x0000000a09097819 */ /* 0x000fe4000000120e */
[----:B------:R-:W-:Y:S02]  /*4290*/  LEA.HI R10, R10, R15, RZ, 0x1 ;  /* 0x0000000f0a0a7211 */ /* 0x000fe400078f08ff */
[----:B------:R-:W-:-:S02]  /*42a0*/  IADD3 R9, P2, PT, R9, 0x1, RZ ;  /* 0x0000000109097810 */ /* 0x000fc40007f5e0ff */
[----:B------:R-:W-:Y:S02]  /*42b0*/  @!P0 LOP3.LUT R8, R8, 0x80000000, RZ, 0x3c, !PT ;  /* 0x8000000008088812 */ /* 0x000fe400078e3cff */
[----:B------:R-:W-:Y:S02]  /*42c0*/  LEA.HI.X R14, R14, RZ, RZ, 0x16, P2 ;  /* 0x000000ff0e0e7211 */ /* 0x000fe400010fb4ff */
[----:B------:R-:W-:Y:S02]  /*42d0*/  @P1 IADD3 R10, PT, PT, -R10, RZ, RZ ;  /* 0x000000ff0a0a1210 */ /* 0x000fe40007ffe1ff */
[--C-:B------:R-:W-:Y:S01]  /*42e0*/  SHF.R.U64 R13, R9, 0x1, R14.reuse ;  /* 0x00000001090d7819 */ /* 0x100fe2000000120e */
[----:B------:R-:W-:Y:S01]  /*42f0*/  IMAD.SHL.U32 R9, R16, 0x100000, RZ ;  /* 0x0010000010097824 */ /* 0x000fe200078e00ff */
[----:B------:R-:W-:Y:S02]  /*4300*/  SHF.R.U32.HI R14, RZ, 0x1, R14 ;  /* 0x00000001ff0e7819 */ /* 0x000fe4000001160e */
[----:B------:R-:W-:-:S04]  /*4310*/  IADD3 R11, P2, P3, RZ, RZ, R13 ;  /* 0x000000ffff0b7210 */ /* 0x000fc80007b5e00d */
[----:B------:R-:W-:-:S04]  /*4320*/  IADD3.X R9, PT, PT, R9, 0x3fe00000, R14, P2, P3 ;  /* 0x3fe0000009097810 */ /* 0x000fc800017e640e */
[----:B------:R-:W-:-:S07]  /*4330*/  LOP3.LUT R13, R9, R8, RZ, 0xfc, !PT ;  /* 0x00000008090d7212 */ /* 0x000fce00078efcff */
.L_x_105:
[----:B------:R-:W-:Y:S02]  /*4340*/  IMAD.MOV.U32 R39, RZ, RZ, R13 ;  /* 0x000000ffff277224 */ /* 0x000fe400078e000d */
[----:B------:R-:W-:Y:S02]  /*4350*/  HFMA2 R13, -RZ, RZ, 0, 0 ;  /* 0x00000000ff0d7431 */ /* 0x000fe400000001ff */
[----:B------:R-:W-:Y:S01]  /*4360*/  IMAD.MOV.U32 R8, RZ, RZ, R10 ;  /* 0x000000ffff087224 */ /* 0x000fe200078e000a */
[----:B------:R-:W-:Y:S01]  /*4370*/  MOV R38, R11 ;  /* 0x0000000b00267202 */ /* 0x000fe20000000f00 */
[----:B------:R-:W-:Y:S06]  /*4380*/  RET.REL.NODEC R12 `(_Z20CalcPerlinNonPrebuffPfP8Perlinfo) ;  /* 0xffffffbc0c1c7950 */ /* 0x000fec0003c3ffff */
.L_x_112:
        /* <DEDUP_REMOVED lines=15> */
.L_x_116:


//--------------------- .nv.global.init           --------------------------
	.section	.nv.global.init,"aw",@progbits
	.align	16
.nv.global.init:
	.type		__cudart_sin_cos_coeffs,@object
	.size		__cudart_sin_cos_coeffs,(__cudart_i2opi_d - __cudart_sin_cos_coeffs)
__cudart_sin_cos_coeffs:
        /*0000*/ 	.byte	0x46, 0xd2, 0xb0, 0x2c, 0xf1, 0xe5, 0x5a, 0xbe, 0x92, 0xe3, 0xac, 0x69, 0xe3, 0x1d, 0xc7, 0x3e
        /*0010*/ 	.byte	0xa1, 0x62, 0xdb, 0x19, 0xa0, 0x01, 0x2a, 0xbf, 0x18, 0x08, 0x11, 0x11, 0x11, 0x11, 0x81, 0x3f
        /*0020*/ 	.byte	0x54, 0x55, 0x55, 0x55, 0x55, 0x55, 0xc5, 0xbf, 0x00, 0x00, 0x00, 0x00, 0x00, 0x00, 0x00, 0x00
        /*0030*/ 	.byte	0x00, 0x00, 0x00, 0x00, 0x00, 0x00, 0x00, 0x00, 0x64, 0x81, 0xfd, 0x20, 0x83, 0xff, 0xa8, 0xbd
        /*0040*/ 	.byte	0x28, 0x85, 0xef, 0xc1, 0xa7, 0xee, 0x21, 0x3e, 0xd9, 0xe6, 0x06, 0x8e, 0x4f, 0x7e, 0x92, 0xbe
        /*0050*/ 	.byte	0xe9, 0xbc, 0xdd, 0x19, 0xa0, 0x01, 0xfa, 0x3e, 0x47, 0x5d, 0xc1, 0x16, 0x6c, 0xc1, 0x56, 0xbf
        /*0060*/ 	.byte	0x51, 0x55, 0x55, 0x55, 0x55, 0x55, 0xa5, 0x3f, 0x00, 0x00, 0x00, 0x00, 0x00, 0x00, 0xe0, 0xbf
        /*0070*/ 	.byte	0x00, 0x00, 0x00, 0x00, 0x00, 0x00, 0xf0, 0x3f, 0x00, 0x00, 0x00, 0x00, 0x00, 0x00, 0x00, 0x00
	.type		__cudart_i2opi_d,@object
	.size		__cudart_i2opi_d,(.L_0 - __cudart_i2opi_d)
__cudart_i2opi_d:
        /* <DEDUP_REMOVED lines=9> */
.L_0:


//--------------------- .nv.shared.reserved.0     --------------------------
	.section	.nv.shared.reserved.0,"aw",@nobits
	.weak		__nv_reservedSMEM_offset_0_alias
	.size		__nv_reservedSMEM_offset_0_alias, 0, 64
	.other		__nv_reservedSMEM_offset_0_alias,@"STO_CUDA_RESERVED_SHARED STV_DEFAULT"
__nv_reservedSMEM_offset_0_alias:
	.zero		0
	.zero		64


//--------------------- .nv.constant0._Z17CalcPerlinPrebuffPfS_P8Perlinfoi --------------------------
	.section	.nv.constant0._Z17CalcPerlinPrebuffPfS_P8Perlinfoi,"a",@progbits
	.sectionflags	@""
	.align	4
.nv.constant0._Z17CalcPerlinPrebuffPfS_P8Perlinfoi:
	.zero		924


//--------------------- .nv.constant0._Z20CalcPerlinNonPrebuffPfP8Perlinfo --------------------------
	.section	.nv.constant0._Z20CalcPerlinNonPrebuffPfP8Perlinfo,"a",@progbits
	.sectionflags	@""
	.align	4
.nv.constant0._Z20CalcPerlinNonPrebuffPfP8Perlinfo:
	.zero		912


//--------------------- SYMBOLS --------------------------

	.type		.nv.reservedSmem.offset0,@object
	.size		.nv.reservedSmem.offset0,0x4
